	.target	sm_103a

	.elftype	@"ET_EXEC"


//--------------------- .note.nv.tkinfo           --------------------------
	.section	.note.nv.tkinfo,"",@"SHT_NOTE"
	.sectionflags	@"SHF_NOTE_NV_TKINFO"
	.tkinfo
        /*0018*/ 	.word	0x00000002
        /*0030*/ 	.string	""
        /*0030*/ 	.string	"ptxas"
        /*0030*/ 	.string	"Cuda compilation tools, release 13.0, V13.0.88"
        /*0030*/ 	.string	"Build cuda_13.0.r13.0/compiler.36424714_0"
        /*0030*/ 	.string	"-arch sm_103a -m 64 "



//--------------------- .note.nv.cuinfo           --------------------------
	.section	.note.nv.cuinfo,"",@"SHT_NOTE"
	.sectionflags	@"SHF_NOTE_NV_CUINFO"
        /*0018*/ 	.short	0x0002
        /*001a*/ 	.short	0x0067
        /*001c*/ 	.short	0x0082
	.zero		2


//--------------------- .nv.info                  --------------------------
	.section	.nv.info,"",@"SHT_CUDA_INFO"
	.align	4


	//----- nvinfo : EIATTR_REGCOUNT
	.align		4
        /*0000*/ 	.byte	0x04, 0x2f
        /*0002*/ 	.short	(.L_12 - .L_11)
	.align		4
.L_11:
        /*0004*/ 	.word	index@(_ZN7cutlass13device_kernelIN5flash22FlashAttnBwdPreprocessIN4cute5tupleIJNS3_1CILi96EEENS5_ILi64EEEEEENS_10bfloat16_tEfNS_4arch4Sm90ELb1ELb1EEEEEvNT_6ParamsE)
        /*0008*/ 	.word	0x00000038


	//----- nvinfo : EIATTR_FRAME_SIZE
	.align		4
.L_12:
        /*000c*/ 	.byte	0x04, 0x11
        /*000e*/ 	.short	(.L_14 - .L_13)
	.align		4
.L_13:
        /*0010*/ 	.word	index@(_ZN7cutlass13device_kernelIN5flash22FlashAttnBwdPreprocessIN4cute5tupleIJNS3_1CILi96EEENS5_ILi64EEEEEENS_10bfloat16_tEfNS_4arch4Sm90ELb1ELb1EEEEEvNT_6ParamsE)
        /*0014*/ 	.word	0x00000000


	//----- nvinfo : EIATTR_REGCOUNT
	.align		4
.L_14:
        /*0018*/ 	.byte	0x04, 0x2f
        /*001a*/ 	.short	(.L_16 - .L_15)
	.align		4
.L_15:
        /*001c*/ 	.word	index@(_ZN7cutlass13device_kernelIN5flash11enable_sm90INS1_16FlashAttnBwdSm90INS1_25CollectiveMainloopBwdSm90ILi2ELi2ELi2EN4cute5tupleIJNS5_1CILi1EEES8_S8_EEENS6_IJNS7_ILi96EEENS7_ILi128EEENS7_ILi64EEEEEENS_10bfloat16_tEfNS_4arch4Sm90ELb1ELb0ELb1ELb1ELb1ELb1ELb0ELb1ELi2ELi1ELi2ELi2ELb0EEENS1_24CollectiveEpilogueBwdGQAISD_fSG_Li256ELb1ELb1EEENS1_25SingleTileBwdLPTSchedulerILb1ELi128ELb1EEEEEEEEEvNT_6ParamsE)
        /*0020*/ 	.word	0x00000004


	//----- nvinfo : EIATTR_FRAME_SIZE
	.align		4
.L_16:
        /*0024*/ 	.byte	0x04, 0x11
        /*0026*/ 	.short	(.L_18 - .L_17)
	.align		4
.L_17:
        /*0028*/ 	.word	index@(_ZN7cutlass13device_kernelIN5flash11enable_sm90INS1_16FlashAttnBwdSm90INS1_25CollectiveMainloopBwdSm90ILi2ELi2ELi2EN4cute5tupleIJNS5_1CILi1EEES8_S8_EEENS6_IJNS7_ILi96EEENS7_ILi128EEENS7_ILi64EEEEEENS_10bfloat16_tEfNS_4arch4Sm90ELb1ELb0ELb1ELb1ELb1ELb1ELb0ELb1ELi2ELi1ELi2ELi2ELb0EEENS1_24CollectiveEpilogueBwdGQAISD_fSG_Li256ELb1ELb1EEENS1_25SingleTileBwdLPTSchedulerILb1ELi128ELb1EEEEEEEEEvNT_6ParamsE)
        /*002c*/ 	.word	0x00000000


	//----- nvinfo : EIATTR_REGCOUNT
	.align		4
.L_18:
        /*0030*/ 	.byte	0x04, 0x2f
        /*0032*/ 	.short	(.L_20 - .L_19)
	.align		4
.L_19:
        /*0034*/ 	.word	index@(_ZN7cutlass13device_kernelIN5flash32FlashAttnBwdPostprocessConvertdQIN4cute5tupleIJNS3_1CILi96EEENS5_ILi64EEEEEENS_10bfloat16_tEfNS_4arch4Sm90ELi256ENS3_8TiledMMAINS3_8MMA_AtomIJNS3_4SM904GMMA27MMA_64x16x16_F32BF16BF16_SSILNSF_5MajorE1ELSH_0ELNSF_7ScaleInE1ELSI_1EEEEEENS3_6LayoutINS4_IJNS5_ILi1EEENS5_ILi2EEESM_EEENS4_IJNS5_ILi0EEESM_SP_EEEEENS4_IJNS3_10UnderscoreESS_SS_EEEEELb1EEEEEvNT_6ParamsE)
        /*0038*/ 	.word	0x0000002e


	//----- nvinfo : EIATTR_FRAME_SIZE
	.align		4
.L_20:
        /*003c*/ 	.byte	0x04, 0x11
        /*003e*/ 	.short	(.L_22 - .L_21)
	.align		4
.L_21:
        /*0040*/ 	.word	index@(_ZN7cutlass13device_kernelIN5flash32FlashAttnBwdPostprocessConvertdQIN4cute5tupleIJNS3_1CILi96EEENS5_ILi64EEEEEENS_10bfloat16_tEfNS_4arch4Sm90ELi256ENS3_8TiledMMAINS3_8MMA_AtomIJNS3_4SM904GMMA27MMA_64x16x16_F32BF16BF16_SSILNSF_5MajorE1ELSH_0ELNSF_7ScaleInE1ELSI_1EEEEEENS3_6LayoutINS4_IJNS5_ILi1EEENS5_ILi2EEESM_EEENS4_IJNS5_ILi0EEESM_SP_EEEEENS4_IJNS3_10UnderscoreESS_SS_EEEEELb1EEEEEvNT_6ParamsE)
        /*0044*/ 	.word	0x00000000


	//----- nvinfo : EIATTR_REGCOUNT
	.align		4
.L_22:
        /*0048*/ 	.byte	0x04, 0x2f
        /*004a*/ 	.short	(.L_24 - .L_23)
	.align		4
.L_23:
        /*004c*/ 	.word	index@(_ZN7cutlass13device_kernelIN5flash32FlashAttnBwdPostprocessConvertdQIN4cute5tupleIJNS3_1CILi128EEENS5_ILi64EEEEEENS_10bfloat16_tEfNS_4arch4Sm90ELi256ENS3_8TiledMMAINS3_8MMA_AtomIJNS3_4SM904GMMA27MMA_64x64x16_F32BF16BF16_RSILNSF_5MajorE0ELSH_1ELNSF_7ScaleInE1ELSI_1EEEEEENS3_6LayoutINS4_IJNS5_ILi2EEENS5_ILi1EEESN_EEENS4_IJSN_NS5_ILi0EEESP_EEEEENS4_IJNS3_10UnderscoreESS_SS_EEEEELb0EEEEEvNT_6ParamsE)
        /*0050*/ 	.word	0x00000030


	//----- nvinfo : EIATTR_FRAME_SIZE
	.align		4
.L_24:
        /*0054*/ 	.byte	0x04, 0x11
        /*0056*/ 	.short	(.L_26 - .L_25)
	.align		4
.L_25:
        /*0058*/ 	.word	index@(_ZN7cutlass13device_kernelIN5flash32FlashAttnBwdPostprocessConvertdQIN4cute5tupleIJNS3_1CILi128EEENS5_ILi64EEEEEENS_10bfloat16_tEfNS_4arch4Sm90ELi256ENS3_8TiledMMAINS3_8MMA_AtomIJNS3_4SM904GMMA27MMA_64x64x16_F32BF16BF16_RSILNSF_5MajorE0ELSH_1ELNSF_7ScaleInE1ELSI_1EEEEEENS3_6LayoutINS4_IJNS5_ILi2EEENS5_ILi1EEESN_EEENS4_IJSN_NS5_ILi0EEESP_EEEEENS4_IJNS3_10UnderscoreESS_SS_EEEEELb0EEEEEvNT_6ParamsE)
        /*005c*/ 	.word	0x00000000


	//----- nvinfo : EIATTR_REGCOUNT
	.align		4
.L_26:
        /*0060*/ 	.byte	0x04, 0x2f
        /*0062*/ 	.short	(.L_28 - .L_27)
	.align		4
.L_27:
        /*0064*/ 	.word	index@(_ZN7cutlass13device_kernelIN5flash11enable_sm90INS1_16FlashAttnBwdSm90INS1_25CollectiveMainloopBwdSm90ILi2ELi2ELi2EN4cute5tupleIJNS5_1CILi1EEES8_S8_EEENS6_IJNS7_ILi96EEENS7_ILi128EEENS7_ILi64EEEEEENS_10bfloat16_tEfNS_4arch4Sm90ELb1ELb0ELb1ELb1ELb0ELb1ELb0ELb1ELi2ELi1ELi2ELi2ELb0EEENS1_24CollectiveEpilogueBwdGQAISD_fSG_Li256ELb1ELb0EEENS1_25SingleTileBwdLPTSchedulerILb1ELi128ELb0EEEEEEEEEvNT_6ParamsE)
        /*0068*/ 	.word	0x00000004


	//----- nvinfo : EIATTR_FRAME_SIZE
	.align		4
.L_28:
        /*006c*/ 	.byte	0x04, 0x11
        /*006e*/ 	.short	(.L_30 - .L_29)
	.align		4
.L_29:
        /*0070*/ 	.word	index@(_ZN7cutlass13device_kernelIN5flash11enable_sm90INS1_16FlashAttnBwdSm90INS1_25CollectiveMainloopBwdSm90ILi2ELi2ELi2EN4cute5tupleIJNS5_1CILi1EEES8_S8_EEENS6_IJNS7_ILi96EEENS7_ILi128EEENS7_ILi64EEEEEENS_10bfloat16_tEfNS_4arch4Sm90ELb1ELb0ELb1ELb1ELb0ELb1ELb0ELb1ELi2ELi1ELi2ELi2ELb0EEENS1_24CollectiveEpilogueBwdGQAISD_fSG_Li256ELb1ELb0EEENS1_25SingleTileBwdLPTSchedulerILb1ELi128ELb0EEEEEEEEEvNT_6ParamsE)
        /*0074*/ 	.word	0x00000000


	//----- nvinfo : EIATTR_REGCOUNT
	.align		4
.L_30:
        /*0078*/ 	.byte	0x04, 0x2f
        /*007a*/ 	.short	(.L_32 - .L_31)
	.align		4
.L_31:
        /*007c*/ 	.word	index@(_ZN7cutlass13device_kernelIN5flash11enable_sm90INS1_16FlashAttnBwdSm90INS1_25CollectiveMainloopBwdSm90ILi2ELi2ELi2EN4cute5tupleIJNS5_1CILi1EEES8_S8_EEENS6_IJNS7_ILi96EEENS7_ILi128EEENS7_ILi64EEEEEENS_10bfloat16_tEfNS_4arch4Sm90ELb1ELb0ELb1ELb1ELb1ELb1ELb0ELb1ELi2ELi1ELi2ELi2ELb0EEENS1_21CollectiveEpilogueBwdISD_SE_SG_Li256ELb1ELb0ELi1EEENS1_25SingleTileBwdLPTSchedulerILb1ELi128ELb1EEEEEEEEEvNT_6ParamsE)
        /*0080*/ 	.word	0x00000004


	//----- nvinfo : EIATTR_FRAME_SIZE
	.align		4
.L_32:
        /*0084*/ 	.byte	0x04, 0x11
        /*0086*/ 	.short	(.L_34 - .L_33)
	.align		4
.L_33:
        /*0088*/ 	.word	index@(_ZN7cutlass13device_kernelIN5flash11enable_sm90INS1_16FlashAttnBwdSm90INS1_25CollectiveMainloopBwdSm90ILi2ELi2ELi2EN4cute5tupleIJNS5_1CILi1EEES8_S8_EEENS6_IJNS7_ILi96EEENS7_ILi128EEENS7_ILi64EEEEEENS_10bfloat16_tEfNS_4arch4Sm90ELb1ELb0ELb1ELb1ELb1ELb1ELb0ELb1ELi2ELi1ELi2ELi2ELb0EEENS1_21CollectiveEpilogueBwdISD_SE_SG_Li256ELb1ELb0ELi1EEENS1_25SingleTileBwdLPTSchedulerILb1ELi128ELb1EEEEEEEEEvNT_6ParamsE)
        /*008c*/ 	.word	0x00000000


	//----- nvinfo : EIATTR_REGCOUNT
	.align		4
.L_34:
        /*0090*/ 	.byte	0x04, 0x2f
        /*0092*/ 	.short	(.L_36 - .L_35)
	.align		4
.L_35:
        /*0094*/ 	.word	index@(_ZN7cutlass13device_kernelIN5flash11enable_sm90INS1_16FlashAttnBwdSm90INS1_25CollectiveMainloopBwdSm90ILi2ELi2ELi2EN4cute5tupleIJNS5_1CILi1EEES8_S8_EEENS6_IJNS7_ILi96EEENS7_ILi128EEENS7_ILi64EEEEEENS_10bfloat16_tEfNS_4arch4Sm90ELb1ELb0ELb1ELb1ELb0ELb1ELb0ELb1ELi2ELi1ELi2ELi2ELb0EEENS1_21CollectiveEpilogueBwdISD_SE_SG_Li256ELb1ELb0ELi1EEENS1_25SingleTileBwdLPTSchedulerILb1ELi128ELb0EEEEEEEEEvNT_6ParamsE)
        /*0098*/ 	.word	0x00000004


	//----- nvinfo : EIATTR_FRAME_SIZE
	.align		4
.L_36:
        /*009c*/ 	.byte	0x04, 0x11
        /*009e*/ 	.short	(.L_38 - .L_37)
	.align		4
.L_37:
        /*00a0*/ 	.word	index@(_ZN7cutlass13device_kernelIN5flash11enable_sm90INS1_16FlashAttnBwdSm90INS1_25CollectiveMainloopBwdSm90ILi2ELi2ELi2EN4cute5tupleIJNS5_1CILi1EEES8_S8_EEENS6_IJNS7_ILi96EEENS7_ILi128EEENS7_ILi64EEEEEENS_10bfloat16_tEfNS_4arch4Sm90ELb1ELb0ELb1ELb1ELb0ELb1ELb0ELb1ELi2ELi1ELi2ELi2ELb0EEENS1_21CollectiveEpilogueBwdISD_SE_SG_Li256ELb1ELb0ELi1EEENS1_25SingleTileBwdLPTSchedulerILb1ELi128ELb0EEEEEEEEEvNT_6ParamsE)
        /*00a4*/ 	.word	0x00000000


	//----- nvinfo : EIATTR_REGCOUNT
	.align		4
.L_38:
        /*00a8*/ 	.byte	0x04, 0x2f
        /*00aa*/ 	.short	(.L_40 - .L_39)
	.align		4
.L_39:
        /*00ac*/ 	.word	index@(_ZN7cutlass13device_kernelIN5flash22FlashAttnBwdPreprocessIN4cute5tupleIJNS3_1CILi96EEENS5_ILi64EEEEEENS_10bfloat16_tEfNS_4arch4Sm90ELb1ELb0EEEEEvNT_6ParamsE)
        /*00b0*/ 	.word	0x00000034


	//----- nvinfo : EIATTR_FRAME_SIZE
	.align		4
.L_40:
        /*00b4*/ 	.byte	0x04, 0x11
        /*00b6*/ 	.short	(.L_42 - .L_41)
	.align		4
.L_41:
        /*00b8*/ 	.word	index@(_ZN7cutlass13device_kernelIN5flash22FlashAttnBwdPreprocessIN4cute5tupleIJNS3_1CILi96EEENS5_ILi64EEEEEENS_10bfloat16_tEfNS_4arch4Sm90ELb1ELb0EEEEEvNT_6ParamsE)
        /*00bc*/ 	.word	0x00000000


	//----- nvinfo : EIATTR_REGCOUNT
	.align		4
.L_42:
        /*00c0*/ 	.byte	0x04, 0x2f
        /*00c2*/ 	.short	(.L_44 - .L_43)
	.align		4
.L_43:
        /*00c4*/ 	.word	index@(_ZN7cutlass13device_kernelIN5flash11enable_sm90INS1_16FlashAttnBwdSm90INS1_25CollectiveMainloopBwdSm90ILi2ELi2ELi2EN4cute5tupleIJNS5_1CILi1EEES8_S8_EEENS6_IJNS7_ILi96EEENS7_ILi128EEENS7_ILi64EEEEEENS_10bfloat16_tEfNS_4arch4Sm90ELb1ELb0ELb1ELb0ELb1ELb1ELb0ELb1ELi2ELi1ELi2ELi2ELb0EEENS1_24CollectiveEpilogueBwdGQAISD_fSG_Li256ELb0ELb1EEENS1_25SingleTileBwdLPTSchedulerILb0ELi128ELb1EEEEEEEEEvNT_6ParamsE)
        /*00c8*/ 	.word	0x00000004


	//----- nvinfo : EIATTR_FRAME_SIZE
	.align		4
.L_44:
        /*00cc*/ 	.byte	0x04, 0x11
        /*00ce*/ 	.short	(.L_46 - .L_45)
	.align		4
.L_45:
        /*00d0*/ 	.word	index@(_ZN7cutlass13device_kernelIN5flash11enable_sm90INS1_16FlashAttnBwdSm90INS1_25CollectiveMainloopBwdSm90ILi2ELi2ELi2EN4cute5tupleIJNS5_1CILi1EEES8_S8_EEENS6_IJNS7_ILi96EEENS7_ILi128EEENS7_ILi64EEEEEENS_10bfloat16_tEfNS_4arch4Sm90ELb1ELb0ELb1ELb0ELb1ELb1ELb0ELb1ELi2ELi1ELi2ELi2ELb0EEENS1_24CollectiveEpilogueBwdGQAISD_fSG_Li256ELb0ELb1EEENS1_25SingleTileBwdLPTSchedulerILb0ELi128ELb1EEEEEEEEEvNT_6ParamsE)
        /*00d4*/ 	.word	0x00000000


	//----- nvinfo : EIATTR_REGCOUNT
	.align		4
.L_46:
        /*00d8*/ 	.byte	0x04, 0x2f
        /*00da*/ 	.short	(.L_48 - .L_47)
	.align		4
.L_47:
        /*00dc*/ 	.word	index@(_ZN7cutlass13device_kernelIN5flash11enable_sm90INS1_16FlashAttnBwdSm90INS1_25CollectiveMainloopBwdSm90ILi2ELi2ELi2EN4cute5tupleIJNS5_1CILi1EEES8_S8_EEENS6_IJNS7_ILi96EEENS7_ILi128EEENS7_ILi64EEEEEENS_10bfloat16_tEfNS_4arch4Sm90ELb1ELb0ELb1ELb0ELb0ELb1ELb0ELb1ELi2ELi1ELi2ELi2ELb0EEENS1_24CollectiveEpilogueBwdGQAISD_fSG_Li256ELb0ELb0EEENS1_25SingleTileBwdLPTSchedulerILb0ELi128ELb0EEEEEEEEEvNT_6ParamsE)
        /*00e0*/ 	.word	0x00000004


	//----- nvinfo : EIATTR_FRAME_SIZE
	.align		4
.L_48:
        /*00e4*/ 	.byte	0x04, 0x11
        /*00e6*/ 	.short	(.L_50 - .L_49)
	.align		4
.L_49:
        /*00e8*/ 	.word	index@(_ZN7cutlass13device_kernelIN5flash11enable_sm90INS1_16FlashAttnBwdSm90INS1_25CollectiveMainloopBwdSm90ILi2ELi2ELi2EN4cute5tupleIJNS5_1CILi1EEES8_S8_EEENS6_IJNS7_ILi96EEENS7_ILi128EEENS7_ILi64EEEEEENS_10bfloat16_tEfNS_4arch4Sm90ELb1ELb0ELb1ELb0ELb0ELb1ELb0ELb1ELi2ELi1ELi2ELi2ELb0EEENS1_24CollectiveEpilogueBwdGQAISD_fSG_Li256ELb0ELb0EEENS1_25SingleTileBwdLPTSchedulerILb0ELi128ELb0EEEEEEEEEvNT_6ParamsE)
        /*00ec*/ 	.word	0x00000000


	//----- nvinfo : EIATTR_REGCOUNT
	.align		4
.L_50:
        /*00f0*/ 	.byte	0x04, 0x2f
        /*00f2*/ 	.short	(.L_52 - .L_51)
	.align		4
.L_51:
        /*00f4*/ 	.word	index@(_ZN7cutlass13device_kernelIN5flash11enable_sm90INS1_16FlashAttnBwdSm90INS1_25CollectiveMainloopBwdSm90ILi2ELi2ELi2EN4cute5tupleIJNS5_1CILi1EEES8_S8_EEENS6_IJNS7_ILi96EEENS7_ILi128EEENS7_ILi64EEEEEENS_10bfloat16_tEfNS_4arch4Sm90ELb1ELb0ELb1ELb0ELb1ELb1ELb0ELb1ELi2ELi1ELi2ELi2ELb0EEENS1_21CollectiveEpilogueBwdISD_SE_SG_Li256ELb0ELb0ELi1EEENS1_25SingleTileBwdLPTSchedulerILb0ELi128ELb1EEEEEEEEEvNT_6ParamsE)
        /*00f8*/ 	.word	0x00000004


	//----- nvinfo : EIATTR_FRAME_SIZE
	.align		4
.L_52:
        /*00fc*/ 	.byte	0x04, 0x11
        /*00fe*/ 	.short	(.L_54 - .L_53)
	.align		4
.L_53:
        /*0100*/ 	.word	index@(_ZN7cutlass13device_kernelIN5flash11enable_sm90INS1_16FlashAttnBwdSm90INS1_25CollectiveMainloopBwdSm90ILi2ELi2ELi2EN4cute5tupleIJNS5_1CILi1EEES8_S8_EEENS6_IJNS7_ILi96EEENS7_ILi128EEENS7_ILi64EEEEEENS_10bfloat16_tEfNS_4arch4Sm90ELb1ELb0ELb1ELb0ELb1ELb1ELb0ELb1ELi2ELi1ELi2ELi2ELb0EEENS1_21CollectiveEpilogueBwdISD_SE_SG_Li256ELb0ELb0ELi1EEENS1_25SingleTileBwdLPTSchedulerILb0ELi128ELb1EEEEEEEEEvNT_6ParamsE)
        /*0104*/ 	.word	0x00000000


	//----- nvinfo : EIATTR_REGCOUNT
	.align		4
.L_54:
        /*0108*/ 	.byte	0x04, 0x2f
        /*010a*/ 	.short	(.L_56 - .L_55)
	.align		4
.L_55:
        /*010c*/ 	.word	index@(_ZN7cutlass13device_kernelIN5flash11enable_sm90INS1_16FlashAttnBwdSm90INS1_25CollectiveMainloopBwdSm90ILi2ELi2ELi2EN4cute5tupleIJNS5_1CILi1EEES8_S8_EEENS6_IJNS7_ILi96EEENS7_ILi128EEENS7_ILi64EEEEEENS_10bfloat16_tEfNS_4arch4Sm90ELb1ELb0ELb1ELb0ELb0ELb1ELb0ELb1ELi2ELi1ELi2ELi2ELb0EEENS1_21CollectiveEpilogueBwdISD_SE_SG_Li256ELb0ELb0ELi1EEENS1_25SingleTileBwdLPTSchedulerILb0ELi128ELb0EEEEEEEEEvNT_6ParamsE)
        /*0110*/ 	.word	0x00000004


	//----- nvinfo : EIATTR_FRAME_SIZE
	.align		4
.L_56:
        /*0114*/ 	.byte	0x04, 0x11
        /*0116*/ 	.short	(.L_58 - .L_57)
	.align		4
.L_57:
        /*0118*/ 	.word	index@(_ZN7cutlass13device_kernelIN5flash11enable_sm90INS1_16FlashAttnBwdSm90INS1_25CollectiveMainloopBwdSm90ILi2ELi2ELi2EN4cute5tupleIJNS5_1CILi1EEES8_S8_EEENS6_IJNS7_ILi96EEENS7_ILi128EEENS7_ILi64EEEEEENS_10bfloat16_tEfNS_4arch4Sm90ELb1ELb0ELb1ELb0ELb0ELb1ELb0ELb1ELi2ELi1ELi2ELi2ELb0EEENS1_21CollectiveEpilogueBwdISD_SE_SG_Li256ELb0ELb0ELi1EEENS1_25SingleTileBwdLPTSchedulerILb0ELi128ELb0EEEEEEEEEvNT_6ParamsE)
        /*011c*/ 	.word	0x00000000


	//----- nvinfo : EIATTR_REGCOUNT
	.align		4
.L_58:
        /*0120*/ 	.byte	0x04, 0x2f
        /*0122*/ 	.short	(.L_60 - .L_59)
	.align		4
.L_59:
        /*0124*/ 	.word	index@(_ZN7cutlass13device_kernelIN5flash22FlashAttnBwdPreprocessIN4cute5tupleIJNS3_1CILi128EEENS5_ILi64EEEEEENS_10bfloat16_tEfNS_4arch4Sm90ELb1ELb1EEEEEvNT_6ParamsE)
        /*0128*/ 	.word	0x00000040


	//----- nvinfo : EIATTR_FRAME_SIZE
	.align		4
.L_60:
        /*012c*/ 	.byte	0x04, 0x11
        /*012e*/ 	.short	(.L_62 - .L_61)
	.align		4
.L_61:
        /*0130*/ 	.word	index@(_ZN7cutlass13device_kernelIN5flash22FlashAttnBwdPreprocessIN4cute5tupleIJNS3_1CILi128EEENS5_ILi64EEEEEENS_10bfloat16_tEfNS_4arch4Sm90ELb1ELb1EEEEEvNT_6ParamsE)
        /*0134*/ 	.word	0x00000000


	//----- nvinfo : EIATTR_REGCOUNT
	.align		4
.L_62:
        /*0138*/ 	.byte	0x04, 0x2f
        /*013a*/ 	.short	(.L_64 - .L_63)
	.align		4
.L_63:
        /*013c*/ 	.word	index@(_ZN7cutlass13device_kernelIN5flash11enable_sm90INS1_16FlashAttnBwdSm90INS1_25CollectiveMainloopBwdSm90ILi2ELi2ELi2EN4cute5tupleIJNS5_1CILi1EEES8_S8_EEENS6_IJNS7_ILi128EEESA_NS7_ILi64EEEEEENS_10bfloat16_tEfNS_4arch4Sm90ELb0ELb1ELb1ELb1ELb1ELb1ELb0ELb0ELi2ELi1ELi2ELi2ELb0EEENS1_24CollectiveEpilogueBwdGQAISC_fSF_Li256ELb1ELb1EEENS1_19SingleTileSchedulerILb1ELb0ELb0ELi128EEEEEEEEEvNT_6ParamsE)
        /*0140*/ 	.word	0x00000004


	//----- nvinfo : EIATTR_FRAME_SIZE
	.align		4
.L_64:
        /*0144*/ 	.byte	0x04, 0x11
        /*0146*/ 	.short	(.L_66 - .L_65)
	.align		4
.L_65:
        /*0148*/ 	.word	index@(_ZN7cutlass13device_kernelIN5flash11enable_sm90INS1_16FlashAttnBwdSm90INS1_25CollectiveMainloopBwdSm90ILi2ELi2ELi2EN4cute5tupleIJNS5_1CILi1EEES8_S8_EEENS6_IJNS7_ILi128EEESA_NS7_ILi64EEEEEENS_10bfloat16_tEfNS_4arch4Sm90ELb0ELb1ELb1ELb1ELb1ELb1ELb0ELb0ELi2ELi1ELi2ELi2ELb0EEENS1_24CollectiveEpilogueBwdGQAISC_fSF_Li256ELb1ELb1EEENS1_19SingleTileSchedulerILb1ELb0ELb0ELi128EEEEEEEEEvNT_6ParamsE)
        /*014c*/ 	.word	0x00000000


	//----- nvinfo : EIATTR_REGCOUNT
	.align		4
.L_66:
        /*0150*/ 	.byte	0x04, 0x2f
        /*0152*/ 	.short	(.L_68 - .L_67)
	.align		4
.L_67:
        /*0154*/ 	.word	index@(_ZN7cutlass13device_kernelIN5flash32FlashAttnBwdPostprocessConvertdQIN4cute5tupleIJNS3_1CILi128EEENS5_ILi64EEEEEENS_10bfloat16_tEfNS_4arch4Sm90ELi256ENS3_8TiledMMAINS3_8MMA_AtomIJNS3_4SM904GMMA27MMA_64x64x16_F32BF16BF16_SSILNSF_5MajorE0ELSH_1ELNSF_7ScaleInE1ELSI_1EEEEEENS3_6LayoutINS4_IJNS5_ILi2EEENS5_ILi1EEESN_EEENS4_IJSN_NS5_ILi0EEESP_EEEEENS4_IJNS3_10UnderscoreESS_SS_EEEEELb0EEEEEvNT_6ParamsE)
        /*0158*/ 	.word	0x00000030


	//----- nvinfo : EIATTR_FRAME_SIZE
	.align		4
.L_68:
        /*015c*/ 	.byte	0x04, 0x11
        /*015e*/ 	.short	(.L_70 - .L_69)
	.align		4
.L_69:
        /*0160*/ 	.word	index@(_ZN7cutlass13device_kernelIN5flash32FlashAttnBwdPostprocessConvertdQIN4cute5tupleIJNS3_1CILi128EEENS5_ILi64EEEEEENS_10bfloat16_tEfNS_4arch4Sm90ELi256ENS3_8TiledMMAINS3_8MMA_AtomIJNS3_4SM904GMMA27MMA_64x64x16_F32BF16BF16_SSILNSF_5MajorE0ELSH_1ELNSF_7ScaleInE1ELSI_1EEEEEENS3_6LayoutINS4_IJNS5_ILi2EEENS5_ILi1EEESN_EEENS4_IJSN_NS5_ILi0EEESP_EEEEENS4_IJNS3_10UnderscoreESS_SS_EEEEELb0EEEEEvNT_6ParamsE)
        /*0164*/ 	.word	0x00000000


	//----- nvinfo : EIATTR_REGCOUNT
	.align		4
.L_70:
        /*0168*/ 	.byte	0x04, 0x2f
        /*016a*/ 	.short	(.L_72 - .L_71)
	.align		4
.L_71:
        /*016c*/ 	.word	index@(_ZN7cutlass13device_kernelIN5flash11enable_sm90INS1_16FlashAttnBwdSm90INS1_25CollectiveMainloopBwdSm90ILi2ELi2ELi2EN4cute5tupleIJNS5_1CILi1EEES8_S8_EEENS6_IJNS7_ILi128EEESA_NS7_ILi64EEEEEENS_10bfloat16_tEfNS_4arch4Sm90ELb0ELb1ELb1ELb1ELb0ELb1ELb0ELb0ELi2ELi1ELi2ELi2ELb0EEENS1_24CollectiveEpilogueBwdGQAISC_fSF_Li256ELb1ELb0EEENS1_19SingleTileSchedulerILb1ELb0ELb0ELi128EEEEEEEEEvNT_6ParamsE)
        /*0170*/ 	.word	0x00000004


	//----- nvinfo : EIATTR_FRAME_SIZE
	.align		4
.L_72:
        /*0174*/ 	.byte	0x04, 0x11
        /*0176*/ 	.short	(.L_74 - .L_73)
	.align		4
.L_73:
        /*0178*/ 	.word	index@(_ZN7cutlass13device_kernelIN5flash11enable_sm90INS1_16FlashAttnBwdSm90INS1_25CollectiveMainloopBwdSm90ILi2ELi2ELi2EN4cute5tupleIJNS5_1CILi1EEES8_S8_EEENS6_IJNS7_ILi128EEESA_NS7_ILi64EEEEEENS_10bfloat16_tEfNS_4arch4Sm90ELb0ELb1ELb1ELb1ELb0ELb1ELb0ELb0ELi2ELi1ELi2ELi2ELb0EEENS1_24CollectiveEpilogueBwdGQAISC_fSF_Li256ELb1ELb0EEENS1_19SingleTileSchedulerILb1ELb0ELb0ELi128EEEEEEEEEvNT_6ParamsE)
        /*017c*/ 	.word	0x00000000


	//----- nvinfo : EIATTR_REGCOUNT
	.align		4
.L_74:
        /*0180*/ 	.byte	0x04, 0x2f
        /*0182*/ 	.short	(.L_76 - .L_75)
	.align		4
.L_75:
        /*0184*/ 	.word	index@(_ZN7cutlass13device_kernelIN5flash11enable_sm90INS1_16FlashAttnBwdSm90INS1_25CollectiveMainloopBwdSm90ILi2ELi2ELi2EN4cute5tupleIJNS5_1CILi1EEES8_S8_EEENS6_IJNS7_ILi128EEESA_NS7_ILi64EEEEEENS_10bfloat16_tEfNS_4arch4Sm90ELb0ELb1ELb1ELb1ELb1ELb1ELb0ELb0ELi2ELi1ELi2ELi2ELb0EEENS1_21CollectiveEpilogueBwdISC_SD_SF_Li256ELb1ELb0ELi1EEENS1_19SingleTileSchedulerILb1ELb0ELb0ELi128EEEEEEEEEvNT_6ParamsE)
        /*0188*/ 	.word	0x00000004


	//----- nvinfo : EIATTR_FRAME_SIZE
	.align		4
.L_76:
        /*018c*/ 	.byte	0x04, 0x11
        /*018e*/ 	.short	(.L_78 - .L_77)
	.align		4
.L_77:
        /*0190*/ 	.word	index@(_ZN7cutlass13device_kernelIN5flash11enable_sm90INS1_16FlashAttnBwdSm90INS1_25CollectiveMainloopBwdSm90ILi2ELi2ELi2EN4cute5tupleIJNS5_1CILi1EEES8_S8_EEENS6_IJNS7_ILi128EEESA_NS7_ILi64EEEEEENS_10bfloat16_tEfNS_4arch4Sm90ELb0ELb1ELb1ELb1ELb1ELb1ELb0ELb0ELi2ELi1ELi2ELi2ELb0EEENS1_21CollectiveEpilogueBwdISC_SD_SF_Li256ELb1ELb0ELi1EEENS1_19SingleTileSchedulerILb1ELb0ELb0ELi128EEEEEEEEEvNT_6ParamsE)
        /*0194*/ 	.word	0x00000000


	//----- nvinfo : EIATTR_REGCOUNT
	.align		4
.L_78:
        /*0198*/ 	.byte	0x04, 0x2f
        /*019a*/ 	.short	(.L_80 - .L_79)
	.align		4
.L_79:
        /*019c*/ 	.word	index@(_ZN7cutlass13device_kernelIN5flash11enable_sm90INS1_16FlashAttnBwdSm90INS1_25CollectiveMainloopBwdSm90ILi2ELi2ELi2EN4cute5tupleIJNS5_1CILi1EEES8_S8_EEENS6_IJNS7_ILi128EEESA_NS7_ILi64EEEEEENS_10bfloat16_tEfNS_4arch4Sm90ELb0ELb1ELb1ELb1ELb0ELb1ELb0ELb0ELi2ELi1ELi2ELi2ELb0EEENS1_21CollectiveEpilogueBwdISC_SD_SF_Li256ELb1ELb0ELi1EEENS1_19SingleTileSchedulerILb1ELb0ELb0ELi128EEEEEEEEEvNT_6ParamsE)
        /*01a0*/ 	.word	0x00000004


	//----- nvinfo : EIATTR_FRAME_SIZE
	.align		4
.L_80:
        /*01a4*/ 	.byte	0x04, 0x11
        /*01a6*/ 	.short	(.L_82 - .L_81)
	.align		4
.L_81:
        /*01a8*/ 	.word	index@(_ZN7cutlass13device_kernelIN5flash11enable_sm90INS1_16FlashAttnBwdSm90INS1_25CollectiveMainloopBwdSm90ILi2ELi2ELi2EN4cute5tupleIJNS5_1CILi1EEES8_S8_EEENS6_IJNS7_ILi128EEESA_NS7_ILi64EEEEEENS_10bfloat16_tEfNS_4arch4Sm90ELb0ELb1ELb1ELb1ELb0ELb1ELb0ELb0ELi2ELi1ELi2ELi2ELb0EEENS1_21CollectiveEpilogueBwdISC_SD_SF_Li256ELb1ELb0ELi1EEENS1_19SingleTileSchedulerILb1ELb0ELb0ELi128EEEEEEEEEvNT_6ParamsE)
        /*01ac*/ 	.word	0x00000000


	//----- nvinfo : EIATTR_REGCOUNT
	.align		4
.L_82:
        /*01b0*/ 	.byte	0x04, 0x2f
        /*01b2*/ 	.short	(.L_84 - .L_83)
	.align		4
.L_83:
        /*01b4*/ 	.word	index@(_ZN7cutlass13device_kernelIN5flash22FlashAttnBwdPreprocessIN4cute5tupleIJNS3_1CILi128EEENS5_ILi64EEEEEENS_10bfloat16_tEfNS_4arch4Sm90ELb1ELb0EEEEEvNT_6ParamsE)
        /*01b8*/ 	.word	0x00000038


	//----- nvinfo : EIATTR_FRAME_SIZE
	.align		4
.L_84:
        /*01bc*/ 	.byte	0x04, 0x11
        /*01be*/ 	.short	(.L_86 - .L_85)
	.align		4
.L_85:
        /*01c0*/ 	.word	index@(_ZN7cutlass13device_kernelIN5flash22FlashAttnBwdPreprocessIN4cute5tupleIJNS3_1CILi128EEENS5_ILi64EEEEEENS_10bfloat16_tEfNS_4arch4Sm90ELb1ELb0EEEEEvNT_6ParamsE)
        /*01c4*/ 	.word	0x00000000


	//----- nvinfo : EIATTR_REGCOUNT
	.align		4
.L_86:
        /*01c8*/ 	.byte	0x04, 0x2f
        /*01ca*/ 	.short	(.L_88 - .L_87)
	.align		4
.L_87:
        /*01cc*/ 	.word	index@(_ZN7cutlass13device_kernelIN5flash11enable_sm90INS1_16FlashAttnBwdSm90INS1_25CollectiveMainloopBwdSm90ILi2ELi2ELi2EN4cute5tupleIJNS5_1CILi1EEES8_S8_EEENS6_IJNS7_ILi128EEESA_NS7_ILi64EEEEEENS_10bfloat16_tEfNS_4arch4Sm90ELb0ELb1ELb1ELb0ELb1ELb1ELb0ELb0ELi2ELi1ELi2ELi2ELb0EEENS1_24CollectiveEpilogueBwdGQAISC_fSF_Li256ELb0ELb1EEENS1_19SingleTileSchedulerILb0ELb0ELb0ELi128EEEEEEEEEvNT_6ParamsE)
        /*01d0*/ 	.word	0x00000004


	//----- nvinfo : EIATTR_FRAME_SIZE
	.align		4
.L_88:
        /*01d4*/ 	.byte	0x04, 0x11
        /*01d6*/ 	.short	(.L_90 - .L_89)
	.align		4
.L_89:
        /*01d8*/ 	.word	index@(_ZN7cutlass13device_kernelIN5flash11enable_sm90INS1_16FlashAttnBwdSm90INS1_25CollectiveMainloopBwdSm90ILi2ELi2ELi2EN4cute5tupleIJNS5_1CILi1EEES8_S8_EEENS6_IJNS7_ILi128EEESA_NS7_ILi64EEEEEENS_10bfloat16_tEfNS_4arch4Sm90ELb0ELb1ELb1ELb0ELb1ELb1ELb0ELb0ELi2ELi1ELi2ELi2ELb0EEENS1_24CollectiveEpilogueBwdGQAISC_fSF_Li256ELb0ELb1EEENS1_19SingleTileSchedulerILb0ELb0ELb0ELi128EEEEEEEEEvNT_6ParamsE)
        /*01dc*/ 	.word	0x00000000


	//----- nvinfo : EIATTR_REGCOUNT
	.align		4
.L_90:
        /*01e0*/ 	.byte	0x04, 0x2f
        /*01e2*/ 	.short	(.L_92 - .L_91)
	.align		4
.L_91:
        /*01e4*/ 	.word	index@(_ZN7cutlass13device_kernelIN5flash11enable_sm90INS1_16FlashAttnBwdSm90INS1_25CollectiveMainloopBwdSm90ILi2ELi2ELi2EN4cute5tupleIJNS5_1CILi1EEES8_S8_EEENS6_IJNS7_ILi128EEESA_NS7_ILi64EEEEEENS_10bfloat16_tEfNS_4arch4Sm90ELb0ELb1ELb1ELb0ELb0ELb1ELb0ELb0ELi2ELi1ELi2ELi2ELb0EEENS1_24CollectiveEpilogueBwdGQAISC_fSF_Li256ELb0ELb0EEENS1_19SingleTileSchedulerILb0ELb0ELb0ELi128EEEEEEEEEvNT_6ParamsE)
        /*01e8*/ 	.word	0x00000004


	//----- nvinfo : EIATTR_FRAME_SIZE
	.align		4
.L_92:
        /*01ec*/ 	.byte	0x04, 0x11
        /*01ee*/ 	.short	(.L_94 - .L_93)
	.align		4
.L_93:
        /*01f0*/ 	.word	index@(_ZN7cutlass13device_kernelIN5flash11enable_sm90INS1_16FlashAttnBwdSm90INS1_25CollectiveMainloopBwdSm90ILi2ELi2ELi2EN4cute5tupleIJNS5_1CILi1EEES8_S8_EEENS6_IJNS7_ILi128EEESA_NS7_ILi64EEEEEENS_10bfloat16_tEfNS_4arch4Sm90ELb0ELb1ELb1ELb0ELb0ELb1ELb0ELb0ELi2ELi1ELi2ELi2ELb0EEENS1_24CollectiveEpilogueBwdGQAISC_fSF_Li256ELb0ELb0EEENS1_19SingleTileSchedulerILb0ELb0ELb0ELi128EEEEEEEEEvNT_6ParamsE)
        /*01f4*/ 	.word	0x00000000


	//----- nvinfo : EIATTR_REGCOUNT
	.align		4
.L_94:
        /*01f8*/ 	.byte	0x04, 0x2f
        /*01fa*/ 	.short	(.L_96 - .L_95)
	.align		4
.L_95:
        /*01fc*/ 	.word	index@(_ZN7cutlass13device_kernelIN5flash11enable_sm90INS1_16FlashAttnBwdSm90INS1_25CollectiveMainloopBwdSm90ILi2ELi2ELi2EN4cute5tupleIJNS5_1CILi1EEES8_S8_EEENS6_IJNS7_ILi128EEESA_NS7_ILi64EEEEEENS_10bfloat16_tEfNS_4arch4Sm90ELb0ELb1ELb1ELb0ELb1ELb1ELb0ELb0ELi2ELi1ELi2ELi2ELb0EEENS1_21CollectiveEpilogueBwdISC_SD_SF_Li256ELb0ELb0ELi1EEENS1_19SingleTileSchedulerILb0ELb0ELb0ELi128EEEEEEEEEvNT_6ParamsE)
        /*0200*/ 	.word	0x00000004


	//----- nvinfo : EIATTR_FRAME_SIZE
	.align		4
.L_96:
        /*0204*/ 	.byte	0x04, 0x11
        /*0206*/ 	.short	(.L_98 - .L_97)
	.align		4
.L_97:
        /*0208*/ 	.word	index@(_ZN7cutlass13device_kernelIN5flash11enable_sm90INS1_16FlashAttnBwdSm90INS1_25CollectiveMainloopBwdSm90ILi2ELi2ELi2EN4cute5tupleIJNS5_1CILi1EEES8_S8_EEENS6_IJNS7_ILi128EEESA_NS7_ILi64EEEEEENS_10bfloat16_tEfNS_4arch4Sm90ELb0ELb1ELb1ELb0ELb1ELb1ELb0ELb0ELi2ELi1ELi2ELi2ELb0EEENS1_21CollectiveEpilogueBwdISC_SD_SF_Li256ELb0ELb0ELi1EEENS1_19SingleTileSchedulerILb0ELb0ELb0ELi128EEEEEEEEEvNT_6ParamsE)
        /*020c*/ 	.word	0x00000000


	//----- nvinfo : EIATTR_REGCOUNT
	.align		4
.L_98:
        /*0210*/ 	.byte	0x04, 0x2f
        /*0212*/ 	.short	(.L_100 - .L_99)
	.align		4
.L_99:
        /*0214*/ 	.word	index@(_ZN7cutlass13device_kernelIN5flash11enable_sm90INS1_16FlashAttnBwdSm90INS1_25CollectiveMainloopBwdSm90ILi2ELi2ELi2EN4cute5tupleIJNS5_1CILi1EEES8_S8_EEENS6_IJNS7_ILi128EEESA_NS7_ILi64EEEEEENS_10bfloat16_tEfNS_4arch4Sm90ELb0ELb1ELb1ELb0ELb0ELb1ELb0ELb0ELi2ELi1ELi2ELi2ELb0EEENS1_21CollectiveEpilogueBwdISC_SD_SF_Li256ELb0ELb0ELi1EEENS1_19SingleTileSchedulerILb0ELb0ELb0ELi128EEEEEEEEEvNT_6ParamsE)
        /*0218*/ 	.word	0x00000004


	//----- nvinfo : EIATTR_FRAME_SIZE
	.align		4
.L_100:
        /*021c*/ 	.byte	0x04, 0x11
        /*021e*/ 	.short	(.L_102 - .L_101)
	.align		4
.L_101:
        /*0220*/ 	.word	index@(_ZN7cutlass13device_kernelIN5flash11enable_sm90INS1_16FlashAttnBwdSm90INS1_25CollectiveMainloopBwdSm90ILi2ELi2ELi2EN4cute5tupleIJNS5_1CILi1EEES8_S8_EEENS6_IJNS7_ILi128EEESA_NS7_ILi64EEEEEENS_10bfloat16_tEfNS_4arch4Sm90ELb0ELb1ELb1ELb0ELb0ELb1ELb0ELb0ELi2ELi1ELi2ELi2ELb0EEENS1_21CollectiveEpilogueBwdISC_SD_SF_Li256ELb0ELb0ELi1EEENS1_19SingleTileSchedulerILb0ELb0ELb0ELi128EEEEEEEEEvNT_6ParamsE)
        /*0224*/ 	.word	0x00000000


	//----- nvinfo : EIATTR_REGCOUNT
	.align		4
.L_102:
        /*0228*/ 	.byte	0x04, 0x2f
        /*022a*/ 	.short	(.L_104 - .L_103)
	.align		4
.L_103:
        /*022c*/ 	.word	index@(_ZN7cutlass13device_kernelIN5flash11enable_sm90INS1_16FlashAttnBwdSm90INS1_25CollectiveMainloopBwdSm90ILi2ELi2ELi2EN4cute5tupleIJNS5_1CILi1EEES8_S8_EEENS6_IJNS7_ILi128EEESA_NS7_ILi64EEEEEENS_10bfloat16_tEfNS_4arch4Sm90ELb0ELb0ELb1ELb1ELb1ELb1ELb0ELb0ELi2ELi1ELi2ELi2ELb0EEENS1_24CollectiveEpilogueBwdGQAISC_fSF_Li256ELb1ELb1EEENS1_19SingleTileSchedulerILb1ELb0ELb0ELi128EEEEEEEEEvNT_6ParamsE)
        /*0230*/ 	.word	0x00000004


	//----- nvinfo : EIATTR_FRAME_SIZE
	.align		4
.L_104:
        /*0234*/ 	.byte	0x04, 0x11
        /*0236*/ 	.short	(.L_106 - .L_105)
	.align		4
.L_105:
        /*0238*/ 	.word	index@(_ZN7cutlass13device_kernelIN5flash11enable_sm90INS1_16FlashAttnBwdSm90INS1_25CollectiveMainloopBwdSm90ILi2ELi2ELi2EN4cute5tupleIJNS5_1CILi1EEES8_S8_EEENS6_IJNS7_ILi128EEESA_NS7_ILi64EEEEEENS_10bfloat16_tEfNS_4arch4Sm90ELb0ELb0ELb1ELb1ELb1ELb1ELb0ELb0ELi2ELi1ELi2ELi2ELb0EEENS1_24CollectiveEpilogueBwdGQAISC_fSF_Li256ELb1ELb1EEENS1_19SingleTileSchedulerILb1ELb0ELb0ELi128EEEEEEEEEvNT_6ParamsE)
        /*023c*/ 	.word	0x00000000


	//----- nvinfo : EIATTR_REGCOUNT
	.align		4
.L_106:
        /*0240*/ 	.byte	0x04, 0x2f
        /*0242*/ 	.short	(.L_108 - .L_107)
	.align		4
.L_107:
        /*0244*/ 	.word	index@(_ZN7cutlass13device_kernelIN5flash11enable_sm90INS1_16FlashAttnBwdSm90INS1_25CollectiveMainloopBwdSm90ILi2ELi2ELi2EN4cute5tupleIJNS5_1CILi1EEES8_S8_EEENS6_IJNS7_ILi128EEESA_NS7_ILi64EEEEEENS_10bfloat16_tEfNS_4arch4Sm90ELb0ELb0ELb1ELb1ELb0ELb1ELb0ELb0ELi2ELi1ELi2ELi2ELb0EEENS1_24CollectiveEpilogueBwdGQAISC_fSF_Li256ELb1ELb0EEENS1_19SingleTileSchedulerILb1ELb0ELb0ELi128EEEEEEEEEvNT_6ParamsE)
        /*0248*/ 	.word	0x00000004


	//----- nvinfo : EIATTR_FRAME_SIZE
	.align		4
.L_108:
        /*024c*/ 	.byte	0x04, 0x11
        /*024e*/ 	.short	(.L_110 - .L_109)
	.align		4
.L_109:
        /*0250*/ 	.word	index@(_ZN7cutlass13device_kernelIN5flash11enable_sm90INS1_16FlashAttnBwdSm90INS1_25CollectiveMainloopBwdSm90ILi2ELi2ELi2EN4cute5tupleIJNS5_1CILi1EEES8_S8_EEENS6_IJNS7_ILi128EEESA_NS7_ILi64EEEEEENS_10bfloat16_tEfNS_4arch4Sm90ELb0ELb0ELb1ELb1ELb0ELb1ELb0ELb0ELi2ELi1ELi2ELi2ELb0EEENS1_24CollectiveEpilogueBwdGQAISC_fSF_Li256ELb1ELb0EEENS1_19SingleTileSchedulerILb1ELb0ELb0ELi128EEEEEEEEEvNT_6ParamsE)
        /*0254*/ 	.word	0x00000000


	//----- nvinfo : EIATTR_REGCOUNT
	.align		4
.L_110:
        /*0258*/ 	.byte	0x04, 0x2f
        /*025a*/ 	.short	(.L_112 - .L_111)
	.align		4
.L_111:
        /*025c*/ 	.word	index@(_ZN7cutlass13device_kernelIN5flash11enable_sm90INS1_16FlashAttnBwdSm90INS1_25CollectiveMainloopBwdSm90ILi2ELi2ELi2EN4cute5tupleIJNS5_1CILi1EEES8_S8_EEENS6_IJNS7_ILi128EEESA_NS7_ILi64EEEEEENS_10bfloat16_tEfNS_4arch4Sm90ELb0ELb0ELb1ELb1ELb1ELb1ELb0ELb0ELi2ELi1ELi2ELi2ELb0EEENS1_21CollectiveEpilogueBwdISC_SD_SF_Li256ELb1ELb0ELi1EEENS1_19SingleTileSchedulerILb1ELb0ELb0ELi128EEEEEEEEEvNT_6ParamsE)
        /*0260*/ 	.word	0x00000004


	//----- nvinfo : EIATTR_FRAME_SIZE
	.align		4
.L_112:
        /*0264*/ 	.byte	0x04, 0x11
        /*0266*/ 	.short	(.L_114 - .L_113)
	.align		4
.L_113:
        /*0268*/ 	.word	index@(_ZN7cutlass13device_kernelIN5flash11enable_sm90INS1_16FlashAttnBwdSm90INS1_25CollectiveMainloopBwdSm90ILi2ELi2ELi2EN4cute5tupleIJNS5_1CILi1EEES8_S8_EEENS6_IJNS7_ILi128EEESA_NS7_ILi64EEEEEENS_10bfloat16_tEfNS_4arch4Sm90ELb0ELb0ELb1ELb1ELb1ELb1ELb0ELb0ELi2ELi1ELi2ELi2ELb0EEENS1_21CollectiveEpilogueBwdISC_SD_SF_Li256ELb1ELb0ELi1EEENS1_19SingleTileSchedulerILb1ELb0ELb0ELi128EEEEEEEEEvNT_6ParamsE)
        /*026c*/ 	.word	0x00000000


	//----- nvinfo : EIATTR_REGCOUNT
	.align		4
.L_114:
        /*0270*/ 	.byte	0x04, 0x2f
        /*0272*/ 	.short	(.L_116 - .L_115)
	.align		4
.L_115:
        /*0274*/ 	.word	index@(_ZN7cutlass13device_kernelIN5flash11enable_sm90INS1_16FlashAttnBwdSm90INS1_25CollectiveMainloopBwdSm90ILi2ELi2ELi2EN4cute5tupleIJNS5_1CILi1EEES8_S8_EEENS6_IJNS7_ILi128EEESA_NS7_ILi64EEEEEENS_10bfloat16_tEfNS_4arch4Sm90ELb0ELb0ELb1ELb1ELb0ELb1ELb0ELb0ELi2ELi1ELi2ELi2ELb0EEENS1_21CollectiveEpilogueBwdISC_SD_SF_Li256ELb1ELb0ELi1EEENS1_19SingleTileSchedulerILb1ELb0ELb0ELi128EEEEEEEEEvNT_6ParamsE)
        /*0278*/ 	.word	0x00000004


	//----- nvinfo : EIATTR_FRAME_SIZE
	.align		4
.L_116:
        /*027c*/ 	.byte	0x04, 0x11
        /*027e*/ 	.short	(.L_118 - .L_117)
	.align		4
.L_117:
        /*0280*/ 	.word	index@(_ZN7cutlass13device_kernelIN5flash11enable_sm90INS1_16FlashAttnBwdSm90INS1_25CollectiveMainloopBwdSm90ILi2ELi2ELi2EN4cute5tupleIJNS5_1CILi1EEES8_S8_EEENS6_IJNS7_ILi128EEESA_NS7_ILi64EEEEEENS_10bfloat16_tEfNS_4arch4Sm90ELb0ELb0ELb1ELb1ELb0ELb1ELb0ELb0ELi2ELi1ELi2ELi2ELb0EEENS1_21CollectiveEpilogueBwdISC_SD_SF_Li256ELb1ELb0ELi1EEENS1_19SingleTileSchedulerILb1ELb0ELb0ELi128EEEEEEEEEvNT_6ParamsE)
        /*0284*/ 	.word	0x00000000


	//----- nvinfo : EIATTR_REGCOUNT
	.align		4
.L_118:
        /*0288*/ 	.byte	0x04, 0x2f
        /*028a*/ 	.short	(.L_120 - .L_119)
	.align		4
.L_119:
        /*028c*/ 	.word	index@(_ZN7cutlass13device_kernelIN5flash11enable_sm90INS1_16FlashAttnBwdSm90INS1_25CollectiveMainloopBwdSm90ILi2ELi2ELi2EN4cute5tupleIJNS5_1CILi1EEES8_S8_EEENS6_IJNS7_ILi128EEESA_NS7_ILi64EEEEEENS_10bfloat16_tEfNS_4arch4Sm90ELb0ELb0ELb1ELb0ELb1ELb1ELb0ELb0ELi2ELi1ELi2ELi2ELb0EEENS1_24CollectiveEpilogueBwdGQAISC_fSF_Li256ELb0ELb1EEENS1_19SingleTileSchedulerILb0ELb0ELb0ELi128EEEEEEEEEvNT_6ParamsE)
        /*0290*/ 	.word	0x00000004


	//----- nvinfo : EIATTR_FRAME_SIZE
	.align		4
.L_120:
        /*0294*/ 	.byte	0x04, 0x11
        /*0296*/ 	.short	(.L_122 - .L_121)
	.align		4
.L_121:
        /*0298*/ 	.word	index@(_ZN7cutlass13device_kernelIN5flash11enable_sm90INS1_16FlashAttnBwdSm90INS1_25CollectiveMainloopBwdSm90ILi2ELi2ELi2EN4cute5tupleIJNS5_1CILi1EEES8_S8_EEENS6_IJNS7_ILi128EEESA_NS7_ILi64EEEEEENS_10bfloat16_tEfNS_4arch4Sm90ELb0ELb0ELb1ELb0ELb1ELb1ELb0ELb0ELi2ELi1ELi2ELi2ELb0EEENS1_24CollectiveEpilogueBwdGQAISC_fSF_Li256ELb0ELb1EEENS1_19SingleTileSchedulerILb0ELb0ELb0ELi128EEEEEEEEEvNT_6ParamsE)
        /*029c*/ 	.word	0x00000000


	//----- nvinfo : EIATTR_REGCOUNT
	.align		4
.L_122:
        /*02a0*/ 	.byte	0x04, 0x2f
        /*02a2*/ 	.short	(.L_124 - .L_123)
	.align		4
.L_123:
        /*02a4*/ 	.word	index@(_ZN7cutlass13device_kernelIN5flash11enable_sm90INS1_16FlashAttnBwdSm90INS1_25CollectiveMainloopBwdSm90ILi2ELi2ELi2EN4cute5tupleIJNS5_1CILi1EEES8_S8_EEENS6_IJNS7_ILi128EEESA_NS7_ILi64EEEEEENS_10bfloat16_tEfNS_4arch4Sm90ELb0ELb0ELb1ELb0ELb0ELb1ELb0ELb0ELi2ELi1ELi2ELi2ELb0EEENS1_24CollectiveEpilogueBwdGQAISC_fSF_Li256ELb0ELb0EEENS1_19SingleTileSchedulerILb0ELb0ELb0ELi128EEEEEEEEEvNT_6ParamsE)
        /*02a8*/ 	.word	0x00000004


	//----- nvinfo : EIATTR_FRAME_SIZE
	.align		4
.L_124:
        /*02ac*/ 	.byte	0x04, 0x11
        /*02ae*/ 	.short	(.L_126 - .L_125)
	.align		4
.L_125:
        /*02b0*/ 	.word	index@(_ZN7cutlass13device_kernelIN5flash11enable_sm90INS1_16FlashAttnBwdSm90INS1_25CollectiveMainloopBwdSm90ILi2ELi2ELi2EN4cute5tupleIJNS5_1CILi1EEES8_S8_EEENS6_IJNS7_ILi128EEESA_NS7_ILi64EEEEEENS_10bfloat16_tEfNS_4arch4Sm90ELb0ELb0ELb1ELb0ELb0ELb1ELb0ELb0ELi2ELi1ELi2ELi2ELb0EEENS1_24CollectiveEpilogueBwdGQAISC_fSF_Li256ELb0ELb0EEENS1_19SingleTileSchedulerILb0ELb0ELb0ELi128EEEEEEEEEvNT_6ParamsE)
        /*02b4*/ 	.word	0x00000000


	//----- nvinfo : EIATTR_REGCOUNT
	.align		4
.L_126:
        /*02b8*/ 	.byte	0x04, 0x2f
        /*02ba*/ 	.short	(.L_128 - .L_127)
	.align		4
.L_127:
        /*02bc*/ 	.word	index@(_ZN7cutlass13device_kernelIN5flash11enable_sm90INS1_16FlashAttnBwdSm90INS1_25CollectiveMainloopBwdSm90ILi2ELi2ELi2EN4cute5tupleIJNS5_1CILi1EEES8_S8_EEENS6_IJNS7_ILi128EEESA_NS7_ILi64EEEEEENS_10bfloat16_tEfNS_4arch4Sm90ELb0ELb0ELb1ELb0ELb1ELb1ELb0ELb0ELi2ELi1ELi2ELi2ELb0EEENS1_21CollectiveEpilogueBwdISC_SD_SF_Li256ELb0ELb0ELi1EEENS1_19SingleTileSchedulerILb0ELb0ELb0ELi128EEEEEEEEEvNT_6ParamsE)
        /*02c0*/ 	.word	0x00000004


	//----- nvinfo : EIATTR_FRAME_SIZE
	.align		4
.L_128:
        /*02c4*/ 	.byte	0x04, 0x11
        /*02c6*/ 	.short	(.L_130 - .L_129)
	.align		4
.L_129:
        /*02c8*/ 	.word	index@(_ZN7cutlass13device_kernelIN5flash11enable_sm90INS1_16FlashAttnBwdSm90INS1_25CollectiveMainloopBwdSm90ILi2ELi2ELi2EN4cute5tupleIJNS5_1CILi1EEES8_S8_EEENS6_IJNS7_ILi128EEESA_NS7_ILi64EEEEEENS_10bfloat16_tEfNS_4arch4Sm90ELb0ELb0ELb1ELb0ELb1ELb1ELb0ELb0ELi2ELi1ELi2ELi2ELb0EEENS1_21CollectiveEpilogueBwdISC_SD_SF_Li256ELb0ELb0ELi1EEENS1_19SingleTileSchedulerILb0ELb0ELb0ELi128EEEEEEEEEvNT_6ParamsE)
        /*02cc*/ 	.word	0x00000000


	//----- nvinfo : EIATTR_REGCOUNT
	.align		4
.L_130:
        /*02d0*/ 	.byte	0x04, 0x2f
        /*02d2*/ 	.short	(.L_132 - .L_131)
	.align		4
.L_131:
        /*02d4*/ 	.word	index@(_ZN7cutlass13device_kernelIN5flash11enable_sm90INS1_16FlashAttnBwdSm90INS1_25CollectiveMainloopBwdSm90ILi2ELi2ELi2EN4cute5tupleIJNS5_1CILi1EEES8_S8_EEENS6_IJNS7_ILi128EEESA_NS7_ILi64EEEEEENS_10bfloat16_tEfNS_4arch4Sm90ELb0ELb0ELb1ELb0ELb0ELb1ELb0ELb0ELi2ELi1ELi2ELi2ELb0EEENS1_21CollectiveEpilogueBwdISC_SD_SF_Li256ELb0ELb0ELi1EEENS1_19SingleTileSchedulerILb0ELb0ELb0ELi128EEEEEEEEEvNT_6ParamsE)
        /*02d8*/ 	.word	0x00000004


	//----- nvinfo : EIATTR_FRAME_SIZE
	.align		4
.L_132:
        /*02dc*/ 	.byte	0x04, 0x11
        /*02de*/ 	.short	(.L_134 - .L_133)
	.align		4
.L_133:
        /*02e0*/ 	.word	index@(_ZN7cutlass13device_kernelIN5flash11enable_sm90INS1_16FlashAttnBwdSm90INS1_25CollectiveMainloopBwdSm90ILi2ELi2ELi2EN4cute5tupleIJNS5_1CILi1EEES8_S8_EEENS6_IJNS7_ILi128EEESA_NS7_ILi64EEEEEENS_10bfloat16_tEfNS_4arch4Sm90ELb0ELb0ELb1ELb0ELb0ELb1ELb0ELb0ELi2ELi1ELi2ELi2ELb0EEENS1_21CollectiveEpilogueBwdISC_SD_SF_Li256ELb0ELb0ELi1EEENS1_19SingleTileSchedulerILb0ELb0ELb0ELi128EEEEEEEEEvNT_6ParamsE)
        /*02e4*/ 	.word	0x00000000


	//----- nvinfo : EIATTR_MIN_STACK_SIZE
	.align		4
.L_134:
        /*02e8*/ 	.byte	0x04, 0x12
        /*02ea*/ 	.short	(.L_136 - .L_135)
	.align		4
.L_135:
        /*02ec*/ 	.word	index@(_ZN7cutlass13device_kernelIN5flash11enable_sm90INS1_16FlashAttnBwdSm90INS1_25CollectiveMainloopBwdSm90ILi2ELi2ELi2EN4cute5tupleIJNS5_1CILi1EEES8_S8_EEENS6_IJNS7_ILi128EEESA_NS7_ILi64EEEEEENS_10bfloat16_tEfNS_4arch4Sm90ELb0ELb0ELb1ELb0ELb0ELb1ELb0ELb0ELi2ELi1ELi2ELi2ELb0EEENS1_21CollectiveEpilogueBwdISC_SD_SF_Li256ELb0ELb0ELi1EEENS1_19SingleTileSchedulerILb0ELb0ELb0ELi128EEEEEEEEEvNT_6ParamsE)
        /*02f0*/ 	.word	0x00000000


	//----- nvinfo : EIATTR_MIN_STACK_SIZE
	.align		4
.L_136:
        /*02f4*/ 	.byte	0x04, 0x12
        /*02f6*/ 	.short	(.L_138 - .L_137)
	.align		4
.L_137:
        /*02f8*/ 	.word	index@(_ZN7cutlass13device_kernelIN5flash11enable_sm90INS1_16FlashAttnBwdSm90INS1_25CollectiveMainloopBwdSm90ILi2ELi2ELi2EN4cute5tupleIJNS5_1CILi1EEES8_S8_EEENS6_IJNS7_ILi128EEESA_NS7_ILi64EEEEEENS_10bfloat16_tEfNS_4arch4Sm90ELb0ELb0ELb1ELb0ELb1ELb1ELb0ELb0ELi2ELi1ELi2ELi2ELb0EEENS1_21CollectiveEpilogueBwdISC_SD_SF_Li256ELb0ELb0ELi1EEENS1_19SingleTileSchedulerILb0ELb0ELb0ELi128EEEEEEEEEvNT_6ParamsE)
        /*02fc*/ 	.word	0x00000000


	//----- nvinfo : EIATTR_MIN_STACK_SIZE
	.align		4
.L_138:
        /*0300*/ 	.byte	0x04, 0x12
        /*0302*/ 	.short	(.L_140 - .L_139)
	.align		4
.L_139:
        /*0304*/ 	.word	index@(_ZN7cutlass13device_kernelIN5flash11enable_sm90INS1_16FlashAttnBwdSm90INS1_25CollectiveMainloopBwdSm90ILi2ELi2ELi2EN4cute5tupleIJNS5_1CILi1EEES8_S8_EEENS6_IJNS7_ILi128EEESA_NS7_ILi64EEEEEENS_10bfloat16_tEfNS_4arch4Sm90ELb0ELb0ELb1ELb0ELb0ELb1ELb0ELb0ELi2ELi1ELi2ELi2ELb0EEENS1_24CollectiveEpilogueBwdGQAISC_fSF_Li256ELb0ELb0EEENS1_19SingleTileSchedulerILb0ELb0ELb0ELi128EEEEEEEEEvNT_6ParamsE)
        /*0308*/ 	.word	0x00000000


	//----- nvinfo : EIATTR_MIN_STACK_SIZE
	.align		4
.L_140:
        /*030c*/ 	.byte	0x04, 0x12
        /*030e*/ 	.short	(.L_142 - .L_141)
	.align		4
.L_141:
        /*0310*/ 	.word	index@(_ZN7cutlass13device_kernelIN5flash11enable_sm90INS1_16FlashAttnBwdSm90INS1_25CollectiveMainloopBwdSm90ILi2ELi2ELi2EN4cute5tupleIJNS5_1CILi1EEES8_S8_EEENS6_IJNS7_ILi128EEESA_NS7_ILi64EEEEEENS_10bfloat16_tEfNS_4arch4Sm90ELb0ELb0ELb1ELb0ELb1ELb1ELb0ELb0ELi2ELi1ELi2ELi2ELb0EEENS1_24CollectiveEpilogueBwdGQAISC_fSF_Li256ELb0ELb1EEENS1_19SingleTileSchedulerILb0ELb0ELb0ELi128EEEEEEEEEvNT_6ParamsE)
        /*0314*/ 	.word	0x00000000


	//----- nvinfo : EIATTR_MIN_STACK_SIZE
	.align		4
.L_142:
        /*0318*/ 	.byte	0x04, 0x12
        /*031a*/ 	.short	(.L_144 - .L_143)
	.align		4
.L_143:
        /*031c*/ 	.word	index@(_ZN7cutlass13device_kernelIN5flash11enable_sm90INS1_16FlashAttnBwdSm90INS1_25CollectiveMainloopBwdSm90ILi2ELi2ELi2EN4cute5tupleIJNS5_1CILi1EEES8_S8_EEENS6_IJNS7_ILi128EEESA_NS7_ILi64EEEEEENS_10bfloat16_tEfNS_4arch4Sm90ELb0ELb0ELb1ELb1ELb0ELb1ELb0ELb0ELi2ELi1ELi2ELi2ELb0EEENS1_21CollectiveEpilogueBwdISC_SD_SF_Li256ELb1ELb0ELi1EEENS1_19SingleTileSchedulerILb1ELb0ELb0ELi128EEEEEEEEEvNT_6ParamsE)
        /*0320*/ 	.word	0x00000000


	//----- nvinfo : EIATTR_MIN_STACK_SIZE
	.align		4
.L_144:
        /*0324*/ 	.byte	0x04, 0x12
        /*0326*/ 	.short	(.L_146 - .L_145)
	.align		4
.L_145:
        /*0328*/ 	.word	index@(_ZN7cutlass13device_kernelIN5flash11enable_sm90INS1_16FlashAttnBwdSm90INS1_25CollectiveMainloopBwdSm90ILi2ELi2ELi2EN4cute5tupleIJNS5_1CILi1EEES8_S8_EEENS6_IJNS7_ILi128EEESA_NS7_ILi64EEEEEENS_10bfloat16_tEfNS_4arch4Sm90ELb0ELb0ELb1ELb1ELb1ELb1ELb0ELb0ELi2ELi1ELi2ELi2ELb0EEENS1_21CollectiveEpilogueBwdISC_SD_SF_Li256ELb1ELb0ELi1EEENS1_19SingleTileSchedulerILb1ELb0ELb0ELi128EEEEEEEEEvNT_6ParamsE)
        /*032c*/ 	.word	0x00000000


	//----- nvinfo : EIATTR_MIN_STACK_SIZE
	.align		4
.L_146:
        /*0330*/ 	.byte	0x04, 0x12
        /*0332*/ 	.short	(.L_148 - .L_147)
	.align		4
.L_147:
        /*0334*/ 	.word	index@(_ZN7cutlass13device_kernelIN5flash11enable_sm90INS1_16FlashAttnBwdSm90INS1_25CollectiveMainloopBwdSm90ILi2ELi2ELi2EN4cute5tupleIJNS5_1CILi1EEES8_S8_EEENS6_IJNS7_ILi128EEESA_NS7_ILi64EEEEEENS_10bfloat16_tEfNS_4arch4Sm90ELb0ELb0ELb1ELb1ELb0ELb1ELb0ELb0ELi2ELi1ELi2ELi2ELb0EEENS1_24CollectiveEpilogueBwdGQAISC_fSF_Li256ELb1ELb0EEENS1_19SingleTileSchedulerILb1ELb0ELb0ELi128EEEEEEEEEvNT_6ParamsE)
        /*0338*/ 	.word	0x00000000


	//----- nvinfo : EIATTR_MIN_STACK_SIZE
	.align		4
.L_148:
        /*033c*/ 	.byte	0x04, 0x12
        /*033e*/ 	.short	(.L_150 - .L_149)
	.align		4
.L_149:
        /*0340*/ 	.word	index@(_ZN7cutlass13device_kernelIN5flash11enable_sm90INS1_16FlashAttnBwdSm90INS1_25CollectiveMainloopBwdSm90ILi2ELi2ELi2EN4cute5tupleIJNS5_1CILi1EEES8_S8_EEENS6_IJNS7_ILi128EEESA_NS7_ILi64EEEEEENS_10bfloat16_tEfNS_4arch4Sm90ELb0ELb0ELb1ELb1ELb1ELb1ELb0ELb0ELi2ELi1ELi2ELi2ELb0EEENS1_24CollectiveEpilogueBwdGQAISC_fSF_Li256ELb1ELb1EEENS1_19SingleTileSchedulerILb1ELb0ELb0ELi128EEEEEEEEEvNT_6ParamsE)
        /*0344*/ 	.word	0x00000000


	//----- nvinfo : EIATTR_MIN_STACK_SIZE
	.align		4
.L_150:
        /*0348*/ 	.byte	0x04, 0x12
        /*034a*/ 	.short	(.L_152 - .L_151)
	.align		4
.L_151:
        /*034c*/ 	.word	index@(_ZN7cutlass13device_kernelIN5flash11enable_sm90INS1_16FlashAttnBwdSm90INS1_25CollectiveMainloopBwdSm90ILi2ELi2ELi2EN4cute5tupleIJNS5_1CILi1EEES8_S8_EEENS6_IJNS7_ILi128EEESA_NS7_ILi64EEEEEENS_10bfloat16_tEfNS_4arch4Sm90ELb0ELb1ELb1ELb0ELb0ELb1ELb0ELb0ELi2ELi1ELi2ELi2ELb0EEENS1_21CollectiveEpilogueBwdISC_SD_SF_Li256ELb0ELb0ELi1EEENS1_19SingleTileSchedulerILb0ELb0ELb0ELi128EEEEEEEEEvNT_6ParamsE)
        /*0350*/ 	.word	0x00000000


	//----- nvinfo : EIATTR_MIN_STACK_SIZE
	.align		4
.L_152:
        /*0354*/ 	.byte	0x04, 0x12
        /*0356*/ 	.short	(.L_154 - .L_153)
	.align		4
.L_153:
        /*0358*/ 	.word	index@(_ZN7cutlass13device_kernelIN5flash11enable_sm90INS1_16FlashAttnBwdSm90INS1_25CollectiveMainloopBwdSm90ILi2ELi2ELi2EN4cute5tupleIJNS5_1CILi1EEES8_S8_EEENS6_IJNS7_ILi128EEESA_NS7_ILi64EEEEEENS_10bfloat16_tEfNS_4arch4Sm90ELb0ELb1ELb1ELb0ELb1ELb1ELb0ELb0ELi2ELi1ELi2ELi2ELb0EEENS1_21CollectiveEpilogueBwdISC_SD_SF_Li256ELb0ELb0ELi1EEENS1_19SingleTileSchedulerILb0ELb0ELb0ELi128EEEEEEEEEvNT_6ParamsE)
        /*035c*/ 	.word	0x00000000


	//----- nvinfo : EIATTR_MIN_STACK_SIZE
	.align		4
.L_154:
        /*0360*/ 	.byte	0x04, 0x12
        /*0362*/ 	.short	(.L_156 - .L_155)
	.align		4
.L_155:
        /*0364*/ 	.word	index@(_ZN7cutlass13device_kernelIN5flash11enable_sm90INS1_16FlashAttnBwdSm90INS1_25CollectiveMainloopBwdSm90ILi2ELi2ELi2EN4cute5tupleIJNS5_1CILi1EEES8_S8_EEENS6_IJNS7_ILi128EEESA_NS7_ILi64EEEEEENS_10bfloat16_tEfNS_4arch4Sm90ELb0ELb1ELb1ELb0ELb0ELb1ELb0ELb0ELi2ELi1ELi2ELi2ELb0EEENS1_24CollectiveEpilogueBwdGQAISC_fSF_Li256ELb0ELb0EEENS1_19SingleTileSchedulerILb0ELb0ELb0ELi128EEEEEEEEEvNT_6ParamsE)
        /*0368*/ 	.word	0x00000000


	//----- nvinfo : EIATTR_MIN_STACK_SIZE
	.align		4
.L_156:
        /*036c*/ 	.byte	0x04, 0x12
        /*036e*/ 	.short	(.L_158 - .L_157)
	.align		4
.L_157:
        /*0370*/ 	.word	index@(_ZN7cutlass13device_kernelIN5flash11enable_sm90INS1_16FlashAttnBwdSm90INS1_25CollectiveMainloopBwdSm90ILi2ELi2ELi2EN4cute5tupleIJNS5_1CILi1EEES8_S8_EEENS6_IJNS7_ILi128EEESA_NS7_ILi64EEEEEENS_10bfloat16_tEfNS_4arch4Sm90ELb0ELb1ELb1ELb0ELb1ELb1ELb0ELb0ELi2ELi1ELi2ELi2ELb0EEENS1_24CollectiveEpilogueBwdGQAISC_fSF_Li256ELb0ELb1EEENS1_19SingleTileSchedulerILb0ELb0ELb0ELi128EEEEEEEEEvNT_6ParamsE)
        /*0374*/ 	.word	0x00000000


	//----- nvinfo : EIATTR_MIN_STACK_SIZE
	.align		4
.L_158:
        /*0378*/ 	.byte	0x04, 0x12
        /*037a*/ 	.short	(.L_160 - .L_159)
	.align		4
.L_159:
        /*037c*/ 	.word	index@(_ZN7cutlass13device_kernelIN5flash22FlashAttnBwdPreprocessIN4cute5tupleIJNS3_1CILi128EEENS5_ILi64EEEEEENS_10bfloat16_tEfNS_4arch4Sm90ELb1ELb0EEEEEvNT_6ParamsE)
        /*0380*/ 	.word	0x00000000


	//----- nvinfo : EIATTR_MIN_STACK_SIZE
	.align		4
.L_160:
        /*0384*/ 	.byte	0x04, 0x12
        /*0386*/ 	.short	(.L_162 - .L_161)
	.align		4
.L_161:
        /*0388*/ 	.word	index@(_ZN7cutlass13device_kernelIN5flash11enable_sm90INS1_16FlashAttnBwdSm90INS1_25CollectiveMainloopBwdSm90ILi2ELi2ELi2EN4cute5tupleIJNS5_1CILi1EEES8_S8_EEENS6_IJNS7_ILi128EEESA_NS7_ILi64EEEEEENS_10bfloat16_tEfNS_4arch4Sm90ELb0ELb1ELb1ELb1ELb0ELb1ELb0ELb0ELi2ELi1ELi2ELi2ELb0EEENS1_21CollectiveEpilogueBwdISC_SD_SF_Li256ELb1ELb0ELi1EEENS1_19SingleTileSchedulerILb1ELb0ELb0ELi128EEEEEEEEEvNT_6ParamsE)
        /*038c*/ 	.word	0x00000000


	//----- nvinfo : EIATTR_MIN_STACK_SIZE
	.align		4
.L_162:
        /*0390*/ 	.byte	0x04, 0x12
        /*0392*/ 	.short	(.L_164 - .L_163)
	.align		4
.L_163:
        /*0394*/ 	.word	index@(_ZN7cutlass13device_kernelIN5flash11enable_sm90INS1_16FlashAttnBwdSm90INS1_25CollectiveMainloopBwdSm90ILi2ELi2ELi2EN4cute5tupleIJNS5_1CILi1EEES8_S8_EEENS6_IJNS7_ILi128EEESA_NS7_ILi64EEEEEENS_10bfloat16_tEfNS_4arch4Sm90ELb0ELb1ELb1ELb1ELb1ELb1ELb0ELb0ELi2ELi1ELi2ELi2ELb0EEENS1_21CollectiveEpilogueBwdISC_SD_SF_Li256ELb1ELb0ELi1EEENS1_19SingleTileSchedulerILb1ELb0ELb0ELi128EEEEEEEEEvNT_6ParamsE)
        /*0398*/ 	.word	0x00000000


	//----- nvinfo : EIATTR_MIN_STACK_SIZE
	.align		4
.L_164:
        /*039c*/ 	.byte	0x04, 0x12
        /*039e*/ 	.short	(.L_166 - .L_165)
	.align		4
.L_165:
        /*03a0*/ 	.word	index@(_ZN7cutlass13device_kernelIN5flash11enable_sm90INS1_16FlashAttnBwdSm90INS1_25CollectiveMainloopBwdSm90ILi2ELi2ELi2EN4cute5tupleIJNS5_1CILi1EEES8_S8_EEENS6_IJNS7_ILi128EEESA_NS7_ILi64EEEEEENS_10bfloat16_tEfNS_4arch4Sm90ELb0ELb1ELb1ELb1ELb0ELb1ELb0ELb0ELi2ELi1ELi2ELi2ELb0EEENS1_24CollectiveEpilogueBwdGQAISC_fSF_Li256ELb1ELb0EEENS1_19SingleTileSchedulerILb1ELb0ELb0ELi128EEEEEEEEEvNT_6ParamsE)
        /*03a4*/ 	.word	0x00000000


	//----- nvinfo : EIATTR_MIN_STACK_SIZE
	.align		4
.L_166:
        /*03a8*/ 	.byte	0x04, 0x12
        /*03aa*/ 	.short	(.L_168 - .L_167)
	.align		4
.L_167:
        /*03ac*/ 	.word	index@(_ZN7cutlass13device_kernelIN5flash32FlashAttnBwdPostprocessConvertdQIN4cute5tupleIJNS3_1CILi128EEENS5_ILi64EEEEEENS_10bfloat16_tEfNS_4arch4Sm90ELi256ENS3_8TiledMMAINS3_8MMA_AtomIJNS3_4SM904GMMA27MMA_64x64x16_F32BF16BF16_SSILNSF_5MajorE0ELSH_1ELNSF_7ScaleInE1ELSI_1EEEEEENS3_6LayoutINS4_IJNS5_ILi2EEENS5_ILi1EEESN_EEENS4_IJSN_NS5_ILi0EEESP_EEEEENS4_IJNS3_10UnderscoreESS_SS_EEEEELb0EEEEEvNT_6ParamsE)
        /*03b0*/ 	.word	0x00000000


	//----- nvinfo : EIATTR_MIN_STACK_SIZE
	.align		4
.L_168:
        /*03b4*/ 	.byte	0x04, 0x12
        /*03b6*/ 	.short	(.L_170 - .L_169)
	.align		4
.L_169:
        /*03b8*/ 	.word	index@(_ZN7cutlass13device_kernelIN5flash11enable_sm90INS1_16FlashAttnBwdSm90INS1_25CollectiveMainloopBwdSm90ILi2ELi2ELi2EN4cute5tupleIJNS5_1CILi1EEES8_S8_EEENS6_IJNS7_ILi128EEESA_NS7_ILi64EEEEEENS_10bfloat16_tEfNS_4arch4Sm90ELb0ELb1ELb1ELb1ELb1ELb1ELb0ELb0ELi2ELi1ELi2ELi2ELb0EEENS1_24CollectiveEpilogueBwdGQAISC_fSF_Li256ELb1ELb1EEENS1_19SingleTileSchedulerILb1ELb0ELb0ELi128EEEEEEEEEvNT_6ParamsE)
        /*03bc*/ 	.word	0x00000000


	//----- nvinfo : EIATTR_MIN_STACK_SIZE
	.align		4
.L_170:
        /*03c0*/ 	.byte	0x04, 0x12
        /*03c2*/ 	.short	(.L_172 - .L_171)
	.align		4
.L_171:
        /*03c4*/ 	.word	index@(_ZN7cutlass13device_kernelIN5flash22FlashAttnBwdPreprocessIN4cute5tupleIJNS3_1CILi128EEENS5_ILi64EEEEEENS_10bfloat16_tEfNS_4arch4Sm90ELb1ELb1EEEEEvNT_6ParamsE)
        /*03c8*/ 	.word	0x00000000


	//----- nvinfo : EIATTR_MIN_STACK_SIZE
	.align		4
.L_172:
        /*03cc*/ 	.byte	0x04, 0x12
        /*03ce*/ 	.short	(.L_174 - .L_173)
	.align		4
.L_173:
        /*03d0*/ 	.word	index@(_ZN7cutlass13device_kernelIN5flash11enable_sm90INS1_16FlashAttnBwdSm90INS1_25CollectiveMainloopBwdSm90ILi2ELi2ELi2EN4cute5tupleIJNS5_1CILi1EEES8_S8_EEENS6_IJNS7_ILi96EEENS7_ILi128EEENS7_ILi64EEEEEENS_10bfloat16_tEfNS_4arch4Sm90ELb1ELb0ELb1ELb0ELb0ELb1ELb0ELb1ELi2ELi1ELi2ELi2ELb0EEENS1_21CollectiveEpilogueBwdISD_SE_SG_Li256ELb0ELb0ELi1EEENS1_25SingleTileBwdLPTSchedulerILb0ELi128ELb0EEEEEEEEEvNT_6ParamsE)
        /*03d4*/ 	.word	0x00000000


	//----- nvinfo : EIATTR_MIN_STACK_SIZE
	.align		4
.L_174:
        /*03d8*/ 	.byte	0x04, 0x12
        /*03da*/ 	.short	(.L_176 - .L_175)
	.align		4
.L_175:
        /*03dc*/ 	.word	index@(_ZN7cutlass13device_kernelIN5flash11enable_sm90INS1_16FlashAttnBwdSm90INS1_25CollectiveMainloopBwdSm90ILi2ELi2ELi2EN4cute5tupleIJNS5_1CILi1EEES8_S8_EEENS6_IJNS7_ILi96EEENS7_ILi128EEENS7_ILi64EEEEEENS_10bfloat16_tEfNS_4arch4Sm90ELb1ELb0ELb1ELb0ELb1ELb1ELb0ELb1ELi2ELi1ELi2ELi2ELb0EEENS1_21CollectiveEpilogueBwdISD_SE_SG_Li256ELb0ELb0ELi1EEENS1_25SingleTileBwdLPTSchedulerILb0ELi128ELb1EEEEEEEEEvNT_6ParamsE)
        /*03e0*/ 	.word	0x00000000


	//----- nvinfo : EIATTR_MIN_STACK_SIZE
	.align		4
.L_176:
        /*03e4*/ 	.byte	0x04, 0x12
        /*03e6*/ 	.short	(.L_178 - .L_177)
	.align		4
.L_177:
        /*03e8*/ 	.word	index@(_ZN7cutlass13device_kernelIN5flash11enable_sm90INS1_16FlashAttnBwdSm90INS1_25CollectiveMainloopBwdSm90ILi2ELi2ELi2EN4cute5tupleIJNS5_1CILi1EEES8_S8_EEENS6_IJNS7_ILi96EEENS7_ILi128EEENS7_ILi64EEEEEENS_10bfloat16_tEfNS_4arch4Sm90ELb1ELb0ELb1ELb0ELb0ELb1ELb0ELb1ELi2ELi1ELi2ELi2ELb0EEENS1_24CollectiveEpilogueBwdGQAISD_fSG_Li256ELb0ELb0EEENS1_25SingleTileBwdLPTSchedulerILb0ELi128ELb0EEEEEEEEEvNT_6ParamsE)
        /*03ec*/ 	.word	0x00000000


	//----- nvinfo : EIATTR_MIN_STACK_SIZE
	.align		4
.L_178:
        /*03f0*/ 	.byte	0x04, 0x12
        /*03f2*/ 	.short	(.L_180 - .L_179)
	.align		4
.L_179:
        /*03f4*/ 	.word	index@(_ZN7cutlass13device_kernelIN5flash11enable_sm90INS1_16FlashAttnBwdSm90INS1_25CollectiveMainloopBwdSm90ILi2ELi2ELi2EN4cute5tupleIJNS5_1CILi1EEES8_S8_EEENS6_IJNS7_ILi96EEENS7_ILi128EEENS7_ILi64EEEEEENS_10bfloat16_tEfNS_4arch4Sm90ELb1ELb0ELb1ELb0ELb1ELb1ELb0ELb1ELi2ELi1ELi2ELi2ELb0EEENS1_24CollectiveEpilogueBwdGQAISD_fSG_Li256ELb0ELb1EEENS1_25SingleTileBwdLPTSchedulerILb0ELi128ELb1EEEEEEEEEvNT_6ParamsE)
        /*03f8*/ 	.word	0x00000000


	//----- nvinfo : EIATTR_MIN_STACK_SIZE
	.align		4
.L_180:
        /*03fc*/ 	.byte	0x04, 0x12
        /*03fe*/ 	.short	(.L_182 - .L_181)
	.align		4
.L_181:
        /*0400*/ 	.word	index@(_ZN7cutlass13device_kernelIN5flash22FlashAttnBwdPreprocessIN4cute5tupleIJNS3_1CILi96EEENS5_ILi64EEEEEENS_10bfloat16_tEfNS_4arch4Sm90ELb1ELb0EEEEEvNT_6ParamsE)
        /*0404*/ 	.word	0x00000000


	//----- nvinfo : EIATTR_MIN_STACK_SIZE
	.align		4
.L_182:
        /*0408*/ 	.byte	0x04, 0x12
        /*040a*/ 	.short	(.L_184 - .L_183)
	.align		4
.L_183:
        /*040c*/ 	.word	index@(_ZN7cutlass13device_kernelIN5flash11enable_sm90INS1_16FlashAttnBwdSm90INS1_25CollectiveMainloopBwdSm90ILi2ELi2ELi2EN4cute5tupleIJNS5_1CILi1EEES8_S8_EEENS6_IJNS7_ILi96EEENS7_ILi128EEENS7_ILi64EEEEEENS_10bfloat16_tEfNS_4arch4Sm90ELb1ELb0ELb1ELb1ELb0ELb1ELb0ELb1ELi2ELi1ELi2ELi2ELb0EEENS1_21CollectiveEpilogueBwdISD_SE_SG_Li256ELb1ELb0ELi1EEENS1_25SingleTileBwdLPTSchedulerILb1ELi128ELb0EEEEEEEEEvNT_6ParamsE)
        /*0410*/ 	.word	0x00000000


	//----- nvinfo : EIATTR_MIN_STACK_SIZE
	.align		4
.L_184:
        /*0414*/ 	.byte	0x04, 0x12
        /*0416*/ 	.short	(.L_186 - .L_185)
	.align		4
.L_185:
        /*0418*/ 	.word	index@(_ZN7cutlass13device_kernelIN5flash11enable_sm90INS1_16FlashAttnBwdSm90INS1_25CollectiveMainloopBwdSm90ILi2ELi2ELi2EN4cute5tupleIJNS5_1CILi1EEES8_S8_EEENS6_IJNS7_ILi96EEENS7_ILi128EEENS7_ILi64EEEEEENS_10bfloat16_tEfNS_4arch4Sm90ELb1ELb0ELb1ELb1ELb1ELb1ELb0ELb1ELi2ELi1ELi2ELi2ELb0EEENS1_21CollectiveEpilogueBwdISD_SE_SG_Li256ELb1ELb0ELi1EEENS1_25SingleTileBwdLPTSchedulerILb1ELi128ELb1EEEEEEEEEvNT_6ParamsE)
        /*041c*/ 	.word	0x00000000


	//----- nvinfo : EIATTR_MIN_STACK_SIZE
	.align		4
.L_186:
        /*0420*/ 	.byte	0x04, 0x12
        /*0422*/ 	.short	(.L_188 - .L_187)
	.align		4
.L_187:
        /*0424*/ 	.word	index@(_ZN7cutlass13device_kernelIN5flash11enable_sm90INS1_16FlashAttnBwdSm90INS1_25CollectiveMainloopBwdSm90ILi2ELi2ELi2EN4cute5tupleIJNS5_1CILi1EEES8_S8_EEENS6_IJNS7_ILi96EEENS7_ILi128EEENS7_ILi64EEEEEENS_10bfloat16_tEfNS_4arch4Sm90ELb1ELb0ELb1ELb1ELb0ELb1ELb0ELb1ELi2ELi1ELi2ELi2ELb0EEENS1_24CollectiveEpilogueBwdGQAISD_fSG_Li256ELb1ELb0EEENS1_25SingleTileBwdLPTSchedulerILb1ELi128ELb0EEEEEEEEEvNT_6ParamsE)
        /*0428*/ 	.word	0x00000000


	//----- nvinfo : EIATTR_MIN_STACK_SIZE
	.align		4
.L_188:
        /*042c*/ 	.byte	0x04, 0x12
        /*042e*/ 	.short	(.L_190 - .L_189)
	.align		4
.L_189:
        /*0430*/ 	.word	index@(_ZN7cutlass13device_kernelIN5flash32FlashAttnBwdPostprocessConvertdQIN4cute5tupleIJNS3_1CILi128EEENS5_ILi64EEEEEENS_10bfloat16_tEfNS_4arch4Sm90ELi256ENS3_8TiledMMAINS3_8MMA_AtomIJNS3_4SM904GMMA27MMA_64x64x16_F32BF16BF16_RSILNSF_5MajorE0ELSH_1ELNSF_7ScaleInE1ELSI_1EEEEEENS3_6LayoutINS4_IJNS5_ILi2EEENS5_ILi1EEESN_EEENS4_IJSN_NS5_ILi0EEESP_EEEEENS4_IJNS3_10UnderscoreESS_SS_EEEEELb0EEEEEvNT_6ParamsE)
        /*0434*/ 	.word	0x00000000


	//----- nvinfo : EIATTR_MIN_STACK_SIZE
	.align		4
.L_190:
        /*0438*/ 	.byte	0x04, 0x12
        /*043a*/ 	.short	(.L_192 - .L_191)
	.align		4
.L_191:
        /*043c*/ 	.word	index@(_ZN7cutlass13device_kernelIN5flash32FlashAttnBwdPostprocessConvertdQIN4cute5tupleIJNS3_1CILi96EEENS5_ILi64EEEEEENS_10bfloat16_tEfNS_4arch4Sm90ELi256ENS3_8TiledMMAINS3_8MMA_AtomIJNS3_4SM904GMMA27MMA_64x16x16_F32BF16BF16_SSILNSF_5MajorE1ELSH_0ELNSF_7ScaleInE1ELSI_1EEEEEENS3_6LayoutINS4_IJNS5_ILi1EEENS5_ILi2EEESM_EEENS4_IJNS5_ILi0EEESM_SP_EEEEENS4_IJNS3_10UnderscoreESS_SS_EEEEELb1EEEEEvNT_6ParamsE)
        /*0440*/ 	.word	0x00000000


	//----- nvinfo : EIATTR_MIN_STACK_SIZE
	.align		4
.L_192:
        /*0444*/ 	.byte	0x04, 0x12
        /*0446*/ 	.short	(.L_194 - .L_193)
	.align		4
.L_193:
        /*0448*/ 	.word	index@(_ZN7cutlass13device_kernelIN5flash11enable_sm90INS1_16FlashAttnBwdSm90INS1_25CollectiveMainloopBwdSm90ILi2ELi2ELi2EN4cute5tupleIJNS5_1CILi1EEES8_S8_EEENS6_IJNS7_ILi96EEENS7_ILi128EEENS7_ILi64EEEEEENS_10bfloat16_tEfNS_4arch4Sm90ELb1ELb0ELb1ELb1ELb1ELb1ELb0ELb1ELi2ELi1ELi2ELi2ELb0EEENS1_24CollectiveEpilogueBwdGQAISD_fSG_Li256ELb1ELb1EEENS1_25SingleTileBwdLPTSchedulerILb1ELi128ELb1EEEEEEEEEvNT_6ParamsE)
        /*044c*/ 	.word	0x00000000


	//----- nvinfo : EIATTR_MIN_STACK_SIZE
	.align		4
.L_194:
        /*0450*/ 	.byte	0x04, 0x12
        /*0452*/ 	.short	(.L_196 - .L_195)
	.align		4
.L_195:
        /*0454*/ 	.word	index@(_ZN7cutlass13device_kernelIN5flash22FlashAttnBwdPreprocessIN4cute5tupleIJNS3_1CILi96EEENS5_ILi64EEEEEENS_10bfloat16_tEfNS_4arch4Sm90ELb1ELb1EEEEEvNT_6ParamsE)
        /*0458*/ 	.word	0x00000000
.L_196:


//--------------------- .nv.compat                --------------------------
	.section	.nv.compat,"",@"SHT_CUDA_COMPAT_INFO"
	.align	4
        /*0000*/ 	.byte	0x02, 0x09, 0x01, 0x00, 0x02, 0x02, 0x02, 0x00, 0x02, 0x05, 0x05, 0x00, 0x03, 0x07, 0x01, 0x01
        /*0010*/ 	.byte	0x02, 0x03, 0x00, 0x00, 0x02, 0x06, 0x01, 0x00, 0x04, 0x0b, 0x08, 0x00, 0x00, 0x00, 0x00, 0x00
        /*0020*/ 	.byte	0x00, 0x00, 0x00, 0x00


//--------------------- .nv.info._ZN7cutlass13device_kernelIN5flash11enable_sm90INS1_16FlashAttnBwdSm90INS1_25CollectiveMainloopBwdSm90ILi2ELi2ELi2EN4cute5tupleIJNS5_1CILi1EEES8_S8_EEENS6_IJNS7_ILi128EEESA_NS7_ILi64EEEEEENS_10bfloat16_tEfNS_4arch4Sm90ELb0ELb0ELb1ELb0ELb0ELb1ELb0ELb0ELi2ELi1ELi2ELi2ELb0EEENS1_21CollectiveEpilogueBwdISC_SD_SF_Li256ELb0ELb0ELi1EEENS1_19SingleTileSchedulerILb0ELb0ELb0ELi128EEEEEEEEEvNT_6ParamsE --------------------------
	.section	.nv.info._ZN7cutlass13device_kernelIN5flash11enable_sm90INS1_16FlashAttnBwdSm90INS1_25CollectiveMainloopBwdSm90ILi2ELi2ELi2EN4cute5tupleIJNS5_1CILi1EEES8_S8_EEENS6_IJNS7_ILi128EEESA_NS7_ILi64EEEEEENS_10bfloat16_tEfNS_4arch4Sm90ELb0ELb0ELb1ELb0ELb0ELb1ELb0ELb0ELi2ELi1ELi2ELi2ELb0EEENS1_21CollectiveEpilogueBwdISC_SD_SF_Li256ELb0ELb0ELi1EEENS1_19SingleTileSchedulerILb0ELb0ELb0ELi128EEEEEEEEEvNT_6ParamsE,"",@"SHT_CUDA_INFO"
	.sectionflags	@""
	.align	4


	//----- nvinfo : EIATTR_CUDA_API_VERSION
	.align		4
        /*0000*/ 	.byte	0x04, 0x37
        /*0002*/ 	.short	(.L_198 - .L_197)
.L_197:
        /*0004*/ 	.word	0x00000082


	//----- nvinfo : EIATTR_KPARAM_INFO
	.align		4
.L_198:
        /*0008*/ 	.byte	0x04, 0x17
        /*000a*/ 	.short	(.L_200 - .L_199)
.L_199:
        /*000c*/ 	.word	0x00000000
        /*0010*/ 	.short	0x0000
        /*0012*/ 	.short	0x0000
        /*0014*/ 	.byte	0x00, 0xf0, 0x01, 0x24


	//----- nvinfo : EIATTR_SPARSE_MMA_MASK
	.align		4
.L_200:
        /*0018*/ 	.byte	0x03, 0x50
        /*001a*/ 	.short	0x0000


	//----- nvinfo : EIATTR_MAXREG_COUNT
	.align		4
        /*001c*/ 	.byte	0x03, 0x1b
        /*001e*/ 	.short	0x00a8


	//----- nvinfo : EIATTR_MERCURY_ISA_VERSION
	.align		4
        /*0020*/ 	.byte	0x03, 0x5f
        /*0022*/ 	.short	0x0101


	//----- nvinfo : EIATTR_VRC_CTA_INIT_COUNT
	.align		4
        /*0024*/ 	.byte	0x02, 0x4a
	.zero		1
	.zero		1


	//----- nvinfo : EIATTR_EXIT_INSTR_OFFSETS
	.align		4
        /*0028*/ 	.byte	0x04, 0x1c
        /*002a*/ 	.short	(.L_202 - .L_201)


	//   ....[0]....
.L_201:
        /*002c*/ 	.word	0x00000010


	//----- nvinfo : EIATTR_MAX_THREADS
	.align		4
.L_202:
        /*0030*/ 	.byte	0x04, 0x05
        /*0032*/ 	.short	(.L_204 - .L_203)
.L_203:
        /*0034*/ 	.word	0x00000180
        /*0038*/ 	.word	0x00000001
        /*003c*/ 	.word	0x00000001


	//----- nvinfo : EIATTR_CBANK_PARAM_SIZE
	.align		4
.L_204:
        /*0040*/ 	.byte	0x03, 0x19
        /*0042*/ 	.short	0x0900


	//----- nvinfo : EIATTR_PARAM_CBANK
	.align		4
        /*0044*/ 	.byte	0x04, 0x0a
        /*0046*/ 	.short	(.L_206 - .L_205)
	.align		4
.L_205:
        /*0048*/ 	.word	index@(.nv.constant0._ZN7cutlass13device_kernelIN5flash11enable_sm90INS1_16FlashAttnBwdSm90INS1_25CollectiveMainloopBwdSm90ILi2ELi2ELi2EN4cute5tupleIJNS5_1CILi1EEES8_S8_EEENS6_IJNS7_ILi128EEESA_NS7_ILi64EEEEEENS_10bfloat16_tEfNS_4arch4Sm90ELb0ELb0ELb1ELb0ELb0ELb1ELb0ELb0ELi2ELi1ELi2ELi2ELb0EEENS1_21CollectiveEpilogueBwdISC_SD_SF_Li256ELb0ELb0ELi1EEENS1_19SingleTileSchedulerILb0ELb0ELb0ELi128EEEEEEEEEvNT_6ParamsE)
        /*004c*/ 	.short	0x0380
        /*004e*/ 	.short	0x0900


	//----- nvinfo : EIATTR_SW_WAR
	.align		4
.L_206:
        /*0050*/ 	.byte	0x04, 0x36
        /*0052*/ 	.short	(.L_208 - .L_207)
.L_207:
        /*0054*/ 	.word	0x00000008
.L_208:


//--------------------- .nv.info._ZN7cutlass13device_kernelIN5flash11enable_sm90INS1_16FlashAttnBwdSm90INS1_25CollectiveMainloopBwdSm90ILi2ELi2ELi2EN4cute5tupleIJNS5_1CILi1EEES8_S8_EEENS6_IJNS7_ILi128EEESA_NS7_ILi64EEEEEENS_10bfloat16_tEfNS_4arch4Sm90ELb0ELb0ELb1ELb0ELb1ELb1ELb0ELb0ELi2ELi1ELi2ELi2ELb0EEENS1_21CollectiveEpilogueBwdISC_SD_SF_Li256ELb0ELb0ELi1EEENS1_19SingleTileSchedulerILb0ELb0ELb0ELi128EEEEEEEEEvNT_6ParamsE --------------------------
	.section	.nv.info._ZN7cutlass13device_kernelIN5flash11enable_sm90INS1_16FlashAttnBwdSm90INS1_25CollectiveMainloopBwdSm90ILi2ELi2ELi2EN4cute5tupleIJNS5_1CILi1EEES8_S8_EEENS6_IJNS7_ILi128EEESA_NS7_ILi64EEEEEENS_10bfloat16_tEfNS_4arch4Sm90ELb0ELb0ELb1ELb0ELb1ELb1ELb0ELb0ELi2ELi1ELi2ELi2ELb0EEENS1_21CollectiveEpilogueBwdISC_SD_SF_Li256ELb0ELb0ELi1EEENS1_19SingleTileSchedulerILb0ELb0ELb0ELi128EEEEEEEEEvNT_6ParamsE,"",@"SHT_CUDA_INFO"
	.sectionflags	@""
	.align	4


	//----- nvinfo : EIATTR_CUDA_API_VERSION
	.align		4
        /*0000*/ 	.byte	0x04, 0x37
        /*0002*/ 	.short	(.L_210 - .L_209)
.L_209:
        /*0004*/ 	.word	0x00000082


	//----- nvinfo : EIATTR_KPARAM_INFO
	.align		4
.L_210:
        /*0008*/ 	.byte	0x04, 0x17
        /*000a*/ 	.short	(.L_212 - .L_211)
.L_211:
        /*000c*/ 	.word	0x00000000
        /*0010*/ 	.short	0x0000
        /*0012*/ 	.short	0x0000
        /*0014*/ 	.byte	0x00, 0xf0, 0x01, 0x24


	//----- nvinfo : EIATTR_SPARSE_MMA_MASK
	.align		4
.L_212:
        /*0018*/ 	.byte	0x03, 0x50
        /*001a*/ 	.short	0x0000


	//----- nvinfo : EIATTR_MAXREG_COUNT
	.align		4
        /*001c*/ 	.byte	0x03, 0x1b
        /*001e*/ 	.short	0x00a8


	//----- nvinfo : EIATTR_MERCURY_ISA_VERSION
	.align		4
        /*0020*/ 	.byte	0x03, 0x5f
        /*0022*/ 	.short	0x0101


	//----- nvinfo : EIATTR_VRC_CTA_INIT_COUNT
	.align		4
        /*0024*/ 	.byte	0x02, 0x4a
	.zero		1
	.zero		1


	//----- nvinfo : EIATTR_EXIT_INSTR_OFFSETS
	.align		4
        /*0028*/ 	.byte	0x04, 0x1c
        /*002a*/ 	.short	(.L_214 - .L_213)


	//   ....[0]....
.L_213:
        /*002c*/ 	.word	0x00000010


	//----- nvinfo : EIATTR_MAX_THREADS
	.align		4
.L_214:
        /*0030*/ 	.byte	0x04, 0x05
        /*0032*/ 	.short	(.L_216 - .L_215)
.L_215:
        /*0034*/ 	.word	0x00000180
        /*0038*/ 	.word	0x00000001
        /*003c*/ 	.word	0x00000001


	//----- nvinfo : EIATTR_CBANK_PARAM_SIZE
	.align		4
.L_216:
        /*0040*/ 	.byte	0x03, 0x19
        /*0042*/ 	.short	0x0900


	//----- nvinfo : EIATTR_PARAM_CBANK
	.align		4
        /*0044*/ 	.byte	0x04, 0x0a
        /*0046*/ 	.short	(.L_218 - .L_217)
	.align		4
.L_217:
        /*0048*/ 	.word	index@(.nv.constant0._ZN7cutlass13device_kernelIN5flash11enable_sm90INS1_16FlashAttnBwdSm90INS1_25CollectiveMainloopBwdSm90ILi2ELi2ELi2EN4cute5tupleIJNS5_1CILi1EEES8_S8_EEENS6_IJNS7_ILi128EEESA_NS7_ILi64EEEEEENS_10bfloat16_tEfNS_4arch4Sm90ELb0ELb0ELb1ELb0ELb1ELb1ELb0ELb0ELi2ELi1ELi2ELi2ELb0EEENS1_21CollectiveEpilogueBwdISC_SD_SF_Li256ELb0ELb0ELi1EEENS1_19SingleTileSchedulerILb0ELb0ELb0ELi128EEEEEEEEEvNT_6ParamsE)
        /*004c*/ 	.short	0x0380
        /*004e*/ 	.short	0x0900


	//----- nvinfo : EIATTR_SW_WAR
	.align		4
.L_218:
        /*0050*/ 	.byte	0x04, 0x36
        /*0052*/ 	.short	(.L_220 - .L_219)
.L_219:
        /*0054*/ 	.word	0x00000008
.L_220:


//--------------------- .nv.info._ZN7cutlass13device_kernelIN5flash11enable_sm90INS1_16FlashAttnBwdSm90INS1_25CollectiveMainloopBwdSm90ILi2ELi2ELi2EN4cute5tupleIJNS5_1CILi1EEES8_S8_EEENS6_IJNS7_ILi128EEESA_NS7_ILi64EEEEEENS_10bfloat16_tEfNS_4arch4Sm90ELb0ELb0ELb1ELb0ELb0ELb1ELb0ELb0ELi2ELi1ELi2ELi2ELb0EEENS1_24CollectiveEpilogueBwdGQAISC_fSF_Li256ELb0ELb0EEENS1_19SingleTileSchedulerILb0ELb0ELb0ELi128EEEEEEEEEvNT_6ParamsE --------------------------
	.section	.nv.info._ZN7cutlass13device_kernelIN5flash11enable_sm90INS1_16FlashAttnBwdSm90INS1_25CollectiveMainloopBwdSm90ILi2ELi2ELi2EN4cute5tupleIJNS5_1CILi1EEES8_S8_EEENS6_IJNS7_ILi128EEESA_NS7_ILi64EEEEEENS_10bfloat16_tEfNS_4arch4Sm90ELb0ELb0ELb1ELb0ELb0ELb1ELb0ELb0ELi2ELi1ELi2ELi2ELb0EEENS1_24CollectiveEpilogueBwdGQAISC_fSF_Li256ELb0ELb0EEENS1_19SingleTileSchedulerILb0ELb0ELb0ELi128EEEEEEEEEvNT_6ParamsE,"",@"SHT_CUDA_INFO"
	.sectionflags	@""
	.align	4


	//----- nvinfo : EIATTR_CUDA_API_VERSION
	.align		4
        /*0000*/ 	.byte	0x04, 0x37
        /*0002*/ 	.short	(.L_222 - .L_221)
.L_221:
        /*0004*/ 	.word	0x00000082


	//----- nvinfo : EIATTR_KPARAM_INFO
	.align		4
.L_222:
        /*0008*/ 	.byte	0x04, 0x17
        /*000a*/ 	.short	(.L_224 - .L_223)
.L_223:
        /*000c*/ 	.word	0x00000000
        /*0010*/ 	.short	0x0000
        /*0012*/ 	.short	0x0000
        /*0014*/ 	.byte	0x00, 0xf0, 0x01, 0x1a


	//----- nvinfo : EIATTR_SPARSE_MMA_MASK
	.align		4
.L_224:
        /*0018*/ 	.byte	0x03, 0x50
        /*001a*/ 	.short	0x0000


	//----- nvinfo : EIATTR_MAXREG_COUNT
	.align		4
        /*001c*/ 	.byte	0x03, 0x1b
        /*001e*/ 	.short	0x00a8


	//----- nvinfo : EIATTR_MERCURY_ISA_VERSION
	.align		4
        /*0020*/ 	.byte	0x03, 0x5f
        /*0022*/ 	.short	0x0101


	//----- nvinfo : EIATTR_VRC_CTA_INIT_COUNT
	.align		4
        /*0024*/ 	.byte	0x02, 0x4a
	.zero		1
	.zero		1


	//----- nvinfo : EIATTR_EXIT_INSTR_OFFSETS
	.align		4
        /*0028*/ 	.byte	0x04, 0x1c
        /*002a*/ 	.short	(.L_226 - .L_225)


	//   ....[0]....
.L_225:
        /*002c*/ 	.word	0x00000010


	//----- nvinfo : EIATTR_MAX_THREADS
	.align		4
.L_226:
        /*0030*/ 	.byte	0x04, 0x05
        /*0032*/ 	.short	(.L_228 - .L_227)
.L_227:
        /*0034*/ 	.word	0x00000180
        /*0038*/ 	.word	0x00000001
        /*003c*/ 	.word	0x00000001


	//----- nvinfo : EIATTR_CBANK_PARAM_SIZE
	.align		4
.L_228:
        /*0040*/ 	.byte	0x03, 0x19
        /*0042*/ 	.short	0x0680


	//----- nvinfo : EIATTR_PARAM_CBANK
	.align		4
        /*0044*/ 	.byte	0x04, 0x0a
        /*0046*/ 	.short	(.L_230 - .L_229)
	.align		4
.L_229:
        /*0048*/ 	.word	index@(.nv.constant0._ZN7cutlass13device_kernelIN5flash11enable_sm90INS1_16FlashAttnBwdSm90INS1_25CollectiveMainloopBwdSm90ILi2ELi2ELi2EN4cute5tupleIJNS5_1CILi1EEES8_S8_EEENS6_IJNS7_ILi128EEESA_NS7_ILi64EEEEEENS_10bfloat16_tEfNS_4arch4Sm90ELb0ELb0ELb1ELb0ELb0ELb1ELb0ELb0ELi2ELi1ELi2ELi2ELb0EEENS1_24CollectiveEpilogueBwdGQAISC_fSF_Li256ELb0ELb0EEENS1_19SingleTileSchedulerILb0ELb0ELb0ELi128EEEEEEEEEvNT_6ParamsE)
        /*004c*/ 	.short	0x0380
        /*004e*/ 	.short	0x0680


	//----- nvinfo : EIATTR_SW_WAR
	.align		4
.L_230:
        /*0050*/ 	.byte	0x04, 0x36
        /*0052*/ 	.short	(.L_232 - .L_231)
.L_231:
        /*0054*/ 	.word	0x00000008
.L_232:


//--------------------- .nv.info._ZN7cutlass13device_kernelIN5flash11enable_sm90INS1_16FlashAttnBwdSm90INS1_25CollectiveMainloopBwdSm90ILi2ELi2ELi2EN4cute5tupleIJNS5_1CILi1EEES8_S8_EEENS6_IJNS7_ILi128EEESA_NS7_ILi64EEEEEENS_10bfloat16_tEfNS_4arch4Sm90ELb0ELb0ELb1ELb0ELb1ELb1ELb0ELb0ELi2ELi1ELi2ELi2ELb0EEENS1_24CollectiveEpilogueBwdGQAISC_fSF_Li256ELb0ELb1EEENS1_19SingleTileSchedulerILb0ELb0ELb0ELi128EEEEEEEEEvNT_6ParamsE --------------------------
	.section	.nv.info._ZN7cutlass13device_kernelIN5flash11enable_sm90INS1_16FlashAttnBwdSm90INS1_25CollectiveMainloopBwdSm90ILi2ELi2ELi2EN4cute5tupleIJNS5_1CILi1EEES8_S8_EEENS6_IJNS7_ILi128EEESA_NS7_ILi64EEEEEENS_10bfloat16_tEfNS_4arch4Sm90ELb0ELb0ELb1ELb0ELb1ELb1ELb0ELb0ELi2ELi1ELi2ELi2ELb0EEENS1_24CollectiveEpilogueBwdGQAISC_fSF_Li256ELb0ELb1EEENS1_19SingleTileSchedulerILb0ELb0ELb0ELi128EEEEEEEEEvNT_6ParamsE,"",@"SHT_CUDA_INFO"
	.sectionflags	@""
	.align	4


	//----- nvinfo : EIATTR_CUDA_API_VERSION
	.align		4
        /*0000*/ 	.byte	0x04, 0x37
        /*0002*/ 	.short	(.L_234 - .L_233)
.L_233:
        /*0004*/ 	.word	0x00000082


	//----- nvinfo : EIATTR_KPARAM_INFO
	.align		4
.L_234:
        /*0008*/ 	.byte	0x04, 0x17
        /*000a*/ 	.short	(.L_236 - .L_235)
.L_235:
        /*000c*/ 	.word	0x00000000
        /*0010*/ 	.short	0x0000
        /*0012*/ 	.short	0x0000
        /*0014*/ 	.byte	0x00, 0xf0, 0x01, 0x1a


	//----- nvinfo : EIATTR_SPARSE_MMA_MASK
	.align		4
.L_236:
        /*0018*/ 	.byte	0x03, 0x50
        /*001a*/ 	.short	0x0000


	//----- nvinfo : EIATTR_MAXREG_COUNT
	.align		4
        /*001c*/ 	.byte	0x03, 0x1b
        /*001e*/ 	.short	0x00a8


	//----- nvinfo : EIATTR_MERCURY_ISA_VERSION
	.align		4
        /*0020*/ 	.byte	0x03, 0x5f
        /*0022*/ 	.short	0x0101


	//----- nvinfo : EIATTR_VRC_CTA_INIT_COUNT
	.align		4
        /*0024*/ 	.byte	0x02, 0x4a
	.zero		1
	.zero		1


	//----- nvinfo : EIATTR_EXIT_INSTR_OFFSETS
	.align		4
        /*0028*/ 	.byte	0x04, 0x1c
        /*002a*/ 	.short	(.L_238 - .L_237)


	//   ....[0]....
.L_237:
        /*002c*/ 	.word	0x00000010


	//----- nvinfo : EIATTR_MAX_THREADS
	.align		4
.L_238:
        /*0030*/ 	.byte	0x04, 0x05
        /*0032*/ 	.short	(.L_240 - .L_239)
.L_239:
        /*0034*/ 	.word	0x00000180
        /*0038*/ 	.word	0x00000001
        /*003c*/ 	.word	0x00000001


	//----- nvinfo : EIATTR_CBANK_PARAM_SIZE
	.align		4
.L_240:
        /*0040*/ 	.byte	0x03, 0x19
        /*0042*/ 	.short	0x0680


	//----- nvinfo : EIATTR_PARAM_CBANK
	.align		4
        /*0044*/ 	.byte	0x04, 0x0a
        /*0046*/ 	.short	(.L_242 - .L_241)
	.align		4
.L_241:
        /*0048*/ 	.word	index@(.nv.constant0._ZN7cutlass13device_kernelIN5flash11enable_sm90INS1_16FlashAttnBwdSm90INS1_25CollectiveMainloopBwdSm90ILi2ELi2ELi2EN4cute5tupleIJNS5_1CILi1EEES8_S8_EEENS6_IJNS7_ILi128EEESA_NS7_ILi64EEEEEENS_10bfloat16_tEfNS_4arch4Sm90ELb0ELb0ELb1ELb0ELb1ELb1ELb0ELb0ELi2ELi1ELi2ELi2ELb0EEENS1_24CollectiveEpilogueBwdGQAISC_fSF_Li256ELb0ELb1EEENS1_19SingleTileSchedulerILb0ELb0ELb0ELi128EEEEEEEEEvNT_6ParamsE)
        /*004c*/ 	.short	0x0380
        /*004e*/ 	.short	0x0680


	//----- nvinfo : EIATTR_SW_WAR
	.align		4
.L_242:
        /*0050*/ 	.byte	0x04, 0x36
        /*0052*/ 	.short	(.L_244 - .L_243)
.L_243:
        /*0054*/ 	.word	0x00000008
.L_244:


//--------------------- .nv.info._ZN7cutlass13device_kernelIN5flash11enable_sm90INS1_16FlashAttnBwdSm90INS1_25CollectiveMainloopBwdSm90ILi2ELi2ELi2EN4cute5tupleIJNS5_1CILi1EEES8_S8_EEENS6_IJNS7_ILi128EEESA_NS7_ILi64EEEEEENS_10bfloat16_tEfNS_4arch4Sm90ELb0ELb0ELb1ELb1ELb0ELb1ELb0ELb0ELi2ELi1ELi2ELi2ELb0EEENS1_21CollectiveEpilogueBwdISC_SD_SF_Li256ELb1ELb0ELi1EEENS1_19SingleTileSchedulerILb1ELb0ELb0ELi128EEEEEEEEEvNT_6ParamsE --------------------------
	.section	.nv.info._ZN7cutlass13device_kernelIN5flash11enable_sm90INS1_16FlashAttnBwdSm90INS1_25CollectiveMainloopBwdSm90ILi2ELi2ELi2EN4cute5tupleIJNS5_1CILi1EEES8_S8_EEENS6_IJNS7_ILi128EEESA_NS7_ILi64EEEEEENS_10bfloat16_tEfNS_4arch4Sm90ELb0ELb0ELb1ELb1ELb0ELb1ELb0ELb0ELi2ELi1ELi2ELi2ELb0EEENS1_21CollectiveEpilogueBwdISC_SD_SF_Li256ELb1ELb0ELi1EEENS1_19SingleTileSchedulerILb1ELb0ELb0ELi128EEEEEEEEEvNT_6ParamsE,"",@"SHT_CUDA_INFO"
	.sectionflags	@""
	.align	4


	//----- nvinfo : EIATTR_CUDA_API_VERSION
	.align		4
        /*0000*/ 	.byte	0x04, 0x37
        /*0002*/ 	.short	(.L_246 - .L_245)
.L_245:
        /*0004*/ 	.word	0x00000082


	//----- nvinfo : EIATTR_KPARAM_INFO
	.align		4
.L_246:
        /*0008*/ 	.byte	0x04, 0x17
        /*000a*/ 	.short	(.L_248 - .L_247)
.L_247:
        /*000c*/ 	.word	0x00000000
        /*0010*/ 	.short	0x0000
        /*0012*/ 	.short	0x0000
        /*0014*/ 	.byte	0x00, 0xf0, 0x01, 0x1a


	//----- nvinfo : EIATTR_SPARSE_MMA_MASK
	.align		4
.L_248:
        /*0018*/ 	.byte	0x03, 0x50
        /*001a*/ 	.short	0x0000


	//----- nvinfo : EIATTR_MAXREG_COUNT
	.align		4
        /*001c*/ 	.byte	0x03, 0x1b
        /*001e*/ 	.short	0x00a8


	//----- nvinfo : EIATTR_MERCURY_ISA_VERSION
	.align		4
        /*0020*/ 	.byte	0x03, 0x5f
        /*0022*/ 	.short	0x0101


	//----- nvinfo : EIATTR_VRC_CTA_INIT_COUNT
	.align		4
        /*0024*/ 	.byte	0x02, 0x4a
	.zero		1
	.zero		1


	//----- nvinfo : EIATTR_EXIT_INSTR_OFFSETS
	.align		4
        /*0028*/ 	.byte	0x04, 0x1c
        /*002a*/ 	.short	(.L_250 - .L_249)


	//   ....[0]....
.L_249:
        /*002c*/ 	.word	0x00000010


	//----- nvinfo : EIATTR_MAX_THREADS
	.align		4
.L_250:
        /*0030*/ 	.byte	0x04, 0x05
        /*0032*/ 	.short	(.L_252 - .L_251)
.L_251:
        /*0034*/ 	.word	0x00000180
        /*0038*/ 	.word	0x00000001
        /*003c*/ 	.word	0x00000001


	//----- nvinfo : EIATTR_CBANK_PARAM_SIZE
	.align		4
.L_252:
        /*0040*/ 	.byte	0x03, 0x19
        /*0042*/ 	.short	0x0680


	//----- nvinfo : EIATTR_PARAM_CBANK
	.align		4
        /*0044*/ 	.byte	0x04, 0x0a
        /*0046*/ 	.short	(.L_254 - .L_253)
	.align		4
.L_253:
        /*0048*/ 	.word	index@(.nv.constant0._ZN7cutlass13device_kernelIN5flash11enable_sm90INS1_16FlashAttnBwdSm90INS1_25CollectiveMainloopBwdSm90ILi2ELi2ELi2EN4cute5tupleIJNS5_1CILi1EEES8_S8_EEENS6_IJNS7_ILi128EEESA_NS7_ILi64EEEEEENS_10bfloat16_tEfNS_4arch4Sm90ELb0ELb0ELb1ELb1ELb0ELb1ELb0ELb0ELi2ELi1ELi2ELi2ELb0EEENS1_21CollectiveEpilogueBwdISC_SD_SF_Li256ELb1ELb0ELi1EEENS1_19SingleTileSchedulerILb1ELb0ELb0ELi128EEEEEEEEEvNT_6ParamsE)
        /*004c*/ 	.short	0x0380
        /*004e*/ 	.short	0x0680


	//----- nvinfo : EIATTR_SW_WAR
	.align		4
.L_254:
        /*0050*/ 	.byte	0x04, 0x36
        /*0052*/ 	.short	(.L_256 - .L_255)
.L_255:
        /*0054*/ 	.word	0x00000008
.L_256:


//--------------------- .nv.info._ZN7cutlass13device_kernelIN5flash11enable_sm90INS1_16FlashAttnBwdSm90INS1_25CollectiveMainloopBwdSm90ILi2ELi2ELi2EN4cute5tupleIJNS5_1CILi1EEES8_S8_EEENS6_IJNS7_ILi128EEESA_NS7_ILi64EEEEEENS_10bfloat16_tEfNS_4arch4Sm90ELb0ELb0ELb1ELb1ELb1ELb1ELb0ELb0ELi2ELi1ELi2ELi2ELb0EEENS1_21CollectiveEpilogueBwdISC_SD_SF_Li256ELb1ELb0ELi1EEENS1_19SingleTileSchedulerILb1ELb0ELb0ELi128EEEEEEEEEvNT_6ParamsE --------------------------
	.section	.nv.info._ZN7cutlass13device_kernelIN5flash11enable_sm90INS1_16FlashAttnBwdSm90INS1_25CollectiveMainloopBwdSm90ILi2ELi2ELi2EN4cute5tupleIJNS5_1CILi1EEES8_S8_EEENS6_IJNS7_ILi128EEESA_NS7_ILi64EEEEEENS_10bfloat16_tEfNS_4arch4Sm90ELb0ELb0ELb1ELb1ELb1ELb1ELb0ELb0ELi2ELi1ELi2ELi2ELb0EEENS1_21CollectiveEpilogueBwdISC_SD_SF_Li256ELb1ELb0ELi1EEENS1_19SingleTileSchedulerILb1ELb0ELb0ELi128EEEEEEEEEvNT_6ParamsE,"",@"SHT_CUDA_INFO"
	.sectionflags	@""
	.align	4


	//----- nvinfo : EIATTR_CUDA_API_VERSION
	.align		4
        /*0000*/ 	.byte	0x04, 0x37
        /*0002*/ 	.short	(.L_258 - .L_257)
.L_257:
        /*0004*/ 	.word	0x00000082


	//----- nvinfo : EIATTR_KPARAM_INFO
	.align		4
.L_258:
        /*0008*/ 	.byte	0x04, 0x17
        /*000a*/ 	.short	(.L_260 - .L_259)
.L_259:
        /*000c*/ 	.word	0x00000000
        /*0010*/ 	.short	0x0000
        /*0012*/ 	.short	0x0000
        /*0014*/ 	.byte	0x00, 0xf0, 0x01, 0x1a


	//----- nvinfo : EIATTR_SPARSE_MMA_MASK
	.align		4
.L_260:
        /*0018*/ 	.byte	0x03, 0x50
        /*001a*/ 	.short	0x0000


	//----- nvinfo : EIATTR_MAXREG_COUNT
	.align		4
        /*001c*/ 	.byte	0x03, 0x1b
        /*001e*/ 	.short	0x00a8


	//----- nvinfo : EIATTR_MERCURY_ISA_VERSION
	.align		4
        /*0020*/ 	.byte	0x03, 0x5f
        /*0022*/ 	.short	0x0101


	//----- nvinfo : EIATTR_VRC_CTA_INIT_COUNT
	.align		4
        /*0024*/ 	.byte	0x02, 0x4a
	.zero		1
	.zero		1


	//----- nvinfo : EIATTR_EXIT_INSTR_OFFSETS
	.align		4
        /*0028*/ 	.byte	0x04, 0x1c
        /*002a*/ 	.short	(.L_262 - .L_261)


	//   ....[0]....
.L_261:
        /*002c*/ 	.word	0x00000010


	//----- nvinfo : EIATTR_MAX_THREADS
	.align		4
.L_262:
        /*0030*/ 	.byte	0x04, 0x05
        /*0032*/ 	.short	(.L_264 - .L_263)
.L_263:
        /*0034*/ 	.word	0x00000180
        /*0038*/ 	.word	0x00000001
        /*003c*/ 	.word	0x00000001


	//----- nvinfo : EIATTR_CBANK_PARAM_SIZE
	.align		4
.L_264:
        /*0040*/ 	.byte	0x03, 0x19
        /*0042*/ 	.short	0x0680


	//----- nvinfo : EIATTR_PARAM_CBANK
	.align		4
        /*0044*/ 	.byte	0x04, 0x0a
        /*0046*/ 	.short	(.L_266 - .L_265)
	.align		4
.L_265:
        /*0048*/ 	.word	index@(.nv.constant0._ZN7cutlass13device_kernelIN5flash11enable_sm90INS1_16FlashAttnBwdSm90INS1_25CollectiveMainloopBwdSm90ILi2ELi2ELi2EN4cute5tupleIJNS5_1CILi1EEES8_S8_EEENS6_IJNS7_ILi128EEESA_NS7_ILi64EEEEEENS_10bfloat16_tEfNS_4arch4Sm90ELb0ELb0ELb1ELb1ELb1ELb1ELb0ELb0ELi2ELi1ELi2ELi2ELb0EEENS1_21CollectiveEpilogueBwdISC_SD_SF_Li256ELb1ELb0ELi1EEENS1_19SingleTileSchedulerILb1ELb0ELb0ELi128EEEEEEEEEvNT_6ParamsE)
        /*004c*/ 	.short	0x0380
        /*004e*/ 	.short	0x0680


	//----- nvinfo : EIATTR_SW_WAR
	.align		4
.L_266:
        /*0050*/ 	.byte	0x04, 0x36
        /*0052*/ 	.short	(.L_268 - .L_267)
.L_267:
        /*0054*/ 	.word	0x00000008
.L_268:


//--------------------- .nv.info._ZN7cutlass13device_kernelIN5flash11enable_sm90INS1_16FlashAttnBwdSm90INS1_25CollectiveMainloopBwdSm90ILi2ELi2ELi2EN4cute5tupleIJNS5_1CILi1EEES8_S8_EEENS6_IJNS7_ILi128EEESA_NS7_ILi64EEEEEENS_10bfloat16_tEfNS_4arch4Sm90ELb0ELb0ELb1ELb1ELb0ELb1ELb0ELb0ELi2ELi1ELi2ELi2ELb0EEENS1_24CollectiveEpilogueBwdGQAISC_fSF_Li256ELb1ELb0EEENS1_19SingleTileSchedulerILb1ELb0ELb0ELi128EEEEEEEEEvNT_6ParamsE --------------------------
	.section	.nv.info._ZN7cutlass13device_kernelIN5flash11enable_sm90INS1_16FlashAttnBwdSm90INS1_25CollectiveMainloopBwdSm90ILi2ELi2ELi2EN4cute5tupleIJNS5_1CILi1EEES8_S8_EEENS6_IJNS7_ILi128EEESA_NS7_ILi64EEEEEENS_10bfloat16_tEfNS_4arch4Sm90ELb0ELb0ELb1ELb1ELb0ELb1ELb0ELb0ELi2ELi1ELi2ELi2ELb0EEENS1_24CollectiveEpilogueBwdGQAISC_fSF_Li256ELb1ELb0EEENS1_19SingleTileSchedulerILb1ELb0ELb0ELi128EEEEEEEEEvNT_6ParamsE,"",@"SHT_CUDA_INFO"
	.sectionflags	@""
	.align	4


	//----- nvinfo : EIATTR_CUDA_API_VERSION
	.align		4
        /*0000*/ 	.byte	0x04, 0x37
        /*0002*/ 	.short	(.L_270 - .L_269)
.L_269:
        /*0004*/ 	.word	0x00000082


	//----- nvinfo : EIATTR_KPARAM_INFO
	.align		4
.L_270:
        /*0008*/ 	.byte	0x04, 0x17
        /*000a*/ 	.short	(.L_272 - .L_271)
.L_271:
        /*000c*/ 	.word	0x00000000
        /*0010*/ 	.short	0x0000
        /*0012*/ 	.short	0x0000
        /*0014*/ 	.byte	0x00, 0xf0, 0x01, 0x1a


	//----- nvinfo : EIATTR_SPARSE_MMA_MASK
	.align		4
.L_272:
        /*0018*/ 	.byte	0x03, 0x50
        /*001a*/ 	.short	0x0000


	//----- nvinfo : EIATTR_MAXREG_COUNT
	.align		4
        /*001c*/ 	.byte	0x03, 0x1b
        /*001e*/ 	.short	0x00a8


	//----- nvinfo : EIATTR_MERCURY_ISA_VERSION
	.align		4
        /*0020*/ 	.byte	0x03, 0x5f
        /*0022*/ 	.short	0x0101


	//----- nvinfo : EIATTR_VRC_CTA_INIT_COUNT
	.align		4
        /*0024*/ 	.byte	0x02, 0x4a
	.zero		1
	.zero		1


	//----- nvinfo : EIATTR_EXIT_INSTR_OFFSETS
	.align		4
        /*0028*/ 	.byte	0x04, 0x1c
        /*002a*/ 	.short	(.L_274 - .L_273)


	//   ....[0]....
.L_273:
        /*002c*/ 	.word	0x00000010


	//----- nvinfo : EIATTR_MAX_THREADS
	.align		4
.L_274:
        /*0030*/ 	.byte	0x04, 0x05
        /*0032*/ 	.short	(.L_276 - .L_275)
.L_275:
        /*0034*/ 	.word	0x00000180
        /*0038*/ 	.word	0x00000001
        /*003c*/ 	.word	0x00000001


	//----- nvinfo : EIATTR_CBANK_PARAM_SIZE
	.align		4
.L_276:
        /*0040*/ 	.byte	0x03, 0x19
        /*0042*/ 	.short	0x0680


	//----- nvinfo : EIATTR_PARAM_CBANK
	.align		4
        /*0044*/ 	.byte	0x04, 0x0a
        /*0046*/ 	.short	(.L_278 - .L_277)
	.align		4
.L_277:
        /*0048*/ 	.word	index@(.nv.constant0._ZN7cutlass13device_kernelIN5flash11enable_sm90INS1_16FlashAttnBwdSm90INS1_25CollectiveMainloopBwdSm90ILi2ELi2ELi2EN4cute5tupleIJNS5_1CILi1EEES8_S8_EEENS6_IJNS7_ILi128EEESA_NS7_ILi64EEEEEENS_10bfloat16_tEfNS_4arch4Sm90ELb0ELb0ELb1ELb1ELb0ELb1ELb0ELb0ELi2ELi1ELi2ELi2ELb0EEENS1_24CollectiveEpilogueBwdGQAISC_fSF_Li256ELb1ELb0EEENS1_19SingleTileSchedulerILb1ELb0ELb0ELi128EEEEEEEEEvNT_6ParamsE)
        /*004c*/ 	.short	0x0380
        /*004e*/ 	.short	0x0680


	//----- nvinfo : EIATTR_SW_WAR
	.align		4
.L_278:
        /*0050*/ 	.byte	0x04, 0x36
        /*0052*/ 	.short	(.L_280 - .L_279)
.L_279:
        /*0054*/ 	.word	0x00000008
.L_280:


//--------------------- .nv.info._ZN7cutlass13device_kernelIN5flash11enable_sm90INS1_16FlashAttnBwdSm90INS1_25CollectiveMainloopBwdSm90ILi2ELi2ELi2EN4cute5tupleIJNS5_1CILi1EEES8_S8_EEENS6_IJNS7_ILi128EEESA_NS7_ILi64EEEEEENS_10bfloat16_tEfNS_4arch4Sm90ELb0ELb0ELb1ELb1ELb1ELb1ELb0ELb0ELi2ELi1ELi2ELi2ELb0EEENS1_24CollectiveEpilogueBwdGQAISC_fSF_Li256ELb1ELb1EEENS1_19SingleTileSchedulerILb1ELb0ELb0ELi128EEEEEEEEEvNT_6ParamsE --------------------------
	.section	.nv.info._ZN7cutlass13device_kernelIN5flash11enable_sm90INS1_16FlashAttnBwdSm90INS1_25CollectiveMainloopBwdSm90ILi2ELi2ELi2EN4cute5tupleIJNS5_1CILi1EEES8_S8_EEENS6_IJNS7_ILi128EEESA_NS7_ILi64EEEEEENS_10bfloat16_tEfNS_4arch4Sm90ELb0ELb0ELb1ELb1ELb1ELb1ELb0ELb0ELi2ELi1ELi2ELi2ELb0EEENS1_24CollectiveEpilogueBwdGQAISC_fSF_Li256ELb1ELb1EEENS1_19SingleTileSchedulerILb1ELb0ELb0ELi128EEEEEEEEEvNT_6ParamsE,"",@"SHT_CUDA_INFO"
	.sectionflags	@""
	.align	4


	//----- nvinfo : EIATTR_CUDA_API_VERSION
	.align		4
        /*0000*/ 	.byte	0x04, 0x37
        /*0002*/ 	.short	(.L_282 - .L_281)
.L_281:
        /*0004*/ 	.word	0x00000082


	//----- nvinfo : EIATTR_KPARAM_INFO
	.align		4
.L_282:
        /*0008*/ 	.byte	0x04, 0x17
        /*000a*/ 	.short	(.L_284 - .L_283)
.L_283:
        /*000c*/ 	.word	0x00000000
        /*0010*/ 	.short	0x0000
        /*0012*/ 	.short	0x0000
        /*0014*/ 	.byte	0x00, 0xf0, 0x01, 0x1a


	//----- nvinfo : EIATTR_SPARSE_MMA_MASK
	.align		4
.L_284:
        /*0018*/ 	.byte	0x03, 0x50
        /*001a*/ 	.short	0x0000


	//----- nvinfo : EIATTR_MAXREG_COUNT
	.align		4
        /*001c*/ 	.byte	0x03, 0x1b
        /*001e*/ 	.short	0x00a8


	//----- nvinfo : EIATTR_MERCURY_ISA_VERSION
	.align		4
        /*0020*/ 	.byte	0x03, 0x5f
        /*0022*/ 	.short	0x0101


	//----- nvinfo : EIATTR_VRC_CTA_INIT_COUNT
	.align		4
        /*0024*/ 	.byte	0x02, 0x4a
	.zero		1
	.zero		1


	//----- nvinfo : EIATTR_EXIT_INSTR_OFFSETS
	.align		4
        /*0028*/ 	.byte	0x04, 0x1c
        /*002a*/ 	.short	(.L_286 - .L_285)


	//   ....[0]....
.L_285:
        /*002c*/ 	.word	0x00000010


	//----- nvinfo : EIATTR_MAX_THREADS
	.align		4
.L_286:
        /*0030*/ 	.byte	0x04, 0x05
        /*0032*/ 	.short	(.L_288 - .L_287)
.L_287:
        /*0034*/ 	.word	0x00000180
        /*0038*/ 	.word	0x00000001
        /*003c*/ 	.word	0x00000001


	//----- nvinfo : EIATTR_CBANK_PARAM_SIZE
	.align		4
.L_288:
        /*0040*/ 	.byte	0x03, 0x19
        /*0042*/ 	.short	0x0680


	//----- nvinfo : EIATTR_PARAM_CBANK
	.align		4
        /*0044*/ 	.byte	0x04, 0x0a
        /*0046*/ 	.short	(.L_290 - .L_289)
	.align		4
.L_289:
        /*0048*/ 	.word	index@(.nv.constant0._ZN7cutlass13device_kernelIN5flash11enable_sm90INS1_16FlashAttnBwdSm90INS1_25CollectiveMainloopBwdSm90ILi2ELi2ELi2EN4cute5tupleIJNS5_1CILi1EEES8_S8_EEENS6_IJNS7_ILi128EEESA_NS7_ILi64EEEEEENS_10bfloat16_tEfNS_4arch4Sm90ELb0ELb0ELb1ELb1ELb1ELb1ELb0ELb0ELi2ELi1ELi2ELi2ELb0EEENS1_24CollectiveEpilogueBwdGQAISC_fSF_Li256ELb1ELb1EEENS1_19SingleTileSchedulerILb1ELb0ELb0ELi128EEEEEEEEEvNT_6ParamsE)
        /*004c*/ 	.short	0x0380
        /*004e*/ 	.short	0x0680


	//----- nvinfo : EIATTR_SW_WAR
	.align		4
.L_290:
        /*0050*/ 	.byte	0x04, 0x36
        /*0052*/ 	.short	(.L_292 - .L_291)
.L_291:
        /*0054*/ 	.word	0x00000008
.L_292:


//--------------------- .nv.info._ZN7cutlass13device_kernelIN5flash11enable_sm90INS1_16FlashAttnBwdSm90INS1_25CollectiveMainloopBwdSm90ILi2ELi2ELi2EN4cute5tupleIJNS5_1CILi1EEES8_S8_EEENS6_IJNS7_ILi128EEESA_NS7_ILi64EEEEEENS_10bfloat16_tEfNS_4arch4Sm90ELb0ELb1ELb1ELb0ELb0ELb1ELb0ELb0ELi2ELi1ELi2ELi2ELb0EEENS1_21CollectiveEpilogueBwdISC_SD_SF_Li256ELb0ELb0ELi1EEENS1_19SingleTileSchedulerILb0ELb0ELb0ELi128EEEEEEEEEvNT_6ParamsE --------------------------
	.section	.nv.info._ZN7cutlass13device_kernelIN5flash11enable_sm90INS1_16FlashAttnBwdSm90INS1_25CollectiveMainloopBwdSm90ILi2ELi2ELi2EN4cute5tupleIJNS5_1CILi1EEES8_S8_EEENS6_IJNS7_ILi128EEESA_NS7_ILi64EEEEEENS_10bfloat16_tEfNS_4arch4Sm90ELb0ELb1ELb1ELb0ELb0ELb1ELb0ELb0ELi2ELi1ELi2ELi2ELb0EEENS1_21CollectiveEpilogueBwdISC_SD_SF_Li256ELb0ELb0ELi1EEENS1_19SingleTileSchedulerILb0ELb0ELb0ELi128EEEEEEEEEvNT_6ParamsE,"",@"SHT_CUDA_INFO"
	.sectionflags	@""
	.align	4


	//----- nvinfo : EIATTR_CUDA_API_VERSION
	.align		4
        /*0000*/ 	.byte	0x04, 0x37
        /*0002*/ 	.short	(.L_294 - .L_293)
.L_293:
        /*0004*/ 	.word	0x00000082


	//----- nvinfo : EIATTR_KPARAM_INFO
	.align		4
.L_294:
        /*0008*/ 	.byte	0x04, 0x17
        /*000a*/ 	.short	(.L_296 - .L_295)
.L_295:
        /*000c*/ 	.word	0x00000000
        /*0010*/ 	.short	0x0000
        /*0012*/ 	.short	0x0000
        /*0014*/ 	.byte	0x00, 0xf0, 0x01, 0x24


	//----- nvinfo : EIATTR_SPARSE_MMA_MASK
	.align		4
.L_296:
        /*0018*/ 	.byte	0x03, 0x50
        /*001a*/ 	.short	0x0000


	//----- nvinfo : EIATTR_MAXREG_COUNT
	.align		4
        /*001c*/ 	.byte	0x03, 0x1b
        /*001e*/ 	.short	0x00a8


	//----- nvinfo : EIATTR_MERCURY_ISA_VERSION
	.align		4
        /*0020*/ 	.byte	0x03, 0x5f
        /*0022*/ 	.short	0x0101


	//----- nvinfo : EIATTR_VRC_CTA_INIT_COUNT
	.align		4
        /*0024*/ 	.byte	0x02, 0x4a
	.zero		1
	.zero		1


	//----- nvinfo : EIATTR_EXIT_INSTR_OFFSETS
	.align		4
        /*0028*/ 	.byte	0x04, 0x1c
        /*002a*/ 	.short	(.L_298 - .L_297)


	//   ....[0]....
.L_297:
        /*002c*/ 	.word	0x00000010


	//----- nvinfo : EIATTR_MAX_THREADS
	.align		4
.L_298:
        /*0030*/ 	.byte	0x04, 0x05
        /*0032*/ 	.short	(.L_300 - .L_299)
.L_299:
        /*0034*/ 	.word	0x00000180
        /*0038*/ 	.word	0x00000001
        /*003c*/ 	.word	0x00000001


	//----- nvinfo : EIATTR_CBANK_PARAM_SIZE
	.align		4
.L_300:
        /*0040*/ 	.byte	0x03, 0x19
        /*0042*/ 	.short	0x0900


	//----- nvinfo : EIATTR_PARAM_CBANK
	.align		4
        /*0044*/ 	.byte	0x04, 0x0a
        /*0046*/ 	.short	(.L_302 - .L_301)
	.align		4
.L_301:
        /*0048*/ 	.word	index@(.nv.constant0._ZN7cutlass13device_kernelIN5flash11enable_sm90INS1_16FlashAttnBwdSm90INS1_25CollectiveMainloopBwdSm90ILi2ELi2ELi2EN4cute5tupleIJNS5_1CILi1EEES8_S8_EEENS6_IJNS7_ILi128EEESA_NS7_ILi64EEEEEENS_10bfloat16_tEfNS_4arch4Sm90ELb0ELb1ELb1ELb0ELb0ELb1ELb0ELb0ELi2ELi1ELi2ELi2ELb0EEENS1_21CollectiveEpilogueBwdISC_SD_SF_Li256ELb0ELb0ELi1EEENS1_19SingleTileSchedulerILb0ELb0ELb0ELi128EEEEEEEEEvNT_6ParamsE)
        /*004c*/ 	.short	0x0380
        /*004e*/ 	.short	0x0900


	//----- nvinfo : EIATTR_SW_WAR
	.align		4
.L_302:
        /*0050*/ 	.byte	0x04, 0x36
        /*0052*/ 	.short	(.L_304 - .L_303)
.L_303:
        /*0054*/ 	.word	0x00000008
.L_304:


//--------------------- .nv.info._ZN7cutlass13device_kernelIN5flash11enable_sm90INS1_16FlashAttnBwdSm90INS1_25CollectiveMainloopBwdSm90ILi2ELi2ELi2EN4cute5tupleIJNS5_1CILi1EEES8_S8_EEENS6_IJNS7_ILi128EEESA_NS7_ILi64EEEEEENS_10bfloat16_tEfNS_4arch4Sm90ELb0ELb1ELb1ELb0ELb1ELb1ELb0ELb0ELi2ELi1ELi2ELi2ELb0EEENS1_21CollectiveEpilogueBwdISC_SD_SF_Li256ELb0ELb0ELi1EEENS1_19SingleTileSchedulerILb0ELb0ELb0ELi128EEEEEEEEEvNT_6ParamsE --------------------------
	.section	.nv.info._ZN7cutlass13device_kernelIN5flash11enable_sm90INS1_16FlashAttnBwdSm90INS1_25CollectiveMainloopBwdSm90ILi2ELi2ELi2EN4cute5tupleIJNS5_1CILi1EEES8_S8_EEENS6_IJNS7_ILi128EEESA_NS7_ILi64EEEEEENS_10bfloat16_tEfNS_4arch4Sm90ELb0ELb1ELb1ELb0ELb1ELb1ELb0ELb0ELi2ELi1ELi2ELi2ELb0EEENS1_21CollectiveEpilogueBwdISC_SD_SF_Li256ELb0ELb0ELi1EEENS1_19SingleTileSchedulerILb0ELb0ELb0ELi128EEEEEEEEEvNT_6ParamsE,"",@"SHT_CUDA_INFO"
	.sectionflags	@""
	.align	4


	//----- nvinfo : EIATTR_CUDA_API_VERSION
	.align		4
        /*0000*/ 	.byte	0x04, 0x37
        /*0002*/ 	.short	(.L_306 - .L_305)
.L_305:
        /*0004*/ 	.word	0x00000082


	//----- nvinfo : EIATTR_KPARAM_INFO
	.align		4
.L_306:
        /*0008*/ 	.byte	0x04, 0x17
        /*000a*/ 	.short	(.L_308 - .L_307)
.L_307:
        /*000c*/ 	.word	0x00000000
        /*0010*/ 	.short	0x0000
        /*0012*/ 	.short	0x0000
        /*0014*/ 	.byte	0x00, 0xf0, 0x01, 0x24


	//----- nvinfo : EIATTR_SPARSE_MMA_MASK
	.align		4
.L_308:
        /*0018*/ 	.byte	0x03, 0x50
        /*001a*/ 	.short	0x0000


	//----- nvinfo : EIATTR_MAXREG_COUNT
	.align		4
        /*001c*/ 	.byte	0x03, 0x1b
        /*001e*/ 	.short	0x00a8


	//----- nvinfo : EIATTR_MERCURY_ISA_VERSION
	.align		4
        /*0020*/ 	.byte	0x03, 0x5f
        /*0022*/ 	.short	0x0101


	//----- nvinfo : EIATTR_VRC_CTA_INIT_COUNT
	.align		4
        /*0024*/ 	.byte	0x02, 0x4a
	.zero		1
	.zero		1


	//----- nvinfo : EIATTR_EXIT_INSTR_OFFSETS
	.align		4
        /*0028*/ 	.byte	0x04, 0x1c
        /*002a*/ 	.short	(.L_310 - .L_309)


	//   ....[0]....
.L_309:
        /*002c*/ 	.word	0x00000010


	//----- nvinfo : EIATTR_MAX_THREADS
	.align		4
.L_310:
        /*0030*/ 	.byte	0x04, 0x05
        /*0032*/ 	.short	(.L_312 - .L_311)
.L_311:
        /*0034*/ 	.word	0x00000180
        /*0038*/ 	.word	0x00000001
        /*003c*/ 	.word	0x00000001


	//----- nvinfo : EIATTR_CBANK_PARAM_SIZE
	.align		4
.L_312:
        /*0040*/ 	.byte	0x03, 0x19
        /*0042*/ 	.short	0x0900


	//----- nvinfo : EIATTR_PARAM_CBANK
	.align		4
        /*0044*/ 	.byte	0x04, 0x0a
        /*0046*/ 	.short	(.L_314 - .L_313)
	.align		4
.L_313:
        /*0048*/ 	.word	index@(.nv.constant0._ZN7cutlass13device_kernelIN5flash11enable_sm90INS1_16FlashAttnBwdSm90INS1_25CollectiveMainloopBwdSm90ILi2ELi2ELi2EN4cute5tupleIJNS5_1CILi1EEES8_S8_EEENS6_IJNS7_ILi128EEESA_NS7_ILi64EEEEEENS_10bfloat16_tEfNS_4arch4Sm90ELb0ELb1ELb1ELb0ELb1ELb1ELb0ELb0ELi2ELi1ELi2ELi2ELb0EEENS1_21CollectiveEpilogueBwdISC_SD_SF_Li256ELb0ELb0ELi1EEENS1_19SingleTileSchedulerILb0ELb0ELb0ELi128EEEEEEEEEvNT_6ParamsE)
        /*004c*/ 	.short	0x0380
        /*004e*/ 	.short	0x0900


	//----- nvinfo : EIATTR_SW_WAR
	.align		4
.L_314:
        /*0050*/ 	.byte	0x04, 0x36
        /*0052*/ 	.short	(.L_316 - .L_315)
.L_315:
        /*0054*/ 	.word	0x00000008
.L_316:


//--------------------- .nv.info._ZN7cutlass13device_kernelIN5flash11enable_sm90INS1_16FlashAttnBwdSm90INS1_25CollectiveMainloopBwdSm90ILi2ELi2ELi2EN4cute5tupleIJNS5_1CILi1EEES8_S8_EEENS6_IJNS7_ILi128EEESA_NS7_ILi64EEEEEENS_10bfloat16_tEfNS_4arch4Sm90ELb0ELb1ELb1ELb0ELb0ELb1ELb0ELb0ELi2ELi1ELi2ELi2ELb0EEENS1_24CollectiveEpilogueBwdGQAISC_fSF_Li256ELb0ELb0EEENS1_19SingleTileSchedulerILb0ELb0ELb0ELi128EEEEEEEEEvNT_6ParamsE --------------------------
	.section	.nv.info._ZN7cutlass13device_kernelIN5flash11enable_sm90INS1_16FlashAttnBwdSm90INS1_25CollectiveMainloopBwdSm90ILi2ELi2ELi2EN4cute5tupleIJNS5_1CILi1EEES8_S8_EEENS6_IJNS7_ILi128EEESA_NS7_ILi64EEEEEENS_10bfloat16_tEfNS_4arch4Sm90ELb0ELb1ELb1ELb0ELb0ELb1ELb0ELb0ELi2ELi1ELi2ELi2ELb0EEENS1_24CollectiveEpilogueBwdGQAISC_fSF_Li256ELb0ELb0EEENS1_19SingleTileSchedulerILb0ELb0ELb0ELi128EEEEEEEEEvNT_6ParamsE,"",@"SHT_CUDA_INFO"
	.sectionflags	@""
	.align	4


	//----- nvinfo : EIATTR_CUDA_API_VERSION
	.align		4
        /*0000*/ 	.byte	0x04, 0x37
        /*0002*/ 	.short	(.L_318 - .L_317)
.L_317:
        /*0004*/ 	.word	0x00000082


	//----- nvinfo : EIATTR_KPARAM_INFO
	.align		4
.L_318:
        /*0008*/ 	.byte	0x04, 0x17
        /*000a*/ 	.short	(.L_320 - .L_319)
.L_319:
        /*000c*/ 	.word	0x00000000
        /*0010*/ 	.short	0x0000
        /*0012*/ 	.short	0x0000
        /*0014*/ 	.byte	0x00, 0xf0, 0x01, 0x1a


	//----- nvinfo : EIATTR_SPARSE_MMA_MASK
	.align		4
.L_320:
        /*0018*/ 	.byte	0x03, 0x50
        /*001a*/ 	.short	0x0000


	//----- nvinfo : EIATTR_MAXREG_COUNT
	.align		4
        /*001c*/ 	.byte	0x03, 0x1b
        /*001e*/ 	.short	0x00a8


	//----- nvinfo : EIATTR_MERCURY_ISA_VERSION
	.align		4
        /*0020*/ 	.byte	0x03, 0x5f
        /*0022*/ 	.short	0x0101


	//----- nvinfo : EIATTR_VRC_CTA_INIT_COUNT
	.align		4
        /*0024*/ 	.byte	0x02, 0x4a
	.zero		1
	.zero		1


	//----- nvinfo : EIATTR_EXIT_INSTR_OFFSETS
	.align		4
        /*0028*/ 	.byte	0x04, 0x1c
        /*002a*/ 	.short	(.L_322 - .L_321)


	//   ....[0]....
.L_321:
        /*002c*/ 	.word	0x00000010


	//----- nvinfo : EIATTR_MAX_THREADS
	.align		4
.L_322:
        /*0030*/ 	.byte	0x04, 0x05
        /*0032*/ 	.short	(.L_324 - .L_323)
.L_323:
        /*0034*/ 	.word	0x00000180
        /*0038*/ 	.word	0x00000001
        /*003c*/ 	.word	0x00000001


	//----- nvinfo : EIATTR_CBANK_PARAM_SIZE
	.align		4
.L_324:
        /*0040*/ 	.byte	0x03, 0x19
        /*0042*/ 	.short	0x0680


	//----- nvinfo : EIATTR_PARAM_CBANK
	.align		4
        /*0044*/ 	.byte	0x04, 0x0a
        /*0046*/ 	.short	(.L_326 - .L_325)
	.align		4
.L_325:
        /*0048*/ 	.word	index@(.nv.constant0._ZN7cutlass13device_kernelIN5flash11enable_sm90INS1_16FlashAttnBwdSm90INS1_25CollectiveMainloopBwdSm90ILi2ELi2ELi2EN4cute5tupleIJNS5_1CILi1EEES8_S8_EEENS6_IJNS7_ILi128EEESA_NS7_ILi64EEEEEENS_10bfloat16_tEfNS_4arch4Sm90ELb0ELb1ELb1ELb0ELb0ELb1ELb0ELb0ELi2ELi1ELi2ELi2ELb0EEENS1_24CollectiveEpilogueBwdGQAISC_fSF_Li256ELb0ELb0EEENS1_19SingleTileSchedulerILb0ELb0ELb0ELi128EEEEEEEEEvNT_6ParamsE)
        /*004c*/ 	.short	0x0380
        /*004e*/ 	.short	0x0680


	//----- nvinfo : EIATTR_SW_WAR
	.align		4
.L_326:
        /*0050*/ 	.byte	0x04, 0x36
        /*0052*/ 	.short	(.L_328 - .L_327)
.L_327:
        /*0054*/ 	.word	0x00000008
.L_328:


//--------------------- .nv.info._ZN7cutlass13device_kernelIN5flash11enable_sm90INS1_16FlashAttnBwdSm90INS1_25CollectiveMainloopBwdSm90ILi2ELi2ELi2EN4cute5tupleIJNS5_1CILi1EEES8_S8_EEENS6_IJNS7_ILi128EEESA_NS7_ILi64EEEEEENS_10bfloat16_tEfNS_4arch4Sm90ELb0ELb1ELb1ELb0ELb1ELb1ELb0ELb0ELi2ELi1ELi2ELi2ELb0EEENS1_24CollectiveEpilogueBwdGQAISC_fSF_Li256ELb0ELb1EEENS1_19SingleTileSchedulerILb0ELb0ELb0ELi128EEEEEEEEEvNT_6ParamsE --------------------------
	.section	.nv.info._ZN7cutlass13device_kernelIN5flash11enable_sm90INS1_16FlashAttnBwdSm90INS1_25CollectiveMainloopBwdSm90ILi2ELi2ELi2EN4cute5tupleIJNS5_1CILi1EEES8_S8_EEENS6_IJNS7_ILi128EEESA_NS7_ILi64EEEEEENS_10bfloat16_tEfNS_4arch4Sm90ELb0ELb1ELb1ELb0ELb1ELb1ELb0ELb0ELi2ELi1ELi2ELi2ELb0EEENS1_24CollectiveEpilogueBwdGQAISC_fSF_Li256ELb0ELb1EEENS1_19SingleTileSchedulerILb0ELb0ELb0ELi128EEEEEEEEEvNT_6ParamsE,"",@"SHT_CUDA_INFO"
	.sectionflags	@""
	.align	4


	//----- nvinfo : EIATTR_CUDA_API_VERSION
	.align		4
        /*0000*/ 	.byte	0x04, 0x37
        /*0002*/ 	.short	(.L_330 - .L_329)
.L_329:
        /*0004*/ 	.word	0x00000082


	//----- nvinfo : EIATTR_KPARAM_INFO
	.align		4
.L_330:
        /*0008*/ 	.byte	0x04, 0x17
        /*000a*/ 	.short	(.L_332 - .L_331)
.L_331:
        /*000c*/ 	.word	0x00000000
        /*0010*/ 	.short	0x0000
        /*0012*/ 	.short	0x0000
        /*0014*/ 	.byte	0x00, 0xf0, 0x01, 0x1a


	//----- nvinfo : EIATTR_SPARSE_MMA_MASK
	.align		4
.L_332:
        /*0018*/ 	.byte	0x03, 0x50
        /*001a*/ 	.short	0x0000


	//----- nvinfo : EIATTR_MAXREG_COUNT
	.align		4
        /*001c*/ 	.byte	0x03, 0x1b
        /*001e*/ 	.short	0x00a8


	//----- nvinfo : EIATTR_MERCURY_ISA_VERSION
	.align		4
        /*0020*/ 	.byte	0x03, 0x5f
        /*0022*/ 	.short	0x0101


	//----- nvinfo : EIATTR_VRC_CTA_INIT_COUNT
	.align		4
        /*0024*/ 	.byte	0x02, 0x4a
	.zero		1
	.zero		1


	//----- nvinfo : EIATTR_EXIT_INSTR_OFFSETS
	.align		4
        /*0028*/ 	.byte	0x04, 0x1c
        /*002a*/ 	.short	(.L_334 - .L_333)


	//   ....[0]....
.L_333:
        /*002c*/ 	.word	0x00000010


	//----- nvinfo : EIATTR_MAX_THREADS
	.align		4
.L_334:
        /*0030*/ 	.byte	0x04, 0x05
        /*0032*/ 	.short	(.L_336 - .L_335)
.L_335:
        /*0034*/ 	.word	0x00000180
        /*0038*/ 	.word	0x00000001
        /*003c*/ 	.word	0x00000001


	//----- nvinfo : EIATTR_CBANK_PARAM_SIZE
	.align		4
.L_336:
        /*0040*/ 	.byte	0x03, 0x19
        /*0042*/ 	.short	0x0680


	//----- nvinfo : EIATTR_PARAM_CBANK
	.align		4
        /*0044*/ 	.byte	0x04, 0x0a
        /*0046*/ 	.short	(.L_338 - .L_337)
	.align		4
.L_337:
        /*0048*/ 	.word	index@(.nv.constant0._ZN7cutlass13device_kernelIN5flash11enable_sm90INS1_16FlashAttnBwdSm90INS1_25CollectiveMainloopBwdSm90ILi2ELi2ELi2EN4cute5tupleIJNS5_1CILi1EEES8_S8_EEENS6_IJNS7_ILi128EEESA_NS7_ILi64EEEEEENS_10bfloat16_tEfNS_4arch4Sm90ELb0ELb1ELb1ELb0ELb1ELb1ELb0ELb0ELi2ELi1ELi2ELi2ELb0EEENS1_24CollectiveEpilogueBwdGQAISC_fSF_Li256ELb0ELb1EEENS1_19SingleTileSchedulerILb0ELb0ELb0ELi128EEEEEEEEEvNT_6ParamsE)
        /*004c*/ 	.short	0x0380
        /*004e*/ 	.short	0x0680


	//----- nvinfo : EIATTR_SW_WAR
	.align		4
.L_338:
        /*0050*/ 	.byte	0x04, 0x36
        /*0052*/ 	.short	(.L_340 - .L_339)
.L_339:
        /*0054*/ 	.word	0x00000008
.L_340:


//--------------------- .nv.info._ZN7cutlass13device_kernelIN5flash22FlashAttnBwdPreprocessIN4cute5tupleIJNS3_1CILi128EEENS5_ILi64EEEEEENS_10bfloat16_tEfNS_4arch4Sm90ELb1ELb0EEEEEvNT_6ParamsE --------------------------
	.section	.nv.info._ZN7cutlass13device_kernelIN5flash22FlashAttnBwdPreprocessIN4cute5tupleIJNS3_1CILi128EEENS5_ILi64EEEEEENS_10bfloat16_tEfNS_4arch4Sm90ELb1ELb0EEEEEvNT_6ParamsE,"",@"SHT_CUDA_INFO"
	.sectionflags	@""
	.align	4


	//----- nvinfo : EIATTR_CUDA_API_VERSION
	.align		4
        /*0000*/ 	.byte	0x04, 0x37
        /*0002*/ 	.short	(.L_342 - .L_341)
.L_341:
        /*0004*/ 	.word	0x00000082


	//----- nvinfo : EIATTR_KPARAM_INFO
	.align		4
.L_342:
        /*0008*/ 	.byte	0x04, 0x17
        /*000a*/ 	.short	(.L_344 - .L_343)
.L_343:
        /*000c*/ 	.word	0x00000000
        /*0010*/ 	.short	0x0000
        /*0012*/ 	.short	0x0000
        /*0014*/ 	.byte	0x00, 0xf0, 0xc1, 0x03


	//----- nvinfo : EIATTR_SPARSE_MMA_MASK
	.align		4
.L_344:
        /*0018*/ 	.byte	0x03, 0x50
        /*001a*/ 	.short	0x0000


	//----- nvinfo : EIATTR_MAXREG_COUNT
	.align		4
        /*001c*/ 	.byte	0x03, 0x1b
        /*001e*/ 	.short	0x0080


	//----- nvinfo : EIATTR_MERCURY_ISA_VERSION
	.align		4
        /*0020*/ 	.byte	0x03, 0x5f
        /*0022*/ 	.short	0x0101


	//----- nvinfo : EIATTR_COOP_GROUP_MASK_REGIDS
	.align		4
        /*0024*/ 	.byte	0x04, 0x29
        /*0026*/ 	.short	(.L_346 - .L_345)


	//   ....[0]....
.L_345:
        /*0028*/ 	.word	0xffffffff


	//   ....[1]....
        /*002c*/ 	.word	0xffffffff


	//   ....[2]....
        /*0030*/ 	.word	0xffffffff


	//   ....[3]....
        /*0034*/ 	.word	0xffffffff


	//   ....[4]....
        /*0038*/ 	.word	0xffffffff


	//   ....[5]....
        /*003c*/ 	.word	0xffffffff


	//   ....[6]....
        /*0040*/ 	.word	0xffffffff


	//   ....[7]....
        /*0044*/ 	.word	0xffffffff


	//   ....[8]....
        /*0048*/ 	.word	0xffffffff


	//   ....[9]....
        /*004c*/ 	.word	0xffffffff


	//   ....[10]....
        /*0050*/ 	.word	0xffffffff


	//   ....[11]....
        /*0054*/ 	.word	0xffffffff


	//----- nvinfo : EIATTR_COOP_GROUP_INSTR_OFFSETS
	.align		4
.L_346:
        /*0058*/ 	.byte	0x04, 0x28
        /*005a*/ 	.short	(.L_348 - .L_347)


	//   ....[0]....
.L_347:
        /*005c*/ 	.word	0x00001010


	//   ....[1]....
        /*0060*/ 	.word	0x00001020


	//   ....[2]....
        /*0064*/ 	.word	0x00001030


	//   ....[3]....
        /*0068*/ 	.word	0x00001040


	//   ....[4]....
        /*006c*/ 	.word	0x00001090


	//   ....[5]....
        /*0070*/ 	.word	0x000010a0


	//   ....[6]....
        /*0074*/ 	.word	0x000010b0


	//   ....[7]....
        /*0078*/ 	.word	0x000010c0


	//   ....[8]....
        /*007c*/ 	.word	0x00001110


	//   ....[9]....
        /*0080*/ 	.word	0x00001120


	//   ....[10]....
        /*0084*/ 	.word	0x00001130


	//   ....[11]....
        /*0088*/ 	.word	0x00001140


	//----- nvinfo : EIATTR_VRC_CTA_INIT_COUNT
	.align		4
.L_348:
        /*008c*/ 	.byte	0x02, 0x4a
	.zero		1
	.zero		1


	//----- nvinfo : EIATTR_EXIT_INSTR_OFFSETS
	.align		4
        /*0090*/ 	.byte	0x04, 0x1c
        /*0092*/ 	.short	(.L_350 - .L_349)


	//   ....[0]....
.L_349:
        /*0094*/ 	.word	0x00001670


	//   ....[1]....
        /*0098*/ 	.word	0x000016f0


	//----- nvinfo : EIATTR_MAX_THREADS
	.align		4
.L_350:
        /*009c*/ 	.byte	0x04, 0x05
        /*009e*/ 	.short	(.L_352 - .L_351)
.L_351:
        /*00a0*/ 	.word	0x00000100
        /*00a4*/ 	.word	0x00000001
        /*00a8*/ 	.word	0x00000001


	//----- nvinfo : EIATTR_CRS_STACK_SIZE
	.align		4
.L_352:
        /*00ac*/ 	.byte	0x04, 0x1e
        /*00ae*/ 	.short	(.L_354 - .L_353)
.L_353:
        /*00b0*/ 	.word	0x00000000


	//----- nvinfo : EIATTR_CBANK_PARAM_SIZE
	.align		4
.L_354:
        /*00b4*/ 	.byte	0x03, 0x19
        /*00b6*/ 	.short	0x00f0


	//----- nvinfo : EIATTR_PARAM_CBANK
	.align		4
        /*00b8*/ 	.byte	0x04, 0x0a
        /*00ba*/ 	.short	(.L_356 - .L_355)
	.align		4
.L_355:
        /*00bc*/ 	.word	index@(.nv.constant0._ZN7cutlass13device_kernelIN5flash22FlashAttnBwdPreprocessIN4cute5tupleIJNS3_1CILi128EEENS5_ILi64EEEEEENS_10bfloat16_tEfNS_4arch4Sm90ELb1ELb0EEEEEvNT_6ParamsE)
        /*00c0*/ 	.short	0x0380
        /*00c2*/ 	.short	0x00f0


	//----- nvinfo : EIATTR_SW_WAR
	.align		4
.L_356:
        /*00c4*/ 	.byte	0x04, 0x36
        /*00c6*/ 	.short	(.L_358 - .L_357)
.L_357:
        /*00c8*/ 	.word	0x00000008
.L_358:


//--------------------- .nv.info._ZN7cutlass13device_kernelIN5flash11enable_sm90INS1_16FlashAttnBwdSm90INS1_25CollectiveMainloopBwdSm90ILi2ELi2ELi2EN4cute5tupleIJNS5_1CILi1EEES8_S8_EEENS6_IJNS7_ILi128EEESA_NS7_ILi64EEEEEENS_10bfloat16_tEfNS_4arch4Sm90ELb0ELb1ELb1ELb1ELb0ELb1ELb0ELb0ELi2ELi1ELi2ELi2ELb0EEENS1_21CollectiveEpilogueBwdISC_SD_SF_Li256ELb1ELb0ELi1EEENS1_19SingleTileSchedulerILb1ELb0ELb0ELi128EEEEEEEEEvNT_6ParamsE --------------------------
	.section	.nv.info._ZN7cutlass13device_kernelIN5flash11enable_sm90INS1_16FlashAttnBwdSm90INS1_25CollectiveMainloopBwdSm90ILi2ELi2ELi2EN4cute5tupleIJNS5_1CILi1EEES8_S8_EEENS6_IJNS7_ILi128EEESA_NS7_ILi64EEEEEENS_10bfloat16_tEfNS_4arch4Sm90ELb0ELb1ELb1ELb1ELb0ELb1ELb0ELb0ELi2ELi1ELi2ELi2ELb0EEENS1_21CollectiveEpilogueBwdISC_SD_SF_Li256ELb1ELb0ELi1EEENS1_19SingleTileSchedulerILb1ELb0ELb0ELi128EEEEEEEEEvNT_6ParamsE,"",@"SHT_CUDA_INFO"
	.sectionflags	@""
	.align	4


	//----- nvinfo : EIATTR_CUDA_API_VERSION
	.align		4
        /*0000*/ 	.byte	0x04, 0x37
        /*0002*/ 	.short	(.L_360 - .L_359)
.L_359:
        /*0004*/ 	.word	0x00000082


	//----- nvinfo : EIATTR_KPARAM_INFO
	.align		4
.L_360:
        /*0008*/ 	.byte	0x04, 0x17
        /*000a*/ 	.short	(.L_362 - .L_361)
.L_361:
        /*000c*/ 	.word	0x00000000
        /*0010*/ 	.short	0x0000
        /*0012*/ 	.short	0x0000
        /*0014*/ 	.byte	0x00, 0xf0, 0x01, 0x1a


	//----- nvinfo : EIATTR_SPARSE_MMA_MASK
	.align		4
.L_362:
        /*0018*/ 	.byte	0x03, 0x50
        /*001a*/ 	.short	0x0000


	//----- nvinfo : EIATTR_MAXREG_COUNT
	.align		4
        /*001c*/ 	.byte	0x03, 0x1b
        /*001e*/ 	.short	0x00a8


	//----- nvinfo : EIATTR_MERCURY_ISA_VERSION
	.align		4
        /*0020*/ 	.byte	0x03, 0x5f
        /*0022*/ 	.short	0x0101


	//----- nvinfo : EIATTR_VRC_CTA_INIT_COUNT
	.align		4
        /*0024*/ 	.byte	0x02, 0x4a
	.zero		1
	.zero		1


	//----- nvinfo : EIATTR_EXIT_INSTR_OFFSETS
	.align		4
        /*0028*/ 	.byte	0x04, 0x1c
        /*002a*/ 	.short	(.L_364 - .L_363)


	//   ....[0]....
.L_363:
        /*002c*/ 	.word	0x00000010


	//----- nvinfo : EIATTR_MAX_THREADS
	.align		4
.L_364:
        /*0030*/ 	.byte	0x04, 0x05
        /*0032*/ 	.short	(.L_366 - .L_365)
.L_365:
        /*0034*/ 	.word	0x00000180
        /*0038*/ 	.word	0x00000001
        /*003c*/ 	.word	0x00000001


	//----- nvinfo : EIATTR_CBANK_PARAM_SIZE
	.align		4
.L_366:
        /*0040*/ 	.byte	0x03, 0x19
        /*0042*/ 	.short	0x0680


	//----- nvinfo : EIATTR_PARAM_CBANK
	.align		4
        /*0044*/ 	.byte	0x04, 0x0a
        /*0046*/ 	.short	(.L_368 - .L_367)
	.align		4
.L_367:
        /*0048*/ 	.word	index@(.nv.constant0._ZN7cutlass13device_kernelIN5flash11enable_sm90INS1_16FlashAttnBwdSm90INS1_25CollectiveMainloopBwdSm90ILi2ELi2ELi2EN4cute5tupleIJNS5_1CILi1EEES8_S8_EEENS6_IJNS7_ILi128EEESA_NS7_ILi64EEEEEENS_10bfloat16_tEfNS_4arch4Sm90ELb0ELb1ELb1ELb1ELb0ELb1ELb0ELb0ELi2ELi1ELi2ELi2ELb0EEENS1_21CollectiveEpilogueBwdISC_SD_SF_Li256ELb1ELb0ELi1EEENS1_19SingleTileSchedulerILb1ELb0ELb0ELi128EEEEEEEEEvNT_6ParamsE)
        /*004c*/ 	.short	0x0380
        /*004e*/ 	.short	0x0680


	//----- nvinfo : EIATTR_SW_WAR
	.align		4
.L_368:
        /*0050*/ 	.byte	0x04, 0x36
        /*0052*/ 	.short	(.L_370 - .L_369)
.L_369:
        /*0054*/ 	.word	0x00000008
.L_370:


//--------------------- .nv.info._ZN7cutlass13device_kernelIN5flash11enable_sm90INS1_16FlashAttnBwdSm90INS1_25CollectiveMainloopBwdSm90ILi2ELi2ELi2EN4cute5tupleIJNS5_1CILi1EEES8_S8_EEENS6_IJNS7_ILi128EEESA_NS7_ILi64EEEEEENS_10bfloat16_tEfNS_4arch4Sm90ELb0ELb1ELb1ELb1ELb1ELb1ELb0ELb0ELi2ELi1ELi2ELi2ELb0EEENS1_21CollectiveEpilogueBwdISC_SD_SF_Li256ELb1ELb0ELi1EEENS1_19SingleTileSchedulerILb1ELb0ELb0ELi128EEEEEEEEEvNT_6ParamsE --------------------------
	.section	.nv.info._ZN7cutlass13device_kernelIN5flash11enable_sm90INS1_16FlashAttnBwdSm90INS1_25CollectiveMainloopBwdSm90ILi2ELi2ELi2EN4cute5tupleIJNS5_1CILi1EEES8_S8_EEENS6_IJNS7_ILi128EEESA_NS7_ILi64EEEEEENS_10bfloat16_tEfNS_4arch4Sm90ELb0ELb1ELb1ELb1ELb1ELb1ELb0ELb0ELi2ELi1ELi2ELi2ELb0EEENS1_21CollectiveEpilogueBwdISC_SD_SF_Li256ELb1ELb0ELi1EEENS1_19SingleTileSchedulerILb1ELb0ELb0ELi128EEEEEEEEEvNT_6ParamsE,"",@"SHT_CUDA_INFO"
	.sectionflags	@""
	.align	4


	//----- nvinfo : EIATTR_CUDA_API_VERSION
	.align		4
        /*0000*/ 	.byte	0x04, 0x37
        /*0002*/ 	.short	(.L_372 - .L_371)
.L_371:
        /*0004*/ 	.word	0x00000082


	//----- nvinfo : EIATTR_KPARAM_INFO
	.align		4
.L_372:
        /*0008*/ 	.byte	0x04, 0x17
        /*000a*/ 	.short	(.L_374 - .L_373)
.L_373:
        /*000c*/ 	.word	0x00000000
        /*0010*/ 	.short	0x0000
        /*0012*/ 	.short	0x0000
        /*0014*/ 	.byte	0x00, 0xf0, 0x01, 0x1a


	//----- nvinfo : EIATTR_SPARSE_MMA_MASK
	.align		4
.L_374:
        /*0018*/ 	.byte	0x03, 0x50
        /*001a*/ 	.short	0x0000


	//----- nvinfo : EIATTR_MAXREG_COUNT
	.align		4
        /*001c*/ 	.byte	0x03, 0x1b
        /*001e*/ 	.short	0x00a8


	//----- nvinfo : EIATTR_MERCURY_ISA_VERSION
	.align		4
        /*0020*/ 	.byte	0x03, 0x5f
        /*0022*/ 	.short	0x0101


	//----- nvinfo : EIATTR_VRC_CTA_INIT_COUNT
	.align		4
        /*0024*/ 	.byte	0x02, 0x4a
	.zero		1
	.zero		1


	//----- nvinfo : EIATTR_EXIT_INSTR_OFFSETS
	.align		4
        /*0028*/ 	.byte	0x04, 0x1c
        /*002a*/ 	.short	(.L_376 - .L_375)


	//   ....[0]....
.L_375:
        /*002c*/ 	.word	0x00000010


	//----- nvinfo : EIATTR_MAX_THREADS
	.align		4
.L_376:
        /*0030*/ 	.byte	0x04, 0x05
        /*0032*/ 	.short	(.L_378 - .L_377)
.L_377:
        /*0034*/ 	.word	0x00000180
        /*0038*/ 	.word	0x00000001
        /*003c*/ 	.word	0x00000001


	//----- nvinfo : EIATTR_CBANK_PARAM_SIZE
	.align		4
.L_378:
        /*0040*/ 	.byte	0x03, 0x19
        /*0042*/ 	.short	0x0680


	//----- nvinfo : EIATTR_PARAM_CBANK
	.align		4
        /*0044*/ 	.byte	0x04, 0x0a
        /*0046*/ 	.short	(.L_380 - .L_379)
	.align		4
.L_379:
        /*0048*/ 	.word	index@(.nv.constant0._ZN7cutlass13device_kernelIN5flash11enable_sm90INS1_16FlashAttnBwdSm90INS1_25CollectiveMainloopBwdSm90ILi2ELi2ELi2EN4cute5tupleIJNS5_1CILi1EEES8_S8_EEENS6_IJNS7_ILi128EEESA_NS7_ILi64EEEEEENS_10bfloat16_tEfNS_4arch4Sm90ELb0ELb1ELb1ELb1ELb1ELb1ELb0ELb0ELi2ELi1ELi2ELi2ELb0EEENS1_21CollectiveEpilogueBwdISC_SD_SF_Li256ELb1ELb0ELi1EEENS1_19SingleTileSchedulerILb1ELb0ELb0ELi128EEEEEEEEEvNT_6ParamsE)
        /*004c*/ 	.short	0x0380
        /*004e*/ 	.short	0x0680


	//----- nvinfo : EIATTR_SW_WAR
	.align		4
.L_380:
        /*0050*/ 	.byte	0x04, 0x36
        /*0052*/ 	.short	(.L_382 - .L_381)
.L_381:
        /*0054*/ 	.word	0x00000008
.L_382:


//--------------------- .nv.info._ZN7cutlass13device_kernelIN5flash11enable_sm90INS1_16FlashAttnBwdSm90INS1_25CollectiveMainloopBwdSm90ILi2ELi2ELi2EN4cute5tupleIJNS5_1CILi1EEES8_S8_EEENS6_IJNS7_ILi128EEESA_NS7_ILi64EEEEEENS_10bfloat16_tEfNS_4arch4Sm90ELb0ELb1ELb1ELb1ELb0ELb1ELb0ELb0ELi2ELi1ELi2ELi2ELb0EEENS1_24CollectiveEpilogueBwdGQAISC_fSF_Li256ELb1ELb0EEENS1_19SingleTileSchedulerILb1ELb0ELb0ELi128EEEEEEEEEvNT_6ParamsE --------------------------
	.section	.nv.info._ZN7cutlass13device_kernelIN5flash11enable_sm90INS1_16FlashAttnBwdSm90INS1_25CollectiveMainloopBwdSm90ILi2ELi2ELi2EN4cute5tupleIJNS5_1CILi1EEES8_S8_EEENS6_IJNS7_ILi128EEESA_NS7_ILi64EEEEEENS_10bfloat16_tEfNS_4arch4Sm90ELb0ELb1ELb1ELb1ELb0ELb1ELb0ELb0ELi2ELi1ELi2ELi2ELb0EEENS1_24CollectiveEpilogueBwdGQAISC_fSF_Li256ELb1ELb0EEENS1_19SingleTileSchedulerILb1ELb0ELb0ELi128EEEEEEEEEvNT_6ParamsE,"",@"SHT_CUDA_INFO"
	.sectionflags	@""
	.align	4


	//----- nvinfo : EIATTR_CUDA_API_VERSION
	.align		4
        /*0000*/ 	.byte	0x04, 0x37
        /*0002*/ 	.short	(.L_384 - .L_383)
.L_383:
        /*0004*/ 	.word	0x00000082


	//----- nvinfo : EIATTR_KPARAM_INFO
	.align		4
.L_384:
        /*0008*/ 	.byte	0x04, 0x17
        /*000a*/ 	.short	(.L_386 - .L_385)
.L_385:
        /*000c*/ 	.word	0x00000000
        /*0010*/ 	.short	0x0000
        /*0012*/ 	.short	0x0000
        /*0014*/ 	.byte	0x00, 0xf0, 0x01, 0x1a


	//----- nvinfo : EIATTR_SPARSE_MMA_MASK
	.align		4
.L_386:
        /*0018*/ 	.byte	0x03, 0x50
        /*001a*/ 	.short	0x0000


	//----- nvinfo : EIATTR_MAXREG_COUNT
	.align		4
        /*001c*/ 	.byte	0x03, 0x1b
        /*001e*/ 	.short	0x00a8


	//----- nvinfo : EIATTR_MERCURY_ISA_VERSION
	.align		4
        /*0020*/ 	.byte	0x03, 0x5f
        /*0022*/ 	.short	0x0101


	//----- nvinfo : EIATTR_VRC_CTA_INIT_COUNT
	.align		4
        /*0024*/ 	.byte	0x02, 0x4a
	.zero		1
	.zero		1


	//----- nvinfo : EIATTR_EXIT_INSTR_OFFSETS
	.align		4
        /*0028*/ 	.byte	0x04, 0x1c
        /*002a*/ 	.short	(.L_388 - .L_387)


	//   ....[0]....
.L_387:
        /*002c*/ 	.word	0x00000010


	//----- nvinfo : EIATTR_MAX_THREADS
	.align		4
.L_388:
        /*0030*/ 	.byte	0x04, 0x05
        /*0032*/ 	.short	(.L_390 - .L_389)
.L_389:
        /*0034*/ 	.word	0x00000180
        /*0038*/ 	.word	0x00000001
        /*003c*/ 	.word	0x00000001


	//----- nvinfo : EIATTR_CBANK_PARAM_SIZE
	.align		4
.L_390:
        /*0040*/ 	.byte	0x03, 0x19
        /*0042*/ 	.short	0x0680


	//----- nvinfo : EIATTR_PARAM_CBANK
	.align		4
        /*0044*/ 	.byte	0x04, 0x0a
        /*0046*/ 	.short	(.L_392 - .L_391)
	.align		4
.L_391:
        /*0048*/ 	.word	index@(.nv.constant0._ZN7cutlass13device_kernelIN5flash11enable_sm90INS1_16FlashAttnBwdSm90INS1_25CollectiveMainloopBwdSm90ILi2ELi2ELi2EN4cute5tupleIJNS5_1CILi1EEES8_S8_EEENS6_IJNS7_ILi128EEESA_NS7_ILi64EEEEEENS_10bfloat16_tEfNS_4arch4Sm90ELb0ELb1ELb1ELb1ELb0ELb1ELb0ELb0ELi2ELi1ELi2ELi2ELb0EEENS1_24CollectiveEpilogueBwdGQAISC_fSF_Li256ELb1ELb0EEENS1_19SingleTileSchedulerILb1ELb0ELb0ELi128EEEEEEEEEvNT_6ParamsE)
        /*004c*/ 	.short	0x0380
        /*004e*/ 	.short	0x0680


	//----- nvinfo : EIATTR_SW_WAR
	.align		4
.L_392:
        /*0050*/ 	.byte	0x04, 0x36
        /*0052*/ 	.short	(.L_394 - .L_393)
.L_393:
        /*0054*/ 	.word	0x00000008
.L_394:


//--------------------- .nv.info._ZN7cutlass13device_kernelIN5flash32FlashAttnBwdPostprocessConvertdQIN4cute5tupleIJNS3_1CILi128EEENS5_ILi64EEEEEENS_10bfloat16_tEfNS_4arch4Sm90ELi256ENS3_8TiledMMAINS3_8MMA_AtomIJNS3_4SM904GMMA27MMA_64x64x16_F32BF16BF16_SSILNSF_5MajorE0ELSH_1ELNSF_7ScaleInE1ELSI_1EEEEEENS3_6LayoutINS4_IJNS5_ILi2EEENS5_ILi1EEESN_EEENS4_IJSN_NS5_ILi0EEESP_EEEEENS4_IJNS3_10UnderscoreESS_SS_EEEEELb0EEEEEvNT_6ParamsE --------------------------
	.section	.nv.info._ZN7cutlass13device_kernelIN5flash32FlashAttnBwdPostprocessConvertdQIN4cute5tupleIJNS3_1CILi128EEENS5_ILi64EEEEEENS_10bfloat16_tEfNS_4arch4Sm90ELi256ENS3_8TiledMMAINS3_8MMA_AtomIJNS3_4SM904GMMA27MMA_64x64x16_F32BF16BF16_SSILNSF_5MajorE0ELSH_1ELNSF_7ScaleInE1ELSI_1EEEEEENS3_6LayoutINS4_IJNS5_ILi2EEENS5_ILi1EEESN_EEENS4_IJSN_NS5_ILi0EEESP_EEEEENS4_IJNS3_10UnderscoreESS_SS_EEEEELb0EEEEEvNT_6ParamsE,"",@"SHT_CUDA_INFO"
	.sectionflags	@""
	.align	4


	//----- nvinfo : EIATTR_CUDA_API_VERSION
	.align		4
        /*0000*/ 	.byte	0x04, 0x37
        /*0002*/ 	.short	(.L_396 - .L_395)
.L_395:
        /*0004*/ 	.word	0x00000082


	//----- nvinfo : EIATTR_KPARAM_INFO
	.align		4
.L_396:
        /*0008*/ 	.byte	0x04, 0x17
        /*000a*/ 	.short	(.L_398 - .L_397)
.L_397:
        /*000c*/ 	.word	0x00000000
        /*0010*/ 	.short	0x0000
        /*0012*/ 	.short	0x0000
        /*0014*/ 	.byte	0x00, 0xf0, 0xc1, 0x01


	//----- nvinfo : EIATTR_SPARSE_MMA_MASK
	.align		4
.L_398:
        /*0018*/ 	.byte	0x03, 0x50
        /*001a*/ 	.short	0x0000


	//----- nvinfo : EIATTR_MAXREG_COUNT
	.align		4
        /*001c*/ 	.byte	0x03, 0x1b
        /*001e*/ 	.short	0x0080


	//----- nvinfo : EIATTR_NUM_BARRIERS
	.align		4
        /*0020*/ 	.byte	0x02, 0x4c
        /*0022*/ 	.byte	0x01
	.zero		1


	//----- nvinfo : EIATTR_MERCURY_ISA_VERSION
	.align		4
        /*0024*/ 	.byte	0x03, 0x5f
        /*0026*/ 	.short	0x0101


	//----- nvinfo : EIATTR_VRC_CTA_INIT_COUNT
	.align		4
        /*0028*/ 	.byte	0x02, 0x4a
	.zero		1
	.zero		1


	//----- nvinfo : EIATTR_MBARRIER_INSTR_OFFSETS
	.align		4
        /*002c*/ 	.byte	0x04, 0x39
        /*002e*/ 	.short	(.L_400 - .L_399)


	//   ....[0]....
.L_399:
        /*0030*/ 	.word	0x00000480
        /*0034*/ 	.word	0x000000ff
        /*0038*/ 	.word	0x0000c000
        /*003c*/ 	.short	0x0100
        /*003e*/ 	.byte	0x06
	.zero		1


	//   ....[1]....
        /*0040*/ 	.word	0x00000560
        /*0044*/ 	.word	0x00000027
        /*0048*/ 	.word	0x0000c000
        /*004c*/ 	.short	0x010a
        /*004e*/ 	.byte	0xff
	.zero		1


	//----- nvinfo : EIATTR_NUM_MBARRIERS
	.align		4
.L_400:
        /*0050*/ 	.byte	0x03, 0x38
        /*0052*/ 	.short	0x0001


	//----- nvinfo : EIATTR_EXIT_INSTR_OFFSETS
	.align		4
        /*0054*/ 	.byte	0x04, 0x1c
        /*0056*/ 	.short	(.L_402 - .L_401)


	//   ....[0]....
.L_401:
        /*0058*/ 	.word	0x00000280


	//   ....[1]....
        /*005c*/ 	.word	0x00000fd0


	//   ....[2]....
        /*0060*/ 	.word	0x000010a0


	//----- nvinfo : EIATTR_MAX_THREADS
	.align		4
.L_402:
        /*0064*/ 	.byte	0x04, 0x05
        /*0066*/ 	.short	(.L_404 - .L_403)
.L_403:
        /*0068*/ 	.word	0x00000100
        /*006c*/ 	.word	0x00000001
        /*0070*/ 	.word	0x00000001


	//----- nvinfo : EIATTR_CRS_STACK_SIZE
	.align		4
.L_404:
        /*0074*/ 	.byte	0x04, 0x1e
        /*0076*/ 	.short	(.L_406 - .L_405)
.L_405:
        /*0078*/ 	.word	0x00000000


	//----- nvinfo : EIATTR_CBANK_PARAM_SIZE
	.align		4
.L_406:
        /*007c*/ 	.byte	0x03, 0x19
        /*007e*/ 	.short	0x0070


	//----- nvinfo : EIATTR_PARAM_CBANK
	.align		4
        /*0080*/ 	.byte	0x04, 0x0a
        /*0082*/ 	.short	(.L_408 - .L_407)
	.align		4
.L_407:
        /*0084*/ 	.word	index@(.nv.constant0._ZN7cutlass13device_kernelIN5flash32FlashAttnBwdPostprocessConvertdQIN4cute5tupleIJNS3_1CILi128EEENS5_ILi64EEEEEENS_10bfloat16_tEfNS_4arch4Sm90ELi256ENS3_8TiledMMAINS3_8MMA_AtomIJNS3_4SM904GMMA27MMA_64x64x16_F32BF16BF16_SSILNSF_5MajorE0ELSH_1ELNSF_7ScaleInE1ELSI_1EEEEEENS3_6LayoutINS4_IJNS5_ILi2EEENS5_ILi1EEESN_EEENS4_IJSN_NS5_ILi0EEESP_EEEEENS4_IJNS3_10UnderscoreESS_SS_EEEEELb0EEEEEvNT_6ParamsE)
        /*0088*/ 	.short	0x0380
        /*008a*/ 	.short	0x0070


	//----- nvinfo : EIATTR_SW_WAR
	.align		4
.L_408:
        /*008c*/ 	.byte	0x04, 0x36
        /*008e*/ 	.short	(.L_410 - .L_409)
.L_409:
        /*0090*/ 	.word	0x00000008
.L_410:


//--------------------- .nv.info._ZN7cutlass13device_kernelIN5flash11enable_sm90INS1_16FlashAttnBwdSm90INS1_25CollectiveMainloopBwdSm90ILi2ELi2ELi2EN4cute5tupleIJNS5_1CILi1EEES8_S8_EEENS6_IJNS7_ILi128EEESA_NS7_ILi64EEEEEENS_10bfloat16_tEfNS_4arch4Sm90ELb0ELb1ELb1ELb1ELb1ELb1ELb0ELb0ELi2ELi1ELi2ELi2ELb0EEENS1_24CollectiveEpilogueBwdGQAISC_fSF_Li256ELb1ELb1EEENS1_19SingleTileSchedulerILb1ELb0ELb0ELi128EEEEEEEEEvNT_6ParamsE --------------------------
	.section	.nv.info._ZN7cutlass13device_kernelIN5flash11enable_sm90INS1_16FlashAttnBwdSm90INS1_25CollectiveMainloopBwdSm90ILi2ELi2ELi2EN4cute5tupleIJNS5_1CILi1EEES8_S8_EEENS6_IJNS7_ILi128EEESA_NS7_ILi64EEEEEENS_10bfloat16_tEfNS_4arch4Sm90ELb0ELb1ELb1ELb1ELb1ELb1ELb0ELb0ELi2ELi1ELi2ELi2ELb0EEENS1_24CollectiveEpilogueBwdGQAISC_fSF_Li256ELb1ELb1EEENS1_19SingleTileSchedulerILb1ELb0ELb0ELi128EEEEEEEEEvNT_6ParamsE,"",@"SHT_CUDA_INFO"
	.sectionflags	@""
	.align	4


	//----- nvinfo : EIATTR_CUDA_API_VERSION
	.align		4
        /*0000*/ 	.byte	0x04, 0x37
        /*0002*/ 	.short	(.L_412 - .L_411)
.L_411:
        /*0004*/ 	.word	0x00000082


	//----- nvinfo : EIATTR_KPARAM_INFO
	.align		4
.L_412:
        /*0008*/ 	.byte	0x04, 0x17
        /*000a*/ 	.short	(.L_414 - .L_413)
.L_413:
        /*000c*/ 	.word	0x00000000
        /*0010*/ 	.short	0x0000
        /*0012*/ 	.short	0x0000
        /*0014*/ 	.byte	0x00, 0xf0, 0x01, 0x1a


	//----- nvinfo : EIATTR_SPARSE_MMA_MASK
	.align		4
.L_414:
        /*0018*/ 	.byte	0x03, 0x50
        /*001a*/ 	.short	0x0000


	//----- nvinfo : EIATTR_MAXREG_COUNT
	.align		4
        /*001c*/ 	.byte	0x03, 0x1b
        /*001e*/ 	.short	0x00a8


	//----- nvinfo : EIATTR_MERCURY_ISA_VERSION
	.align		4
        /*0020*/ 	.byte	0x03, 0x5f
        /*0022*/ 	.short	0x0101


	//----- nvinfo : EIATTR_VRC_CTA_INIT_COUNT
	.align		4
        /*0024*/ 	.byte	0x02, 0x4a
	.zero		1
	.zero		1


	//----- nvinfo : EIATTR_EXIT_INSTR_OFFSETS
	.align		4
        /*0028*/ 	.byte	0x04, 0x1c
        /*002a*/ 	.short	(.L_416 - .L_415)


	//   ....[0]....
.L_415:
        /*002c*/ 	.word	0x00000010


	//----- nvinfo : EIATTR_MAX_THREADS
	.align		4
.L_416:
        /*0030*/ 	.byte	0x04, 0x05
        /*0032*/ 	.short	(.L_418 - .L_417)
.L_417:
        /*0034*/ 	.word	0x00000180
        /*0038*/ 	.word	0x00000001
        /*003c*/ 	.word	0x00000001


	//----- nvinfo : EIATTR_CBANK_PARAM_SIZE
	.align		4
.L_418:
        /*0040*/ 	.byte	0x03, 0x19
        /*0042*/ 	.short	0x0680


	//----- nvinfo : EIATTR_PARAM_CBANK
	.align		4
        /*0044*/ 	.byte	0x04, 0x0a
        /*0046*/ 	.short	(.L_420 - .L_419)
	.align		4
.L_419:
        /*0048*/ 	.word	index@(.nv.constant0._ZN7cutlass13device_kernelIN5flash11enable_sm90INS1_16FlashAttnBwdSm90INS1_25CollectiveMainloopBwdSm90ILi2ELi2ELi2EN4cute5tupleIJNS5_1CILi1EEES8_S8_EEENS6_IJNS7_ILi128EEESA_NS7_ILi64EEEEEENS_10bfloat16_tEfNS_4arch4Sm90ELb0ELb1ELb1ELb1ELb1ELb1ELb0ELb0ELi2ELi1ELi2ELi2ELb0EEENS1_24CollectiveEpilogueBwdGQAISC_fSF_Li256ELb1ELb1EEENS1_19SingleTileSchedulerILb1ELb0ELb0ELi128EEEEEEEEEvNT_6ParamsE)
        /*004c*/ 	.short	0x0380
        /*004e*/ 	.short	0x0680


	//----- nvinfo : EIATTR_SW_WAR
	.align		4
.L_420:
        /*0050*/ 	.byte	0x04, 0x36
        /*0052*/ 	.short	(.L_422 - .L_421)
.L_421:
        /*0054*/ 	.word	0x00000008
.L_422:


//--------------------- .nv.info._ZN7cutlass13device_kernelIN5flash22FlashAttnBwdPreprocessIN4cute5tupleIJNS3_1CILi128EEENS5_ILi64EEEEEENS_10bfloat16_tEfNS_4arch4Sm90ELb1ELb1EEEEEvNT_6ParamsE --------------------------
	.section	.nv.info._ZN7cutlass13device_kernelIN5flash22FlashAttnBwdPreprocessIN4cute5tupleIJNS3_1CILi128EEENS5_ILi64EEEEEENS_10bfloat16_tEfNS_4arch4Sm90ELb1ELb1EEEEEvNT_6ParamsE,"",@"SHT_CUDA_INFO"
	.sectionflags	@""
	.align	4


	//----- nvinfo : EIATTR_CUDA_API_VERSION
	.align		4
        /*0000*/ 	.byte	0x04, 0x37
        /*0002*/ 	.short	(.L_424 - .L_423)
.L_423:
        /*0004*/ 	.word	0x00000082


	//----- nvinfo : EIATTR_KPARAM_INFO
	.align		4
.L_424:
        /*0008*/ 	.byte	0x04, 0x17
        /*000a*/ 	.short	(.L_426 - .L_425)
.L_425:
        /*000c*/ 	.word	0x00000000
        /*0010*/ 	.short	0x0000
        /*0012*/ 	.short	0x0000
        /*0014*/ 	.byte	0x00, 0xf0, 0xc1, 0x03


	//----- nvinfo : EIATTR_SPARSE_MMA_MASK
	.align		4
.L_426:
        /*0018*/ 	.byte	0x03, 0x50
        /*001a*/ 	.short	0x0000


	//----- nvinfo : EIATTR_MAXREG_COUNT
	.align		4
        /*001c*/ 	.byte	0x03, 0x1b
        /*001e*/ 	.short	0x0080


	//----- nvinfo : EIATTR_MERCURY_ISA_VERSION
	.align		4
        /*0020*/ 	.byte	0x03, 0x5f
        /*0022*/ 	.short	0x0101


	//----- nvinfo : EIATTR_COOP_GROUP_MASK_REGIDS
	.align		4
        /*0024*/ 	.byte	0x04, 0x29
        /*0026*/ 	.short	(.L_428 - .L_427)


	//   ....[0]....
.L_427:
        /*0028*/ 	.word	0xffffffff


	//   ....[1]....
        /*002c*/ 	.word	0xffffffff


	//   ....[2]....
        /*0030*/ 	.word	0xffffffff


	//   ....[3]....
        /*0034*/ 	.word	0xffffffff


	//   ....[4]....
        /*0038*/ 	.word	0xffffffff


	//   ....[5]....
        /*003c*/ 	.word	0xffffffff


	//   ....[6]....
        /*0040*/ 	.word	0xffffffff


	//   ....[7]....
        /*0044*/ 	.word	0xffffffff


	//   ....[8]....
        /*0048*/ 	.word	0xffffffff


	//   ....[9]....
        /*004c*/ 	.word	0xffffffff


	//   ....[10]....
        /*0050*/ 	.word	0xffffffff


	//   ....[11]....
        /*0054*/ 	.word	0xffffffff


	//----- nvinfo : EIATTR_COOP_GROUP_INSTR_OFFSETS
	.align		4
.L_428:
        /*0058*/ 	.byte	0x04, 0x28
        /*005a*/ 	.short	(.L_430 - .L_429)


	//   ....[0]....
.L_429:
        /*005c*/ 	.word	0x00001240


	//   ....[1]....
        /*0060*/ 	.word	0x00001260


	//   ....[2]....
        /*0064*/ 	.word	0x00001270


	//   ....[3]....
        /*0068*/ 	.word	0x00001280


	//   ....[4]....
        /*006c*/ 	.word	0x000012b0


	//   ....[5]....
        /*0070*/ 	.word	0x000012e0


	//   ....[6]....
        /*0074*/ 	.word	0x000012f0


	//   ....[7]....
        /*0078*/ 	.word	0x00001300


	//   ....[8]....
        /*007c*/ 	.word	0x00001360


	//   ....[9]....
        /*0080*/ 	.word	0x000013a0


	//   ....[10]....
        /*0084*/ 	.word	0x000013d0


	//   ....[11]....
        /*0088*/ 	.word	0x000013e0


	//----- nvinfo : EIATTR_VRC_CTA_INIT_COUNT
	.align		4
.L_430:
        /*008c*/ 	.byte	0x02, 0x4a
	.zero		1
	.zero		1


	//----- nvinfo : EIATTR_EXIT_INSTR_OFFSETS
	.align		4
        /*0090*/ 	.byte	0x04, 0x1c
        /*0092*/ 	.short	(.L_432 - .L_431)


	//   ....[0]....
.L_431:
        /*0094*/ 	.word	0x00000280


	//   ....[1]....
        /*0098*/ 	.word	0x000018f0


	//   ....[2]....
        /*009c*/ 	.word	0x00001970


	//----- nvinfo : EIATTR_MAX_THREADS
	.align		4
.L_432:
        /*00a0*/ 	.byte	0x04, 0x05
        /*00a2*/ 	.short	(.L_434 - .L_433)
.L_433:
        /*00a4*/ 	.word	0x00000100
        /*00a8*/ 	.word	0x00000001
        /*00ac*/ 	.word	0x00000001


	//----- nvinfo : EIATTR_CRS_STACK_SIZE
	.align		4
.L_434:
        /*00b0*/ 	.byte	0x04, 0x1e
        /*00b2*/ 	.short	(.L_436 - .L_435)
.L_435:
        /*00b4*/ 	.word	0x00000000


	//----- nvinfo : EIATTR_CBANK_PARAM_SIZE
	.align		4
.L_436:
        /*00b8*/ 	.byte	0x03, 0x19
        /*00ba*/ 	.short	0x00f0


	//----- nvinfo : EIATTR_PARAM_CBANK
	.align		4
        /*00bc*/ 	.byte	0x04, 0x0a
        /*00be*/ 	.short	(.L_438 - .L_437)
	.align		4
.L_437:
        /*00c0*/ 	.word	index@(.nv.constant0._ZN7cutlass13device_kernelIN5flash22FlashAttnBwdPreprocessIN4cute5tupleIJNS3_1CILi128EEENS5_ILi64EEEEEENS_10bfloat16_tEfNS_4arch4Sm90ELb1ELb1EEEEEvNT_6ParamsE)
        /*00c4*/ 	.short	0x0380
        /*00c6*/ 	.short	0x00f0


	//----- nvinfo : EIATTR_SW_WAR
	.align		4
.L_438:
        /*00c8*/ 	.byte	0x04, 0x36
        /*00ca*/ 	.short	(.L_440 - .L_439)
.L_439:
        /*00cc*/ 	.word	0x00000008
.L_440:


//--------------------- .nv.info._ZN7cutlass13device_kernelIN5flash11enable_sm90INS1_16FlashAttnBwdSm90INS1_25CollectiveMainloopBwdSm90ILi2ELi2ELi2EN4cute5tupleIJNS5_1CILi1EEES8_S8_EEENS6_IJNS7_ILi96EEENS7_ILi128EEENS7_ILi64EEEEEENS_10bfloat16_tEfNS_4arch4Sm90ELb1ELb0ELb1ELb0ELb0ELb1ELb0ELb1ELi2ELi1ELi2ELi2ELb0EEENS1_21CollectiveEpilogueBwdISD_SE_SG_Li256ELb0ELb0ELi1EEENS1_25SingleTileBwdLPTSchedulerILb0ELi128ELb0EEEEEEEEEvNT_6ParamsE --------------------------
	.section	.nv.info._ZN7cutlass13device_kernelIN5flash11enable_sm90INS1_16FlashAttnBwdSm90INS1_25CollectiveMainloopBwdSm90ILi2ELi2ELi2EN4cute5tupleIJNS5_1CILi1EEES8_S8_EEENS6_IJNS7_ILi96EEENS7_ILi128EEENS7_ILi64EEEEEENS_10bfloat16_tEfNS_4arch4Sm90ELb1ELb0ELb1ELb0ELb0ELb1ELb0ELb1ELi2ELi1ELi2ELi2ELb0EEENS1_21CollectiveEpilogueBwdISD_SE_SG_Li256ELb0ELb0ELi1EEENS1_25SingleTileBwdLPTSchedulerILb0ELi128ELb0EEEEEEEEEvNT_6ParamsE,"",@"SHT_CUDA_INFO"
	.sectionflags	@""
	.align	4


	//----- nvinfo : EIATTR_CUDA_API_VERSION
	.align		4
        /*0000*/ 	.byte	0x04, 0x37
        /*0002*/ 	.short	(.L_442 - .L_441)
.L_441:
        /*0004*/ 	.word	0x00000082


	//----- nvinfo : EIATTR_KPARAM_INFO
	.align		4
.L_442:
        /*0008*/ 	.byte	0x04, 0x17
        /*000a*/ 	.short	(.L_444 - .L_443)
.L_443:
        /*000c*/ 	.word	0x00000000
        /*0010*/ 	.short	0x0000
        /*0012*/ 	.short	0x0000
        /*0014*/ 	.byte	0x00, 0xf0, 0x01, 0x24


	//----- nvinfo : EIATTR_SPARSE_MMA_MASK
	.align		4
.L_444:
        /*0018*/ 	.byte	0x03, 0x50
        /*001a*/ 	.short	0x0000


	//----- nvinfo : EIATTR_MAXREG_COUNT
	.align		4
        /*001c*/ 	.byte	0x03, 0x1b
        /*001e*/ 	.short	0x00a8


	//----- nvinfo : EIATTR_MERCURY_ISA_VERSION
	.align		4
        /*0020*/ 	.byte	0x03, 0x5f
        /*0022*/ 	.short	0x0101


	//----- nvinfo : EIATTR_VRC_CTA_INIT_COUNT
	.align		4
        /*0024*/ 	.byte	0x02, 0x4a
	.zero		1
	.zero		1


	//----- nvinfo : EIATTR_EXIT_INSTR_OFFSETS
	.align		4
        /*0028*/ 	.byte	0x04, 0x1c
        /*002a*/ 	.short	(.L_446 - .L_445)


	//   ....[0]....
.L_445:
        /*002c*/ 	.word	0x00000010


	//----- nvinfo : EIATTR_MAX_THREADS
	.align		4
.L_446:
        /*0030*/ 	.byte	0x04, 0x05
        /*0032*/ 	.short	(.L_448 - .L_447)
.L_447:
        /*0034*/ 	.word	0x00000180
        /*0038*/ 	.word	0x00000001
        /*003c*/ 	.word	0x00000001


	//----- nvinfo : EIATTR_CBANK_PARAM_SIZE
	.align		4
.L_448:
        /*0040*/ 	.byte	0x03, 0x19
        /*0042*/ 	.short	0x0900


	//----- nvinfo : EIATTR_PARAM_CBANK
	.align		4
        /*0044*/ 	.byte	0x04, 0x0a
        /*0046*/ 	.short	(.L_450 - .L_449)
	.align		4
.L_449:
        /*0048*/ 	.word	index@(.nv.constant0._ZN7cutlass13device_kernelIN5flash11enable_sm90INS1_16FlashAttnBwdSm90INS1_25CollectiveMainloopBwdSm90ILi2ELi2ELi2EN4cute5tupleIJNS5_1CILi1EEES8_S8_EEENS6_IJNS7_ILi96EEENS7_ILi128EEENS7_ILi64EEEEEENS_10bfloat16_tEfNS_4arch4Sm90ELb1ELb0ELb1ELb0ELb0ELb1ELb0ELb1ELi2ELi1ELi2ELi2ELb0EEENS1_21CollectiveEpilogueBwdISD_SE_SG_Li256ELb0ELb0ELi1EEENS1_25SingleTileBwdLPTSchedulerILb0ELi128ELb0EEEEEEEEEvNT_6ParamsE)
        /*004c*/ 	.short	0x0380
        /*004e*/ 	.short	0x0900


	//----- nvinfo : EIATTR_SW_WAR
	.align		4
.L_450:
        /*0050*/ 	.byte	0x04, 0x36
        /*0052*/ 	.short	(.L_452 - .L_451)
.L_451:
        /*0054*/ 	.word	0x00000008
.L_452:


//--------------------- .nv.info._ZN7cutlass13device_kernelIN5flash11enable_sm90INS1_16FlashAttnBwdSm90INS1_25CollectiveMainloopBwdSm90ILi2ELi2ELi2EN4cute5tupleIJNS5_1CILi1EEES8_S8_EEENS6_IJNS7_ILi96EEENS7_ILi128EEENS7_ILi64EEEEEENS_10bfloat16_tEfNS_4arch4Sm90ELb1ELb0ELb1ELb0ELb1ELb1ELb0ELb1ELi2ELi1ELi2ELi2ELb0EEENS1_21CollectiveEpilogueBwdISD_SE_SG_Li256ELb0ELb0ELi1EEENS1_25SingleTileBwdLPTSchedulerILb0ELi128ELb1EEEEEEEEEvNT_6ParamsE --------------------------
	.section	.nv.info._ZN7cutlass13device_kernelIN5flash11enable_sm90INS1_16FlashAttnBwdSm90INS1_25CollectiveMainloopBwdSm90ILi2ELi2ELi2EN4cute5tupleIJNS5_1CILi1EEES8_S8_EEENS6_IJNS7_ILi96EEENS7_ILi128EEENS7_ILi64EEEEEENS_10bfloat16_tEfNS_4arch4Sm90ELb1ELb0ELb1ELb0ELb1ELb1ELb0ELb1ELi2ELi1ELi2ELi2ELb0EEENS1_21CollectiveEpilogueBwdISD_SE_SG_Li256ELb0ELb0ELi1EEENS1_25SingleTileBwdLPTSchedulerILb0ELi128ELb1EEEEEEEEEvNT_6ParamsE,"",@"SHT_CUDA_INFO"
	.sectionflags	@""
	.align	4


	//----- nvinfo : EIATTR_CUDA_API_VERSION
	.align		4
        /*0000*/ 	.byte	0x04, 0x37
        /*0002*/ 	.short	(.L_454 - .L_453)
.L_453:
        /*0004*/ 	.word	0x00000082


	//----- nvinfo : EIATTR_KPARAM_INFO
	.align		4
.L_454:
        /*0008*/ 	.byte	0x04, 0x17
        /*000a*/ 	.short	(.L_456 - .L_455)
.L_455:
        /*000c*/ 	.word	0x00000000
        /*0010*/ 	.short	0x0000
        /*0012*/ 	.short	0x0000
        /*0014*/ 	.byte	0x00, 0xf0, 0x01, 0x24


	//----- nvinfo : EIATTR_SPARSE_MMA_MASK
	.align		4
.L_456:
        /*0018*/ 	.byte	0x03, 0x50
        /*001a*/ 	.short	0x0000


	//----- nvinfo : EIATTR_MAXREG_COUNT
	.align		4
        /*001c*/ 	.byte	0x03, 0x1b
        /*001e*/ 	.short	0x00a8


	//----- nvinfo : EIATTR_MERCURY_ISA_VERSION
	.align		4
        /*0020*/ 	.byte	0x03, 0x5f
        /*0022*/ 	.short	0x0101


	//----- nvinfo : EIATTR_VRC_CTA_INIT_COUNT
	.align		4
        /*0024*/ 	.byte	0x02, 0x4a
	.zero		1
	.zero		1


	//----- nvinfo : EIATTR_EXIT_INSTR_OFFSETS
	.align		4
        /*0028*/ 	.byte	0x04, 0x1c
        /*002a*/ 	.short	(.L_458 - .L_457)


	//   ....[0]....
.L_457:
        /*002c*/ 	.word	0x00000010


	//----- nvinfo : EIATTR_MAX_THREADS
	.align		4
.L_458:
        /*0030*/ 	.byte	0x04, 0x05
        /*0032*/ 	.short	(.L_460 - .L_459)
.L_459:
        /*0034*/ 	.word	0x00000180
        /*0038*/ 	.word	0x00000001
        /*003c*/ 	.word	0x00000001


	//----- nvinfo : EIATTR_CBANK_PARAM_SIZE
	.align		4
.L_460:
        /*0040*/ 	.byte	0x03, 0x19
        /*0042*/ 	.short	0x0900


	//----- nvinfo : EIATTR_PARAM_CBANK
	.align		4
        /*0044*/ 	.byte	0x04, 0x0a
        /*0046*/ 	.short	(.L_462 - .L_461)
	.align		4
.L_461:
        /*0048*/ 	.word	index@(.nv.constant0._ZN7cutlass13device_kernelIN5flash11enable_sm90INS1_16FlashAttnBwdSm90INS1_25CollectiveMainloopBwdSm90ILi2ELi2ELi2EN4cute5tupleIJNS5_1CILi1EEES8_S8_EEENS6_IJNS7_ILi96EEENS7_ILi128EEENS7_ILi64EEEEEENS_10bfloat16_tEfNS_4arch4Sm90ELb1ELb0ELb1ELb0ELb1ELb1ELb0ELb1ELi2ELi1ELi2ELi2ELb0EEENS1_21CollectiveEpilogueBwdISD_SE_SG_Li256ELb0ELb0ELi1EEENS1_25SingleTileBwdLPTSchedulerILb0ELi128ELb1EEEEEEEEEvNT_6ParamsE)
        /*004c*/ 	.short	0x0380
        /*004e*/ 	.short	0x0900


	//----- nvinfo : EIATTR_SW_WAR
	.align		4
.L_462:
        /*0050*/ 	.byte	0x04, 0x36
        /*0052*/ 	.short	(.L_464 - .L_463)
.L_463:
        /*0054*/ 	.word	0x00000008
.L_464:


//--------------------- .nv.info._ZN7cutlass13device_kernelIN5flash11enable_sm90INS1_16FlashAttnBwdSm90INS1_25CollectiveMainloopBwdSm90ILi2ELi2ELi2EN4cute5tupleIJNS5_1CILi1EEES8_S8_EEENS6_IJNS7_ILi96EEENS7_ILi128EEENS7_ILi64EEEEEENS_10bfloat16_tEfNS_4arch4Sm90ELb1ELb0ELb1ELb0ELb0ELb1ELb0ELb1ELi2ELi1ELi2ELi2ELb0EEENS1_24CollectiveEpilogueBwdGQAISD_fSG_Li256ELb0ELb0EEENS1_25SingleTileBwdLPTSchedulerILb0ELi128ELb0EEEEEEEEEvNT_6ParamsE --------------------------
	.section	.nv.info._ZN7cutlass13device_kernelIN5flash11enable_sm90INS1_16FlashAttnBwdSm90INS1_25CollectiveMainloopBwdSm90ILi2ELi2ELi2EN4cute5tupleIJNS5_1CILi1EEES8_S8_EEENS6_IJNS7_ILi96EEENS7_ILi128EEENS7_ILi64EEEEEENS_10bfloat16_tEfNS_4arch4Sm90ELb1ELb0ELb1ELb0ELb0ELb1ELb0ELb1ELi2ELi1ELi2ELi2ELb0EEENS1_24CollectiveEpilogueBwdGQAISD_fSG_Li256ELb0ELb0EEENS1_25SingleTileBwdLPTSchedulerILb0ELi128ELb0EEEEEEEEEvNT_6ParamsE,"",@"SHT_CUDA_INFO"
	.sectionflags	@""
	.align	4


	//----- nvinfo : EIATTR_CUDA_API_VERSION
	.align		4
        /*0000*/ 	.byte	0x04, 0x37
        /*0002*/ 	.short	(.L_466 - .L_465)
.L_465:
        /*0004*/ 	.word	0x00000082


	//----- nvinfo : EIATTR_KPARAM_INFO
	.align		4
.L_466:
        /*0008*/ 	.byte	0x04, 0x17
        /*000a*/ 	.short	(.L_468 - .L_467)
.L_467:
        /*000c*/ 	.word	0x00000000
        /*0010*/ 	.short	0x0000
        /*0012*/ 	.short	0x0000
        /*0014*/ 	.byte	0x00, 0xf0, 0x01, 0x1c


	//----- nvinfo : EIATTR_SPARSE_MMA_MASK
	.align		4
.L_468:
        /*0018*/ 	.byte	0x03, 0x50
        /*001a*/ 	.short	0x0000


	//----- nvinfo : EIATTR_MAXREG_COUNT
	.align		4
        /*001c*/ 	.byte	0x03, 0x1b
        /*001e*/ 	.short	0x00a8


	//----- nvinfo : EIATTR_MERCURY_ISA_VERSION
	.align		4
        /*0020*/ 	.byte	0x03, 0x5f
        /*0022*/ 	.short	0x0101


	//----- nvinfo : EIATTR_VRC_CTA_INIT_COUNT
	.align		4
        /*0024*/ 	.byte	0x02, 0x4a
	.zero		1
	.zero		1


	//----- nvinfo : EIATTR_EXIT_INSTR_OFFSETS
	.align		4
        /*0028*/ 	.byte	0x04, 0x1c
        /*002a*/ 	.short	(.L_470 - .L_469)


	//   ....[0]....
.L_469:
        /*002c*/ 	.word	0x00000010


	//----- nvinfo : EIATTR_MAX_THREADS
	.align		4
.L_470:
        /*0030*/ 	.byte	0x04, 0x05
        /*0032*/ 	.short	(.L_472 - .L_471)
.L_471:
        /*0034*/ 	.word	0x00000180
        /*0038*/ 	.word	0x00000001
        /*003c*/ 	.word	0x00000001


	//----- nvinfo : EIATTR_CBANK_PARAM_SIZE
	.align		4
.L_472:
        /*0040*/ 	.byte	0x03, 0x19
        /*0042*/ 	.short	0x0700


	//----- nvinfo : EIATTR_PARAM_CBANK
	.align		4
        /*0044*/ 	.byte	0x04, 0x0a
        /*0046*/ 	.short	(.L_474 - .L_473)
	.align		4
.L_473:
        /*0048*/ 	.word	index@(.nv.constant0._ZN7cutlass13device_kernelIN5flash11enable_sm90INS1_16FlashAttnBwdSm90INS1_25CollectiveMainloopBwdSm90ILi2ELi2ELi2EN4cute5tupleIJNS5_1CILi1EEES8_S8_EEENS6_IJNS7_ILi96EEENS7_ILi128EEENS7_ILi64EEEEEENS_10bfloat16_tEfNS_4arch4Sm90ELb1ELb0ELb1ELb0ELb0ELb1ELb0ELb1ELi2ELi1ELi2ELi2ELb0EEENS1_24CollectiveEpilogueBwdGQAISD_fSG_Li256ELb0ELb0EEENS1_25SingleTileBwdLPTSchedulerILb0ELi128ELb0EEEEEEEEEvNT_6ParamsE)
        /*004c*/ 	.short	0x0380
        /*004e*/ 	.short	0x0700


	//----- nvinfo : EIATTR_SW_WAR
	.align		4
.L_474:
        /*0050*/ 	.byte	0x04, 0x36
        /*0052*/ 	.short	(.L_476 - .L_475)
.L_475:
        /*0054*/ 	.word	0x00000008
.L_476:


//--------------------- .nv.info._ZN7cutlass13device_kernelIN5flash11enable_sm90INS1_16FlashAttnBwdSm90INS1_25CollectiveMainloopBwdSm90ILi2ELi2ELi2EN4cute5tupleIJNS5_1CILi1EEES8_S8_EEENS6_IJNS7_ILi96EEENS7_ILi128EEENS7_ILi64EEEEEENS_10bfloat16_tEfNS_4arch4Sm90ELb1ELb0ELb1ELb0ELb1ELb1ELb0ELb1ELi2ELi1ELi2ELi2ELb0EEENS1_24CollectiveEpilogueBwdGQAISD_fSG_Li256ELb0ELb1EEENS1_25SingleTileBwdLPTSchedulerILb0ELi128ELb1EEEEEEEEEvNT_6ParamsE --------------------------
	.section	.nv.info._ZN7cutlass13device_kernelIN5flash11enable_sm90INS1_16FlashAttnBwdSm90INS1_25CollectiveMainloopBwdSm90ILi2ELi2ELi2EN4cute5tupleIJNS5_1CILi1EEES8_S8_EEENS6_IJNS7_ILi96EEENS7_ILi128EEENS7_ILi64EEEEEENS_10bfloat16_tEfNS_4arch4Sm90ELb1ELb0ELb1ELb0ELb1ELb1ELb0ELb1ELi2ELi1ELi2ELi2ELb0EEENS1_24CollectiveEpilogueBwdGQAISD_fSG_Li256ELb0ELb1EEENS1_25SingleTileBwdLPTSchedulerILb0ELi128ELb1EEEEEEEEEvNT_6ParamsE,"",@"SHT_CUDA_INFO"
	.sectionflags	@""
	.align	4


	//----- nvinfo : EIATTR_CUDA_API_VERSION
	.align		4
        /*0000*/ 	.byte	0x04, 0x37
        /*0002*/ 	.short	(.L_478 - .L_477)
.L_477:
        /*0004*/ 	.word	0x00000082


	//----- nvinfo : EIATTR_KPARAM_INFO
	.align		4
.L_478:
        /*0008*/ 	.byte	0x04, 0x17
        /*000a*/ 	.short	(.L_480 - .L_479)
.L_479:
        /*000c*/ 	.word	0x00000000
        /*0010*/ 	.short	0x0000
        /*0012*/ 	.short	0x0000
        /*0014*/ 	.byte	0x00, 0xf0, 0x01, 0x1c


	//----- nvinfo : EIATTR_SPARSE_MMA_MASK
	.align		4
.L_480:
        /*0018*/ 	.byte	0x03, 0x50
        /*001a*/ 	.short	0x0000


	//----- nvinfo : EIATTR_MAXREG_COUNT
	.align		4
        /*001c*/ 	.byte	0x03, 0x1b
        /*001e*/ 	.short	0x00a8


	//----- nvinfo : EIATTR_MERCURY_ISA_VERSION
	.align		4
        /*0020*/ 	.byte	0x03, 0x5f
        /*0022*/ 	.short	0x0101


	//----- nvinfo : EIATTR_VRC_CTA_INIT_COUNT
	.align		4
        /*0024*/ 	.byte	0x02, 0x4a
	.zero		1
	.zero		1


	//----- nvinfo : EIATTR_EXIT_INSTR_OFFSETS
	.align		4
        /*0028*/ 	.byte	0x04, 0x1c
        /*002a*/ 	.short	(.L_482 - .L_481)


	//   ....[0]....
.L_481:
        /*002c*/ 	.word	0x00000010


	//----- nvinfo : EIATTR_MAX_THREADS
	.align		4
.L_482:
        /*0030*/ 	.byte	0x04, 0x05
        /*0032*/ 	.short	(.L_484 - .L_483)
.L_483:
        /*0034*/ 	.word	0x00000180
        /*0038*/ 	.word	0x00000001
        /*003c*/ 	.word	0x00000001


	//----- nvinfo : EIATTR_CBANK_PARAM_SIZE
	.align		4
.L_484:
        /*0040*/ 	.byte	0x03, 0x19
        /*0042*/ 	.short	0x0700


	//----- nvinfo : EIATTR_PARAM_CBANK
	.align		4
        /*0044*/ 	.byte	0x04, 0x0a
        /*0046*/ 	.short	(.L_486 - .L_485)
	.align		4
.L_485:
        /*0048*/ 	.word	index@(.nv.constant0._ZN7cutlass13device_kernelIN5flash11enable_sm90INS1_16FlashAttnBwdSm90INS1_25CollectiveMainloopBwdSm90ILi2ELi2ELi2EN4cute5tupleIJNS5_1CILi1EEES8_S8_EEENS6_IJNS7_ILi96EEENS7_ILi128EEENS7_ILi64EEEEEENS_10bfloat16_tEfNS_4arch4Sm90ELb1ELb0ELb1ELb0ELb1ELb1ELb0ELb1ELi2ELi1ELi2ELi2ELb0EEENS1_24CollectiveEpilogueBwdGQAISD_fSG_Li256ELb0ELb1EEENS1_25SingleTileBwdLPTSchedulerILb0ELi128ELb1EEEEEEEEEvNT_6ParamsE)
        /*004c*/ 	.short	0x0380
        /*004e*/ 	.short	0x0700


	//----- nvinfo : EIATTR_SW_WAR
	.align		4
.L_486:
        /*0050*/ 	.byte	0x04, 0x36
        /*0052*/ 	.short	(.L_488 - .L_487)
.L_487:
        /*0054*/ 	.word	0x00000008
.L_488:


//--------------------- .nv.info._ZN7cutlass13device_kernelIN5flash22FlashAttnBwdPreprocessIN4cute5tupleIJNS3_1CILi96EEENS5_ILi64EEEEEENS_10bfloat16_tEfNS_4arch4Sm90ELb1ELb0EEEEEvNT_6ParamsE --------------------------
	.section	.nv.info._ZN7cutlass13device_kernelIN5flash22FlashAttnBwdPreprocessIN4cute5tupleIJNS3_1CILi96EEENS5_ILi64EEEEEENS_10bfloat16_tEfNS_4arch4Sm90ELb1ELb0EEEEEvNT_6ParamsE,"",@"SHT_CUDA_INFO"
	.sectionflags	@""
	.align	4


	//----- nvinfo : EIATTR_CUDA_API_VERSION
	.align		4
        /*0000*/ 	.byte	0x04, 0x37
        /*0002*/ 	.short	(.L_490 - .L_489)
.L_489:
        /*0004*/ 	.word	0x00000082


	//----- nvinfo : EIATTR_KPARAM_INFO
	.align		4
.L_490:
        /*0008*/ 	.byte	0x04, 0x17
        /*000a*/ 	.short	(.L_492 - .L_491)
.L_491:
        /*000c*/ 	.word	0x00000000
        /*0010*/ 	.short	0x0000
        /*0012*/ 	.short	0x0000
        /*0014*/ 	.byte	0x00, 0xf0, 0xc1, 0x03


	//----- nvinfo : EIATTR_SPARSE_MMA_MASK
	.align		4
.L_492:
        /*0018*/ 	.byte	0x03, 0x50
        /*001a*/ 	.short	0x0000


	//----- nvinfo : EIATTR_MAXREG_COUNT
	.align		4
        /*001c*/ 	.byte	0x03, 0x1b
        /*001e*/ 	.short	0x0080


	//----- nvinfo : EIATTR_MERCURY_ISA_VERSION
	.align		4
        /*0020*/ 	.byte	0x03, 0x5f
        /*0022*/ 	.short	0x0101


	//----- nvinfo : EIATTR_COOP_GROUP_MASK_REGIDS
	.align		4
        /*0024*/ 	.byte	0x04, 0x29
        /*0026*/ 	.short	(.L_494 - .L_493)


	//   ....[0]....
.L_493:
        /*0028*/ 	.word	0xffffffff


	//   ....[1]....
        /*002c*/ 	.word	0xffffffff


	//   ....[2]....
        /*0030*/ 	.word	0xffffffff


	//   ....[3]....
        /*0034*/ 	.word	0xffffffff


	//   ....[4]....
        /*0038*/ 	.word	0xffffffff


	//   ....[5]....
        /*003c*/ 	.word	0xffffffff


	//   ....[6]....
        /*0040*/ 	.word	0xffffffff


	//   ....[7]....
        /*0044*/ 	.word	0xffffffff


	//   ....[8]....
        /*0048*/ 	.word	0xffffffff


	//----- nvinfo : EIATTR_COOP_GROUP_INSTR_OFFSETS
	.align		4
.L_494:
        /*004c*/ 	.byte	0x04, 0x28
        /*004e*/ 	.short	(.L_496 - .L_495)


	//   ....[0]....
.L_495:
        /*0050*/ 	.word	0x00000cd0


	//   ....[1]....
        /*0054*/ 	.word	0x00000ce0


	//   ....[2]....
        /*0058*/ 	.word	0x00000cf0


	//   ....[3]....
        /*005c*/ 	.word	0x00000d30


	//   ....[4]....
        /*0060*/ 	.word	0x00000d40


	//   ....[5]....
        /*0064*/ 	.word	0x00000d50


	//   ....[6]....
        /*0068*/ 	.word	0x00000db0


	//   ....[7]....
        /*006c*/ 	.word	0x00000de0


	//   ....[8]....
        /*0070*/ 	.word	0x00000df0


	//----- nvinfo : EIATTR_VRC_CTA_INIT_COUNT
	.align		4
.L_496:
        /*0074*/ 	.byte	0x02, 0x4a
	.zero		1
	.zero		1


	//----- nvinfo : EIATTR_EXIT_INSTR_OFFSETS
	.align		4
        /*0078*/ 	.byte	0x04, 0x1c
        /*007a*/ 	.short	(.L_498 - .L_497)


	//   ....[0]....
.L_497:
        /*007c*/ 	.word	0x00001250


	//   ....[1]....
        /*0080*/ 	.word	0x000012d0


	//----- nvinfo : EIATTR_MAX_THREADS
	.align		4
.L_498:
        /*0084*/ 	.byte	0x04, 0x05
        /*0086*/ 	.short	(.L_500 - .L_499)
.L_499:
        /*0088*/ 	.word	0x00000100
        /*008c*/ 	.word	0x00000001
        /*0090*/ 	.word	0x00000001


	//----- nvinfo : EIATTR_CRS_STACK_SIZE
	.align		4
.L_500:
        /*0094*/ 	.byte	0x04, 0x1e
        /*0096*/ 	.short	(.L_502 - .L_501)
.L_501:
        /*0098*/ 	.word	0x00000000


	//----- nvinfo : EIATTR_CBANK_PARAM_SIZE
	.align		4
.L_502:
        /*009c*/ 	.byte	0x03, 0x19
        /*009e*/ 	.short	0x00f0


	//----- nvinfo : EIATTR_PARAM_CBANK
	.align		4
        /*00a0*/ 	.byte	0x04, 0x0a
        /*00a2*/ 	.short	(.L_504 - .L_503)
	.align		4
.L_503:
        /*00a4*/ 	.word	index@(.nv.constant0._ZN7cutlass13device_kernelIN5flash22FlashAttnBwdPreprocessIN4cute5tupleIJNS3_1CILi96EEENS5_ILi64EEEEEENS_10bfloat16_tEfNS_4arch4Sm90ELb1ELb0EEEEEvNT_6ParamsE)
        /*00a8*/ 	.short	0x0380
        /*00aa*/ 	.short	0x00f0


	//----- nvinfo : EIATTR_SW_WAR
	.align		4
.L_504:
        /*00ac*/ 	.byte	0x04, 0x36
        /*00ae*/ 	.short	(.L_506 - .L_505)
.L_505:
        /*00b0*/ 	.word	0x00000008
.L_506:


//--------------------- .nv.info._ZN7cutlass13device_kernelIN5flash11enable_sm90INS1_16FlashAttnBwdSm90INS1_25CollectiveMainloopBwdSm90ILi2ELi2ELi2EN4cute5tupleIJNS5_1CILi1EEES8_S8_EEENS6_IJNS7_ILi96EEENS7_ILi128EEENS7_ILi64EEEEEENS_10bfloat16_tEfNS_4arch4Sm90ELb1ELb0ELb1ELb1ELb0ELb1ELb0ELb1ELi2ELi1ELi2ELi2ELb0EEENS1_21CollectiveEpilogueBwdISD_SE_SG_Li256ELb1ELb0ELi1EEENS1_25SingleTileBwdLPTSchedulerILb1ELi128ELb0EEEEEEEEEvNT_6ParamsE --------------------------
	.section	.nv.info._ZN7cutlass13device_kernelIN5flash11enable_sm90INS1_16FlashAttnBwdSm90INS1_25CollectiveMainloopBwdSm90ILi2ELi2ELi2EN4cute5tupleIJNS5_1CILi1EEES8_S8_EEENS6_IJNS7_ILi96EEENS7_ILi128EEENS7_ILi64EEEEEENS_10bfloat16_tEfNS_4arch4Sm90ELb1ELb0ELb1ELb1ELb0ELb1ELb0ELb1ELi2ELi1ELi2ELi2ELb0EEENS1_21CollectiveEpilogueBwdISD_SE_SG_Li256ELb1ELb0ELi1EEENS1_25SingleTileBwdLPTSchedulerILb1ELi128ELb0EEEEEEEEEvNT_6ParamsE,"",@"SHT_CUDA_INFO"
	.sectionflags	@""
	.align	4


	//----- nvinfo : EIATTR_CUDA_API_VERSION
	.align		4
        /*0000*/ 	.byte	0x04, 0x37
        /*0002*/ 	.short	(.L_508 - .L_507)
.L_507:
        /*0004*/ 	.word	0x00000082


	//----- nvinfo : EIATTR_KPARAM_INFO
	.align		4
.L_508:
        /*0008*/ 	.byte	0x04, 0x17
        /*000a*/ 	.short	(.L_510 - .L_509)
.L_509:
        /*000c*/ 	.word	0x00000000
        /*0010*/ 	.short	0x0000
        /*0012*/ 	.short	0x0000
        /*0014*/ 	.byte	0x00, 0xf0, 0x01, 0x1a


	//----- nvinfo : EIATTR_SPARSE_MMA_MASK
	.align		4
.L_510:
        /*0018*/ 	.byte	0x03, 0x50
        /*001a*/ 	.short	0x0000


	//----- nvinfo : EIATTR_MAXREG_COUNT
	.align		4
        /*001c*/ 	.byte	0x03, 0x1b
        /*001e*/ 	.short	0x00a8


	//----- nvinfo : EIATTR_MERCURY_ISA_VERSION
	.align		4
        /*0020*/ 	.byte	0x03, 0x5f
        /*0022*/ 	.short	0x0101


	//----- nvinfo : EIATTR_VRC_CTA_INIT_COUNT
	.align		4
        /*0024*/ 	.byte	0x02, 0x4a
	.zero		1
	.zero		1


	//----- nvinfo : EIATTR_EXIT_INSTR_OFFSETS
	.align		4
        /*0028*/ 	.byte	0x04, 0x1c
        /*002a*/ 	.short	(.L_512 - .L_511)


	//   ....[0]....
.L_511:
        /*002c*/ 	.word	0x00000010


	//----- nvinfo : EIATTR_MAX_THREADS
	.align		4
.L_512:
        /*0030*/ 	.byte	0x04, 0x05
        /*0032*/ 	.short	(.L_514 - .L_513)
.L_513:
        /*0034*/ 	.word	0x00000180
        /*0038*/ 	.word	0x00000001
        /*003c*/ 	.word	0x00000001


	//----- nvinfo : EIATTR_CBANK_PARAM_SIZE
	.align		4
.L_514:
        /*0040*/ 	.byte	0x03, 0x19
        /*0042*/ 	.short	0x0680


	//----- nvinfo : EIATTR_PARAM_CBANK
	.align		4
        /*0044*/ 	.byte	0x04, 0x0a
        /*0046*/ 	.short	(.L_516 - .L_515)
	.align		4
.L_515:
        /*0048*/ 	.word	index@(.nv.constant0._ZN7cutlass13device_kernelIN5flash11enable_sm90INS1_16FlashAttnBwdSm90INS1_25CollectiveMainloopBwdSm90ILi2ELi2ELi2EN4cute5tupleIJNS5_1CILi1EEES8_S8_EEENS6_IJNS7_ILi96EEENS7_ILi128EEENS7_ILi64EEEEEENS_10bfloat16_tEfNS_4arch4Sm90ELb1ELb0ELb1ELb1ELb0ELb1ELb0ELb1ELi2ELi1ELi2ELi2ELb0EEENS1_21CollectiveEpilogueBwdISD_SE_SG_Li256ELb1ELb0ELi1EEENS1_25SingleTileBwdLPTSchedulerILb1ELi128ELb0EEEEEEEEEvNT_6ParamsE)
        /*004c*/ 	.short	0x0380
        /*004e*/ 	.short	0x0680


	//----- nvinfo : EIATTR_SW_WAR
	.align		4
.L_516:
        /*0050*/ 	.byte	0x04, 0x36
        /*0052*/ 	.short	(.L_518 - .L_517)
.L_517:
        /*0054*/ 	.word	0x00000008
.L_518:


//--------------------- .nv.info._ZN7cutlass13device_kernelIN5flash11enable_sm90INS1_16FlashAttnBwdSm90INS1_25CollectiveMainloopBwdSm90ILi2ELi2ELi2EN4cute5tupleIJNS5_1CILi1EEES8_S8_EEENS6_IJNS7_ILi96EEENS7_ILi128EEENS7_ILi64EEEEEENS_10bfloat16_tEfNS_4arch4Sm90ELb1ELb0ELb1ELb1ELb1ELb1ELb0ELb1ELi2ELi1ELi2ELi2ELb0EEENS1_21CollectiveEpilogueBwdISD_SE_SG_Li256ELb1ELb0ELi1EEENS1_25SingleTileBwdLPTSchedulerILb1ELi128ELb1EEEEEEEEEvNT_6ParamsE --------------------------
	.section	.nv.info._ZN7cutlass13device_kernelIN5flash11enable_sm90INS1_16FlashAttnBwdSm90INS1_25CollectiveMainloopBwdSm90ILi2ELi2ELi2EN4cute5tupleIJNS5_1CILi1EEES8_S8_EEENS6_IJNS7_ILi96EEENS7_ILi128EEENS7_ILi64EEEEEENS_10bfloat16_tEfNS_4arch4Sm90ELb1ELb0ELb1ELb1ELb1ELb1ELb0ELb1ELi2ELi1ELi2ELi2ELb0EEENS1_21CollectiveEpilogueBwdISD_SE_SG_Li256ELb1ELb0ELi1EEENS1_25SingleTileBwdLPTSchedulerILb1ELi128ELb1EEEEEEEEEvNT_6ParamsE,"",@"SHT_CUDA_INFO"
	.sectionflags	@""
	.align	4


	//----- nvinfo : EIATTR_CUDA_API_VERSION
	.align		4
        /*0000*/ 	.byte	0x04, 0x37
        /*0002*/ 	.short	(.L_520 - .L_519)
.L_519:
        /*0004*/ 	.word	0x00000082


	//----- nvinfo : EIATTR_KPARAM_INFO
	.align		4
.L_520:
        /*0008*/ 	.byte	0x04, 0x17
        /*000a*/ 	.short	(.L_522 - .L_521)
.L_521:
        /*000c*/ 	.word	0x00000000
        /*0010*/ 	.short	0x0000
        /*0012*/ 	.short	0x0000
        /*0014*/ 	.byte	0x00, 0xf0, 0x01, 0x1a


	//----- nvinfo : EIATTR_SPARSE_MMA_MASK
	.align		4
.L_522:
        /*0018*/ 	.byte	0x03, 0x50
        /*001a*/ 	.short	0x0000


	//----- nvinfo : EIATTR_MAXREG_COUNT
	.align		4
        /*001c*/ 	.byte	0x03, 0x1b
        /*001e*/ 	.short	0x00a8


	//----- nvinfo : EIATTR_MERCURY_ISA_VERSION
	.align		4
        /*0020*/ 	.byte	0x03, 0x5f
        /*0022*/ 	.short	0x0101


	//----- nvinfo : EIATTR_VRC_CTA_INIT_COUNT
	.align		4
        /*0024*/ 	.byte	0x02, 0x4a
	.zero		1
	.zero		1


	//----- nvinfo : EIATTR_EXIT_INSTR_OFFSETS
	.align		4
        /*0028*/ 	.byte	0x04, 0x1c
        /*002a*/ 	.short	(.L_524 - .L_523)


	//   ....[0]....
.L_523:
        /*002c*/ 	.word	0x00000010


	//----- nvinfo : EIATTR_MAX_THREADS
	.align		4
.L_524:
        /*0030*/ 	.byte	0x04, 0x05
        /*0032*/ 	.short	(.L_526 - .L_525)
.L_525:
        /*0034*/ 	.word	0x00000180
        /*0038*/ 	.word	0x00000001
        /*003c*/ 	.word	0x00000001


	//----- nvinfo : EIATTR_CBANK_PARAM_SIZE
	.align		4
.L_526:
        /*0040*/ 	.byte	0x03, 0x19
        /*0042*/ 	.short	0x0680


	//----- nvinfo : EIATTR_PARAM_CBANK
	.align		4
        /*0044*/ 	.byte	0x04, 0x0a
        /*0046*/ 	.short	(.L_528 - .L_527)
	.align		4
.L_527:
        /*0048*/ 	.word	index@(.nv.constant0._ZN7cutlass13device_kernelIN5flash11enable_sm90INS1_16FlashAttnBwdSm90INS1_25CollectiveMainloopBwdSm90ILi2ELi2ELi2EN4cute5tupleIJNS5_1CILi1EEES8_S8_EEENS6_IJNS7_ILi96EEENS7_ILi128EEENS7_ILi64EEEEEENS_10bfloat16_tEfNS_4arch4Sm90ELb1ELb0ELb1ELb1ELb1ELb1ELb0ELb1ELi2ELi1ELi2ELi2ELb0EEENS1_21CollectiveEpilogueBwdISD_SE_SG_Li256ELb1ELb0ELi1EEENS1_25SingleTileBwdLPTSchedulerILb1ELi128ELb1EEEEEEEEEvNT_6ParamsE)
        /*004c*/ 	.short	0x0380
        /*004e*/ 	.short	0x0680


	//----- nvinfo : EIATTR_SW_WAR
	.align		4
.L_528:
        /*0050*/ 	.byte	0x04, 0x36
        /*0052*/ 	.short	(.L_530 - .L_529)
.L_529:
        /*0054*/ 	.word	0x00000008
.L_530:


//--------------------- .nv.info._ZN7cutlass13device_kernelIN5flash11enable_sm90INS1_16FlashAttnBwdSm90INS1_25CollectiveMainloopBwdSm90ILi2ELi2ELi2EN4cute5tupleIJNS5_1CILi1EEES8_S8_EEENS6_IJNS7_ILi96EEENS7_ILi128EEENS7_ILi64EEEEEENS_10bfloat16_tEfNS_4arch4Sm90ELb1ELb0ELb1ELb1ELb0ELb1ELb0ELb1ELi2ELi1ELi2ELi2ELb0EEENS1_24CollectiveEpilogueBwdGQAISD_fSG_Li256ELb1ELb0EEENS1_25SingleTileBwdLPTSchedulerILb1ELi128ELb0EEEEEEEEEvNT_6ParamsE --------------------------
	.section	.nv.info._ZN7cutlass13device_kernelIN5flash11enable_sm90INS1_16FlashAttnBwdSm90INS1_25CollectiveMainloopBwdSm90ILi2ELi2ELi2EN4cute5tupleIJNS5_1CILi1EEES8_S8_EEENS6_IJNS7_ILi96EEENS7_ILi128EEENS7_ILi64EEEEEENS_10bfloat16_tEfNS_4arch4Sm90ELb1ELb0ELb1ELb1ELb0ELb1ELb0ELb1ELi2ELi1ELi2ELi2ELb0EEENS1_24CollectiveEpilogueBwdGQAISD_fSG_Li256ELb1ELb0EEENS1_25SingleTileBwdLPTSchedulerILb1ELi128ELb0EEEEEEEEEvNT_6ParamsE,"",@"SHT_CUDA_INFO"
	.sectionflags	@""
	.align	4


	//----- nvinfo : EIATTR_CUDA_API_VERSION
	.align		4
        /*0000*/ 	.byte	0x04, 0x37
        /*0002*/ 	.short	(.L_532 - .L_531)
.L_531:
        /*0004*/ 	.word	0x00000082


	//----- nvinfo : EIATTR_KPARAM_INFO
	.align		4
.L_532:
        /*0008*/ 	.byte	0x04, 0x17
        /*000a*/ 	.short	(.L_534 - .L_533)
.L_533:
        /*000c*/ 	.word	0x00000000
        /*0010*/ 	.short	0x0000
        /*0012*/ 	.short	0x0000
        /*0014*/ 	.byte	0x00, 0xf0, 0x01, 0x1c


	//----- nvinfo : EIATTR_SPARSE_MMA_MASK
	.align		4
.L_534:
        /*0018*/ 	.byte	0x03, 0x50
        /*001a*/ 	.short	0x0000


	//----- nvinfo : EIATTR_MAXREG_COUNT
	.align		4
        /*001c*/ 	.byte	0x03, 0x1b
        /*001e*/ 	.short	0x00a8


	//----- nvinfo : EIATTR_MERCURY_ISA_VERSION
	.align		4
        /*0020*/ 	.byte	0x03, 0x5f
        /*0022*/ 	.short	0x0101


	//----- nvinfo : EIATTR_VRC_CTA_INIT_COUNT
	.align		4
        /*0024*/ 	.byte	0x02, 0x4a
	.zero		1
	.zero		1


	//----- nvinfo : EIATTR_EXIT_INSTR_OFFSETS
	.align		4
        /*0028*/ 	.byte	0x04, 0x1c
        /*002a*/ 	.short	(.L_536 - .L_535)


	//   ....[0]....
.L_535:
        /*002c*/ 	.word	0x00000010


	//----- nvinfo : EIATTR_MAX_THREADS
	.align		4
.L_536:
        /*0030*/ 	.byte	0x04, 0x05
        /*0032*/ 	.short	(.L_538 - .L_537)
.L_537:
        /*0034*/ 	.word	0x00000180
        /*0038*/ 	.word	0x00000001
        /*003c*/ 	.word	0x00000001


	//----- nvinfo : EIATTR_CBANK_PARAM_SIZE
	.align		4
.L_538:
        /*0040*/ 	.byte	0x03, 0x19
        /*0042*/ 	.short	0x0700


	//----- nvinfo : EIATTR_PARAM_CBANK
	.align		4
        /*0044*/ 	.byte	0x04, 0x0a
        /*0046*/ 	.short	(.L_540 - .L_539)
	.align		4
.L_539:
        /*0048*/ 	.word	index@(.nv.constant0._ZN7cutlass13device_kernelIN5flash11enable_sm90INS1_16FlashAttnBwdSm90INS1_25CollectiveMainloopBwdSm90ILi2ELi2ELi2EN4cute5tupleIJNS5_1CILi1EEES8_S8_EEENS6_IJNS7_ILi96EEENS7_ILi128EEENS7_ILi64EEEEEENS_10bfloat16_tEfNS_4arch4Sm90ELb1ELb0ELb1ELb1ELb0ELb1ELb0ELb1ELi2ELi1ELi2ELi2ELb0EEENS1_24CollectiveEpilogueBwdGQAISD_fSG_Li256ELb1ELb0EEENS1_25SingleTileBwdLPTSchedulerILb1ELi128ELb0EEEEEEEEEvNT_6ParamsE)
        /*004c*/ 	.short	0x0380
        /*004e*/ 	.short	0x0700


	//----- nvinfo : EIATTR_SW_WAR
	.align		4
.L_540:
        /*0050*/ 	.byte	0x04, 0x36
        /*0052*/ 	.short	(.L_542 - .L_541)
.L_541:
        /*0054*/ 	.word	0x00000008
.L_542:


//--------------------- .nv.info._ZN7cutlass13device_kernelIN5flash32FlashAttnBwdPostprocessConvertdQIN4cute5tupleIJNS3_1CILi128EEENS5_ILi64EEEEEENS_10bfloat16_tEfNS_4arch4Sm90ELi256ENS3_8TiledMMAINS3_8MMA_AtomIJNS3_4SM904GMMA27MMA_64x64x16_F32BF16BF16_RSILNSF_5MajorE0ELSH_1ELNSF_7ScaleInE1ELSI_1EEEEEENS3_6LayoutINS4_IJNS5_ILi2EEENS5_ILi1EEESN_EEENS4_IJSN_NS5_ILi0EEESP_EEEEENS4_IJNS3_10UnderscoreESS_SS_EEEEELb0EEEEEvNT_6ParamsE --------------------------
	.section	.nv.info._ZN7cutlass13device_kernelIN5flash32FlashAttnBwdPostprocessConvertdQIN4cute5tupleIJNS3_1CILi128EEENS5_ILi64EEEEEENS_10bfloat16_tEfNS_4arch4Sm90ELi256ENS3_8TiledMMAINS3_8MMA_AtomIJNS3_4SM904GMMA27MMA_64x64x16_F32BF16BF16_RSILNSF_5MajorE0ELSH_1ELNSF_7ScaleInE1ELSI_1EEEEEENS3_6LayoutINS4_IJNS5_ILi2EEENS5_ILi1EEESN_EEENS4_IJSN_NS5_ILi0EEESP_EEEEENS4_IJNS3_10UnderscoreESS_SS_EEEEELb0EEEEEvNT_6ParamsE,"",@"SHT_CUDA_INFO"
	.sectionflags	@""
	.align	4


	//----- nvinfo : EIATTR_CUDA_API_VERSION
	.align		4
        /*0000*/ 	.byte	0x04, 0x37
        /*0002*/ 	.short	(.L_544 - .L_543)
.L_543:
        /*0004*/ 	.word	0x00000082


	//----- nvinfo : EIATTR_KPARAM_INFO
	.align		4
.L_544:
        /*0008*/ 	.byte	0x04, 0x17
        /*000a*/ 	.short	(.L_546 - .L_545)
.L_545:
        /*000c*/ 	.word	0x00000000
        /*0010*/ 	.short	0x0000
        /*0012*/ 	.short	0x0000
        /*0014*/ 	.byte	0x00, 0xf0, 0xc1, 0x01


	//----- nvinfo : EIATTR_SPARSE_MMA_MASK
	.align		4
.L_546:
        /*0018*/ 	.byte	0x03, 0x50
        /*001a*/ 	.short	0x0000


	//----- nvinfo : EIATTR_MAXREG_COUNT
	.align		4
        /*001c*/ 	.byte	0x03, 0x1b
        /*001e*/ 	.short	0x0080


	//----- nvinfo : EIATTR_NUM_BARRIERS
	.align		4
        /*0020*/ 	.byte	0x02, 0x4c
        /*0022*/ 	.byte	0x01
	.zero		1


	//----- nvinfo : EIATTR_MERCURY_ISA_VERSION
	.align		4
        /*0024*/ 	.byte	0x03, 0x5f
        /*0026*/ 	.short	0x0101


	//----- nvinfo : EIATTR_VRC_CTA_INIT_COUNT
	.align		4
        /*0028*/ 	.byte	0x02, 0x4a
	.zero		1
	.zero		1


	//----- nvinfo : EIATTR_MBARRIER_INSTR_OFFSETS
	.align		4
        /*002c*/ 	.byte	0x04, 0x39
        /*002e*/ 	.short	(.L_548 - .L_547)


	//   ....[0]....
.L_547:
        /*0030*/ 	.word	0x00000480
        /*0034*/ 	.word	0x000000ff
        /*0038*/ 	.word	0x0000c000
        /*003c*/ 	.short	0x0100
        /*003e*/ 	.byte	0x06
	.zero		1


	//   ....[1]....
        /*0040*/ 	.word	0x00000560
        /*0044*/ 	.word	0x00000027
        /*0048*/ 	.word	0x0000c000
        /*004c*/ 	.short	0x010a
        /*004e*/ 	.byte	0xff
	.zero		1


	//----- nvinfo : EIATTR_NUM_MBARRIERS
	.align		4
.L_548:
        /*0050*/ 	.byte	0x03, 0x38
        /*0052*/ 	.short	0x0001


	//----- nvinfo : EIATTR_EXIT_INSTR_OFFSETS
	.align		4
        /*0054*/ 	.byte	0x04, 0x1c
        /*0056*/ 	.short	(.L_550 - .L_549)


	//   ....[0]....
.L_549:
        /*0058*/ 	.word	0x00000280


	//   ....[1]....
        /*005c*/ 	.word	0x00000fd0


	//   ....[2]....
        /*0060*/ 	.word	0x000010a0


	//----- nvinfo : EIATTR_MAX_THREADS
	.align		4
.L_550:
        /*0064*/ 	.byte	0x04, 0x05
        /*0066*/ 	.short	(.L_552 - .L_551)
.L_551:
        /*0068*/ 	.word	0x00000100
        /*006c*/ 	.word	0x00000001
        /*0070*/ 	.word	0x00000001


	//----- nvinfo : EIATTR_CRS_STACK_SIZE
	.align		4
.L_552:
        /*0074*/ 	.byte	0x04, 0x1e
        /*0076*/ 	.short	(.L_554 - .L_553)
.L_553:
        /*0078*/ 	.word	0x00000000


	//----- nvinfo : EIATTR_CBANK_PARAM_SIZE
	.align		4
.L_554:
        /*007c*/ 	.byte	0x03, 0x19
        /*007e*/ 	.short	0x0070


	//----- nvinfo : EIATTR_PARAM_CBANK
	.align		4
        /*0080*/ 	.byte	0x04, 0x0a
        /*0082*/ 	.short	(.L_556 - .L_555)
	.align		4
.L_555:
        /*0084*/ 	.word	index@(.nv.constant0._ZN7cutlass13device_kernelIN5flash32FlashAttnBwdPostprocessConvertdQIN4cute5tupleIJNS3_1CILi128EEENS5_ILi64EEEEEENS_10bfloat16_tEfNS_4arch4Sm90ELi256ENS3_8TiledMMAINS3_8MMA_AtomIJNS3_4SM904GMMA27MMA_64x64x16_F32BF16BF16_RSILNSF_5MajorE0ELSH_1ELNSF_7ScaleInE1ELSI_1EEEEEENS3_6LayoutINS4_IJNS5_ILi2EEENS5_ILi1EEESN_EEENS4_IJSN_NS5_ILi0EEESP_EEEEENS4_IJNS3_10UnderscoreESS_SS_EEEEELb0EEEEEvNT_6ParamsE)
        /*0088*/ 	.short	0x0380
        /*008a*/ 	.short	0x0070


	//----- nvinfo : EIATTR_SW_WAR
	.align		4
.L_556:
        /*008c*/ 	.byte	0x04, 0x36
        /*008e*/ 	.short	(.L_558 - .L_557)
.L_557:
        /*0090*/ 	.word	0x00000008
.L_558:


//--------------------- .nv.info._ZN7cutlass13device_kernelIN5flash32FlashAttnBwdPostprocessConvertdQIN4cute5tupleIJNS3_1CILi96EEENS5_ILi64EEEEEENS_10bfloat16_tEfNS_4arch4Sm90ELi256ENS3_8TiledMMAINS3_8MMA_AtomIJNS3_4SM904GMMA27MMA_64x16x16_F32BF16BF16_SSILNSF_5MajorE1ELSH_0ELNSF_7ScaleInE1ELSI_1EEEEEENS3_6LayoutINS4_IJNS5_ILi1EEENS5_ILi2EEESM_EEENS4_IJNS5_ILi0EEESM_SP_EEEEENS4_IJNS3_10UnderscoreESS_SS_EEEEELb1EEEEEvNT_6ParamsE --------------------------
	.section	.nv.info._ZN7cutlass13device_kernelIN5flash32FlashAttnBwdPostprocessConvertdQIN4cute5tupleIJNS3_1CILi96EEENS5_ILi64EEEEEENS_10bfloat16_tEfNS_4arch4Sm90ELi256ENS3_8TiledMMAINS3_8MMA_AtomIJNS3_4SM904GMMA27MMA_64x16x16_F32BF16BF16_SSILNSF_5MajorE1ELSH_0ELNSF_7ScaleInE1ELSI_1EEEEEENS3_6LayoutINS4_IJNS5_ILi1EEENS5_ILi2EEESM_EEENS4_IJNS5_ILi0EEESM_SP_EEEEENS4_IJNS3_10UnderscoreESS_SS_EEEEELb1EEEEEvNT_6ParamsE,"",@"SHT_CUDA_INFO"
	.sectionflags	@""
	.align	4


	//----- nvinfo : EIATTR_CUDA_API_VERSION
	.align		4
        /*0000*/ 	.byte	0x04, 0x37
        /*0002*/ 	.short	(.L_560 - .L_559)
.L_559:
        /*0004*/ 	.word	0x00000082


	//----- nvinfo : EIATTR_KPARAM_INFO
	.align		4
.L_560:
        /*0008*/ 	.byte	0x04, 0x17
        /*000a*/ 	.short	(.L_562 - .L_561)
.L_561:
        /*000c*/ 	.word	0x00000000
        /*0010*/ 	.short	0x0000
        /*0012*/ 	.short	0x0000
        /*0014*/ 	.byte	0x00, 0xf0, 0xc1, 0x01


	//----- nvinfo : EIATTR_SPARSE_MMA_MASK
	.align		4
.L_562:
        /*0018*/ 	.byte	0x03, 0x50
        /*001a*/ 	.short	0x0000


	//----- nvinfo : EIATTR_MAXREG_COUNT
	.align		4
        /*001c*/ 	.byte	0x03, 0x1b
        /*001e*/ 	.short	0x0080


	//----- nvinfo : EIATTR_NUM_BARRIERS
	.align		4
        /*0020*/ 	.byte	0x02, 0x4c
        /*0022*/ 	.byte	0x01
	.zero		1


	//----- nvinfo : EIATTR_MERCURY_ISA_VERSION
	.align		4
        /*0024*/ 	.byte	0x03, 0x5f
        /*0026*/ 	.short	0x0101


	//----- nvinfo : EIATTR_VRC_CTA_INIT_COUNT
	.align		4
        /*0028*/ 	.byte	0x02, 0x4a
	.zero		1
	.zero		1


	//----- nvinfo : EIATTR_MBARRIER_INSTR_OFFSETS
	.align		4
        /*002c*/ 	.byte	0x04, 0x39
        /*002e*/ 	.short	(.L_564 - .L_563)


	//   ....[0]....
.L_563:
        /*0030*/ 	.word	0x00000470
        /*0034*/ 	.word	0x000000ff
        /*0038*/ 	.word	0x00009000
        /*003c*/ 	.short	0x0100
        /*003e*/ 	.byte	0x06
	.zero		1


	//   ....[1]....
        /*0040*/ 	.word	0x00000550
        /*0044*/ 	.word	0x00000006
        /*0048*/ 	.word	0x00009000
        /*004c*/ 	.short	0x010a
        /*004e*/ 	.byte	0xff
	.zero		1


	//----- nvinfo : EIATTR_NUM_MBARRIERS
	.align		4
.L_564:
        /*0050*/ 	.byte	0x03, 0x38
        /*0052*/ 	.short	0x0001


	//----- nvinfo : EIATTR_EXIT_INSTR_OFFSETS
	.align		4
        /*0054*/ 	.byte	0x04, 0x1c
        /*0056*/ 	.short	(.L_566 - .L_565)


	//   ....[0]....
.L_565:
        /*0058*/ 	.word	0x00000270


	//   ....[1]....
        /*005c*/ 	.word	0x00000db0


	//   ....[2]....
        /*0060*/ 	.word	0x00000e90


	//----- nvinfo : EIATTR_MAX_THREADS
	.align		4
.L_566:
        /*0064*/ 	.byte	0x04, 0x05
        /*0066*/ 	.short	(.L_568 - .L_567)
.L_567:
        /*0068*/ 	.word	0x00000100
        /*006c*/ 	.word	0x00000001
        /*0070*/ 	.word	0x00000001


	//----- nvinfo : EIATTR_CRS_STACK_SIZE
	.align		4
.L_568:
        /*0074*/ 	.byte	0x04, 0x1e
        /*0076*/ 	.short	(.L_570 - .L_569)
.L_569:
        /*0078*/ 	.word	0x00000000


	//----- nvinfo : EIATTR_CBANK_PARAM_SIZE
	.align		4
.L_570:
        /*007c*/ 	.byte	0x03, 0x19
        /*007e*/ 	.short	0x0070


	//----- nvinfo : EIATTR_PARAM_CBANK
	.align		4
        /*0080*/ 	.byte	0x04, 0x0a
        /*0082*/ 	.short	(.L_572 - .L_571)
	.align		4
.L_571:
        /*0084*/ 	.word	index@(.nv.constant0._ZN7cutlass13device_kernelIN5flash32FlashAttnBwdPostprocessConvertdQIN4cute5tupleIJNS3_1CILi96EEENS5_ILi64EEEEEENS_10bfloat16_tEfNS_4arch4Sm90ELi256ENS3_8TiledMMAINS3_8MMA_AtomIJNS3_4SM904GMMA27MMA_64x16x16_F32BF16BF16_SSILNSF_5MajorE1ELSH_0ELNSF_7ScaleInE1ELSI_1EEEEEENS3_6LayoutINS4_IJNS5_ILi1EEENS5_ILi2EEESM_EEENS4_IJNS5_ILi0EEESM_SP_EEEEENS4_IJNS3_10UnderscoreESS_SS_EEEEELb1EEEEEvNT_6ParamsE)
        /*0088*/ 	.short	0x0380
        /*008a*/ 	.short	0x0070


	//----- nvinfo : EIATTR_SW_WAR
	.align		4
.L_572:
        /*008c*/ 	.byte	0x04, 0x36
        /*008e*/ 	.short	(.L_574 - .L_573)
.L_573:
        /*0090*/ 	.word	0x00000008
.L_574:


//--------------------- .nv.info._ZN7cutlass13device_kernelIN5flash11enable_sm90INS1_16FlashAttnBwdSm90INS1_25CollectiveMainloopBwdSm90ILi2ELi2ELi2EN4cute5tupleIJNS5_1CILi1EEES8_S8_EEENS6_IJNS7_ILi96EEENS7_ILi128EEENS7_ILi64EEEEEENS_10bfloat16_tEfNS_4arch4Sm90ELb1ELb0ELb1ELb1ELb1ELb1ELb0ELb1ELi2ELi1ELi2ELi2ELb0EEENS1_24CollectiveEpilogueBwdGQAISD_fSG_Li256ELb1ELb1EEENS1_25SingleTileBwdLPTSchedulerILb1ELi128ELb1EEEEEEEEEvNT_6ParamsE --------------------------
	.section	.nv.info._ZN7cutlass13device_kernelIN5flash11enable_sm90INS1_16FlashAttnBwdSm90INS1_25CollectiveMainloopBwdSm90ILi2ELi2ELi2EN4cute5tupleIJNS5_1CILi1EEES8_S8_EEENS6_IJNS7_ILi96EEENS7_ILi128EEENS7_ILi64EEEEEENS_10bfloat16_tEfNS_4arch4Sm90ELb1ELb0ELb1ELb1ELb1ELb1ELb0ELb1ELi2ELi1ELi2ELi2ELb0EEENS1_24CollectiveEpilogueBwdGQAISD_fSG_Li256ELb1ELb1EEENS1_25SingleTileBwdLPTSchedulerILb1ELi128ELb1EEEEEEEEEvNT_6ParamsE,"",@"SHT_CUDA_INFO"
	.sectionflags	@""
	.align	4


	//----- nvinfo : EIATTR_CUDA_API_VERSION
	.align		4
        /*0000*/ 	.byte	0x04, 0x37
        /*0002*/ 	.short	(.L_576 - .L_575)
.L_575:
        /*0004*/ 	.word	0x00000082


	//----- nvinfo : EIATTR_KPARAM_INFO
	.align		4
.L_576:
        /*0008*/ 	.byte	0x04, 0x17
        /*000a*/ 	.short	(.L_578 - .L_577)
.L_577:
        /*000c*/ 	.word	0x00000000
        /*0010*/ 	.short	0x0000
        /*0012*/ 	.short	0x0000
        /*0014*/ 	.byte	0x00, 0xf0, 0x01, 0x1c


	//----- nvinfo : EIATTR_SPARSE_MMA_MASK
	.align		4
.L_578:
        /*0018*/ 	.byte	0x03, 0x50
        /*001a*/ 	.short	0x0000


	//----- nvinfo : EIATTR_MAXREG_COUNT
	.align		4
        /*001c*/ 	.byte	0x03, 0x1b
        /*001e*/ 	.short	0x00a8


	//----- nvinfo : EIATTR_MERCURY_ISA_VERSION
	.align		4
        /*0020*/ 	.byte	0x03, 0x5f
        /*0022*/ 	.short	0x0101


	//----- nvinfo : EIATTR_VRC_CTA_INIT_COUNT
	.align		4
        /*0024*/ 	.byte	0x02, 0x4a
	.zero		1
	.zero		1


	//----- nvinfo : EIATTR_EXIT_INSTR_OFFSETS
	.align		4
        /*0028*/ 	.byte	0x04, 0x1c
        /*002a*/ 	.short	(.L_580 - .L_579)


	//   ....[0]....
.L_579:
        /*002c*/ 	.word	0x00000010


	//----- nvinfo : EIATTR_MAX_THREADS
	.align		4
.L_580:
        /*0030*/ 	.byte	0x04, 0x05
        /*0032*/ 	.short	(.L_582 - .L_581)
.L_581:
        /*0034*/ 	.word	0x00000180
        /*0038*/ 	.word	0x00000001
        /*003c*/ 	.word	0x00000001


	//----- nvinfo : EIATTR_CBANK_PARAM_SIZE
	.align		4
.L_582:
        /*0040*/ 	.byte	0x03, 0x19
        /*0042*/ 	.short	0x0700


	//----- nvinfo : EIATTR_PARAM_CBANK
	.align		4
        /*0044*/ 	.byte	0x04, 0x0a
        /*0046*/ 	.short	(.L_584 - .L_583)
	.align		4
.L_583:
        /*0048*/ 	.word	index@(.nv.constant0._ZN7cutlass13device_kernelIN5flash11enable_sm90INS1_16FlashAttnBwdSm90INS1_25CollectiveMainloopBwdSm90ILi2ELi2ELi2EN4cute5tupleIJNS5_1CILi1EEES8_S8_EEENS6_IJNS7_ILi96EEENS7_ILi128EEENS7_ILi64EEEEEENS_10bfloat16_tEfNS_4arch4Sm90ELb1ELb0ELb1ELb1ELb1ELb1ELb0ELb1ELi2ELi1ELi2ELi2ELb0EEENS1_24CollectiveEpilogueBwdGQAISD_fSG_Li256ELb1ELb1EEENS1_25SingleTileBwdLPTSchedulerILb1ELi128ELb1EEEEEEEEEvNT_6ParamsE)
        /*004c*/ 	.short	0x0380
        /*004e*/ 	.short	0x0700


	//----- nvinfo : EIATTR_SW_WAR
	.align		4
.L_584:
        /*0050*/ 	.byte	0x04, 0x36
        /*0052*/ 	.short	(.L_586 - .L_585)
.L_585:
        /*0054*/ 	.word	0x00000008
.L_586:


//--------------------- .nv.info._ZN7cutlass13device_kernelIN5flash22FlashAttnBwdPreprocessIN4cute5tupleIJNS3_1CILi96EEENS5_ILi64EEEEEENS_10bfloat16_tEfNS_4arch4Sm90ELb1ELb1EEEEEvNT_6ParamsE --------------------------
	.section	.nv.info._ZN7cutlass13device_kernelIN5flash22FlashAttnBwdPreprocessIN4cute5tupleIJNS3_1CILi96EEENS5_ILi64EEEEEENS_10bfloat16_tEfNS_4arch4Sm90ELb1ELb1EEEEEvNT_6ParamsE,"",@"SHT_CUDA_INFO"
	.sectionflags	@""
	.align	4


	//----- nvinfo : EIATTR_CUDA_API_VERSION
	.align		4
        /*0000*/ 	.byte	0x04, 0x37
        /*0002*/ 	.short	(.L_588 - .L_587)
.L_587:
        /*0004*/ 	.word	0x00000082


	//----- nvinfo : EIATTR_KPARAM_INFO
	.align		4
.L_588:
        /*0008*/ 	.byte	0x04, 0x17
        /*000a*/ 	.short	(.L_590 - .L_589)
.L_589:
        /*000c*/ 	.word	0x00000000
        /*0010*/ 	.short	0x0000
        /*0012*/ 	.short	0x0000
        /*0014*/ 	.byte	0x00, 0xf0, 0xc1, 0x03


	//----- nvinfo : EIATTR_SPARSE_MMA_MASK
	.align		4
.L_590:
        /*0018*/ 	.byte	0x03, 0x50
        /*001a*/ 	.short	0x0000


	//----- nvinfo : EIATTR_MAXREG_COUNT
	.align		4
        /*001c*/ 	.byte	0x03, 0x1b
        /*001e*/ 	.short	0x0080


	//----- nvinfo : EIATTR_MERCURY_ISA_VERSION
	.align		4
        /*0020*/ 	.byte	0x03, 0x5f
        /*0022*/ 	.short	0x0101


	//----- nvinfo : EIATTR_COOP_GROUP_MASK_REGIDS
	.align		4
        /*0024*/ 	.byte	0x04, 0x29
        /*0026*/ 	.short	(.L_592 - .L_591)


	//   ....[0]....
.L_591:
        /*0028*/ 	.word	0xffffffff


	//   ....[1]....
        /*002c*/ 	.word	0xffffffff


	//   ....[2]....
        /*0030*/ 	.word	0xffffffff


	//   ....[3]....
        /*0034*/ 	.word	0xffffffff


	//   ....[4]....
        /*0038*/ 	.word	0xffffffff


	//   ....[5]....
        /*003c*/ 	.word	0xffffffff


	//   ....[6]....
        /*0040*/ 	.word	0xffffffff


	//   ....[7]....
        /*0044*/ 	.word	0xffffffff


	//   ....[8]....
        /*0048*/ 	.word	0xffffffff


	//----- nvinfo : EIATTR_COOP_GROUP_INSTR_OFFSETS
	.align		4
.L_592:
        /*004c*/ 	.byte	0x04, 0x28
        /*004e*/ 	.short	(.L_594 - .L_593)


	//   ....[0]....
.L_593:
        /*0050*/ 	.word	0x00000ee0


	//   ....[1]....
        /*0054*/ 	.word	0x00000ef0


	//   ....[2]....
        /*0058*/ 	.word	0x00000f00


	//   ....[3]....
        /*005c*/ 	.word	0x00000f40


	//   ....[4]....
        /*0060*/ 	.word	0x00000f50


	//   ....[5]....
        /*0064*/ 	.word	0x00000f60


	//   ....[6]....
        /*0068*/ 	.word	0x00000fd0


	//   ....[7]....
        /*006c*/ 	.word	0x00000ff0


	//   ....[8]....
        /*0070*/ 	.word	0x00001000


	//----- nvinfo : EIATTR_VRC_CTA_INIT_COUNT
	.align		4
.L_594:
        /*0074*/ 	.byte	0x02, 0x4a
	.zero		1
	.zero		1


	//----- nvinfo : EIATTR_EXIT_INSTR_OFFSETS
	.align		4
        /*0078*/ 	.byte	0x04, 0x1c
        /*007a*/ 	.short	(.L_596 - .L_595)


	//   ....[0]....
.L_595:
        /*007c*/ 	.word	0x00000280


	//   ....[1]....
        /*0080*/ 	.word	0x000014a0


	//   ....[2]....
        /*0084*/ 	.word	0x00001520


	//----- nvinfo : EIATTR_MAX_THREADS
	.align		4
.L_596:
        /*0088*/ 	.byte	0x04, 0x05
        /*008a*/ 	.short	(.L_598 - .L_597)
.L_597:
        /*008c*/ 	.word	0x00000100
        /*0090*/ 	.word	0x00000001
        /*0094*/ 	.word	0x00000001


	//----- nvinfo : EIATTR_CRS_STACK_SIZE
	.align		4
.L_598:
        /*0098*/ 	.byte	0x04, 0x1e
        /*009a*/ 	.short	(.L_600 - .L_599)
.L_599:
        /*009c*/ 	.word	0x00000000


	//----- nvinfo : EIATTR_CBANK_PARAM_SIZE
	.align		4
.L_600:
        /*00a0*/ 	.byte	0x03, 0x19
        /*00a2*/ 	.short	0x00f0


	//----- nvinfo : EIATTR_PARAM_CBANK
	.align		4
        /*00a4*/ 	.byte	0x04, 0x0a
        /*00a6*/ 	.short	(.L_602 - .L_601)
	.align		4
.L_601:
        /*00a8*/ 	.word	index@(.nv.constant0._ZN7cutlass13device_kernelIN5flash22FlashAttnBwdPreprocessIN4cute5tupleIJNS3_1CILi96EEENS5_ILi64EEEEEENS_10bfloat16_tEfNS_4arch4Sm90ELb1ELb1EEEEEvNT_6ParamsE)
        /*00ac*/ 	.short	0x0380
        /*00ae*/ 	.short	0x00f0


	//----- nvinfo : EIATTR_SW_WAR
	.align		4
.L_602:
        /*00b0*/ 	.byte	0x04, 0x36
        /*00b2*/ 	.short	(.L_604 - .L_603)
.L_603:
        /*00b4*/ 	.word	0x00000008
.L_604:


//--------------------- .nv.callgraph             --------------------------
	.section	.nv.callgraph,"",@"SHT_CUDA_CALLGRAPH"
	.align	4
	.sectionentsize	8
	.align		4
        /*0000*/ 	.word	0x00000000
	.align		4
        /*0004*/ 	.word	0xffffffff
	.align		4
        /*0008*/ 	.word	0x00000000
	.align		4
        /*000c*/ 	.word	0xfffffffe
	.align		4
        /*0010*/ 	.word	0x00000000
	.align		4
        /*0014*/ 	.word	0xfffffffd
	.align		4
        /*0018*/ 	.word	0x00000000
	.align		4
        /*001c*/ 	.word	0xfffffffc


//--------------------- .nv.constant4             --------------------------
	.section	.nv.constant4,"a",@progbits
	.align	8
	.align		8
.nv.constant4:
        /*0000*/ 	.dword	_ZN73_INTERNAL_199dbdb6_37_flash_bwd_hdim64_bf16_softcap_sm90_cu_f3e6f9ee_31994cuda3std3__45__cpo5beginE
	.align		8
        /*0008*/ 	.dword	_ZN73_INTERNAL_199dbdb6_37_flash_bwd_hdim64_bf16_softcap_sm90_cu_f3e6f9ee_31994cuda3std3__45__cpo3endE
	.align		8
        /*0010*/ 	.dword	_ZN73_INTERNAL_199dbdb6_37_flash_bwd_hdim64_bf16_softcap_sm90_cu_f3e6f9ee_31994cuda3std3__45__cpo6cbeginE
	.align		8
        /*0018*/ 	.dword	_ZN73_INTERNAL_199dbdb6_37_flash_bwd_hdim64_bf16_softcap_sm90_cu_f3e6f9ee_31994cuda3std3__45__cpo4cendE
	.align		8
        /*0020*/ 	.dword	_ZN73_INTERNAL_199dbdb6_37_flash_bwd_hdim64_bf16_softcap_sm90_cu_f3e6f9ee_31994cuda3std3__475_GLOBAL__N__199dbdb6_37_flash_bwd_hdim64_bf16_softcap_sm90_cu_f3e6f9ee_31996ignoreE
	.align		8
        /*0028*/ 	.dword	_ZN73_INTERNAL_199dbdb6_37_flash_bwd_hdim64_bf16_softcap_sm90_cu_f3e6f9ee_31994cuda3std3__419piecewise_constructE
	.align		8
        /*0030*/ 	.dword	_ZN73_INTERNAL_199dbdb6_37_flash_bwd_hdim64_bf16_softcap_sm90_cu_f3e6f9ee_31994cuda3std3__48in_placeE
	.align		8
        /*0038*/ 	.dword	_ZN73_INTERNAL_199dbdb6_37_flash_bwd_hdim64_bf16_softcap_sm90_cu_f3e6f9ee_31994cuda3std6ranges3__45__cpo4swapE
	.align		8
        /*0040*/ 	.dword	_ZN73_INTERNAL_199dbdb6_37_flash_bwd_hdim64_bf16_softcap_sm90_cu_f3e6f9ee_31994cuda3std6ranges3__45__cpo9iter_moveE
	.align		8
        /*0048*/ 	.dword	_ZN73_INTERNAL_199dbdb6_37_flash_bwd_hdim64_bf16_softcap_sm90_cu_f3e6f9ee_31994cute7productE
	.align		8
        /*0050*/ 	.dword	_ZN73_INTERNAL_199dbdb6_37_flash_bwd_hdim64_bf16_softcap_sm90_cu_f3e6f9ee_31994cute1_E


//--------------------- .text._ZN7cutlass13device_kernelIN5flash11enable_sm90INS1_16FlashAttnBwdSm90INS1_25CollectiveMainloopBwdSm90ILi2ELi2ELi2EN4cute5tupleIJNS5_1CILi1EEES8_S8_EEENS6_IJNS7_ILi128EEESA_NS7_ILi64EEEEEENS_10bfloat16_tEfNS_4arch4Sm90ELb0ELb0ELb1ELb0ELb0ELb1ELb0ELb0ELi2ELi1ELi2ELi2ELb0EEENS1_21CollectiveEpilogueBwdISC_SD_SF_Li256ELb0ELb0ELi1EEENS1_19SingleTileSchedulerILb0ELb0ELb0ELi128EEEEEEEEEvNT_6ParamsE --------------------------
	.section	.text._ZN7cutlass13device_kernelIN5flash11enable_sm90INS1_16FlashAttnBwdSm90INS1_25CollectiveMainloopBwdSm90ILi2ELi2ELi2EN4cute5tupleIJNS5_1CILi1EEES8_S8_EEENS6_IJNS7_ILi128EEESA_NS7_ILi64EEEEEENS_10bfloat16_tEfNS_4arch4Sm90ELb0ELb0ELb1ELb0ELb0ELb1ELb0ELb0ELi2ELi1ELi2ELi2ELb0EEENS1_21CollectiveEpilogueBwdISC_SD_SF_Li256ELb0ELb0ELi1EEENS1_19SingleTileSchedulerILb0ELb0ELb0ELi128EEEEEEEEEvNT_6ParamsE,"ax",@progbits
	.align	128
.text._ZN7cutlass13device_kernelIN5flash11enable_sm90INS1_16FlashAttnBwdSm90INS1_25CollectiveMainloopBwdSm90ILi2ELi2ELi2EN4cute5tupleIJNS5_1CILi1EEES8_S8_EEENS6_IJNS7_ILi128EEESA_NS7_ILi64EEEEEENS_10bfloat16_tEfNS_4arch4Sm90ELb0ELb0ELb1ELb0ELb0ELb1ELb0ELb0ELi2ELi1ELi2ELi2ELb0EEENS1_21CollectiveEpilogueBwdISC_SD_SF_Li256ELb0ELb0ELi1EEENS1_19SingleTileSchedulerILb0ELb0ELb0ELi128EEEEEEEEEvNT_6ParamsE:
        .type           _ZN7cutlass13device_kernelIN5flash11enable_sm90INS1_16FlashAttnBwdSm90INS1_25CollectiveMainloopBwdSm90ILi2ELi2ELi2EN4cute5tupleIJNS5_1CILi1EEES8_S8_EEENS6_IJNS7_ILi128EEESA_NS7_ILi64EEEEEENS_10bfloat16_tEfNS_4arch4Sm90ELb0ELb0ELb1ELb0ELb0ELb1ELb0ELb0ELi2ELi1ELi2ELi2ELb0EEENS1_21CollectiveEpilogueBwdISC_SD_SF_Li256ELb0ELb0ELi1EEENS1_19SingleTileSchedulerILb0ELb0ELb0ELi128EEEEEEEEEvNT_6ParamsE,@function
        .size           _ZN7cutlass13device_kernelIN5flash11enable_sm90INS1_16FlashAttnBwdSm90INS1_25CollectiveMainloopBwdSm90ILi2ELi2ELi2EN4cute5tupleIJNS5_1CILi1EEES8_S8_EEENS6_IJNS7_ILi128EEESA_NS7_ILi64EEEEEENS_10bfloat16_tEfNS_4arch4Sm90ELb0ELb0ELb1ELb0ELb0ELb1ELb0ELb0ELi2ELi1ELi2ELi2ELb0EEENS1_21CollectiveEpilogueBwdISC_SD_SF_Li256ELb0ELb0ELi1EEENS1_19SingleTileSchedulerILb0ELb0ELb0ELi128EEEEEEEEEvNT_6ParamsE,(.L_x_95 - _ZN7cutlass13device_kernelIN5flash11enable_sm90INS1_16FlashAttnBwdSm90INS1_25CollectiveMainloopBwdSm90ILi2ELi2ELi2EN4cute5tupleIJNS5_1CILi1EEES8_S8_EEENS6_IJNS7_ILi128EEESA_NS7_ILi64EEEEEENS_10bfloat16_tEfNS_4arch4Sm90ELb0ELb0ELb1ELb0ELb0ELb1ELb0ELb0ELi2ELi1ELi2ELi2ELb0EEENS1_21CollectiveEpilogueBwdISC_SD_SF_Li256ELb0ELb0ELi1EEENS1_19SingleTileSchedulerILb0ELb0ELb0ELi128EEEEEEEEEvNT_6ParamsE)
        .other          _ZN7cutlass13device_kernelIN5flash11enable_sm90INS1_16FlashAttnBwdSm90INS1_25CollectiveMainloopBwdSm90ILi2ELi2ELi2EN4cute5tupleIJNS5_1CILi1EEES8_S8_EEENS6_IJNS7_ILi128EEESA_NS7_ILi64EEEEEENS_10bfloat16_tEfNS_4arch4Sm90ELb0ELb0ELb1ELb0ELb0ELb1ELb0ELb0ELi2ELi1ELi2ELi2ELb0EEENS1_21CollectiveEpilogueBwdISC_SD_SF_Li256ELb0ELb0ELi1EEENS1_19SingleTileSchedulerILb0ELb0ELb0ELi128EEEEEEEEEvNT_6ParamsE,@"STO_CUDA_ENTRY STV_DEFAULT"
_ZN7cutlass13device_kernelIN5flash11enable_sm90INS1_16FlashAttnBwdSm90INS1_25CollectiveMainloopBwdSm90ILi2ELi2ELi2EN4cute5tupleIJNS5_1CILi1EEES8_S8_EEENS6_IJNS7_ILi128EEESA_NS7_ILi64EEEEEENS_10bfloat16_tEfNS_4arch4Sm90ELb0ELb0ELb1ELb0ELb0ELb1ELb0ELb0ELi2ELi1ELi2ELi2ELb0EEENS1_21CollectiveEpilogueBwdISC_SD_SF_Li256ELb0ELb0ELi1EEENS1_19SingleTileSchedulerILb0ELb0ELb0ELi128EEEEEEEEEvNT_6ParamsE:
[----:B------:R-:W-:Y:S01]  /*0000*/  LDC R1, c[0x0][0x37c] ;  /* 0x0000df00ff017b82 */ /* 0x000fe20000000800 */
[----:B------:R-:W-:Y:S05]  /*0010*/  EXIT ;  /* 0x000000000000794d */ /* 0x000fea0003800000 */
.L_x_0:
[----:B------:R-:W-:-:S00]  /*0020*/  BRA `(.L_x_0) ;  /* 0xfffffffc00fc7947 */ /* 0x000fc0000383ffff */
[----:B------:R-:W-:-:S00]  /*0030*/  NOP ;  /* 0x0000000000007918 */ /* 0x000fc00000000000 */
        /* <DEDUP_REMOVED lines=12> */
.L_x_95:


//--------------------- .text._ZN7cutlass13device_kernelIN5flash11enable_sm90INS1_16FlashAttnBwdSm90INS1_25CollectiveMainloopBwdSm90ILi2ELi2ELi2EN4cute5tupleIJNS5_1CILi1EEES8_S8_EEENS6_IJNS7_ILi128EEESA_NS7_ILi64EEEEEENS_10bfloat16_tEfNS_4arch4Sm90ELb0ELb0ELb1ELb0ELb1ELb1ELb0ELb0ELi2ELi1ELi2ELi2ELb0EEENS1_21CollectiveEpilogueBwdISC_SD_SF_Li256ELb0ELb0ELi1EEENS1_19SingleTileSchedulerILb0ELb0ELb0ELi128EEEEEEEEEvNT_6ParamsE --------------------------
	.section	.text._ZN7cutlass13device_kernelIN5flash11enable_sm90INS1_16FlashAttnBwdSm90INS1_25CollectiveMainloopBwdSm90ILi2ELi2ELi2EN4cute5tupleIJNS5_1CILi1EEES8_S8_EEENS6_IJNS7_ILi128EEESA_NS7_ILi64EEEEEENS_10bfloat16_tEfNS_4arch4Sm90ELb0ELb0ELb1ELb0ELb1ELb1ELb0ELb0ELi2ELi1ELi2ELi2ELb0EEENS1_21CollectiveEpilogueBwdISC_SD_SF_Li256ELb0ELb0ELi1EEENS1_19SingleTileSchedulerILb0ELb0ELb0ELi128EEEEEEEEEvNT_6ParamsE,"ax",@progbits
	.align	128
.text._ZN7cutlass13device_kernelIN5flash11enable_sm90INS1_16FlashAttnBwdSm90INS1_25CollectiveMainloopBwdSm90ILi2ELi2ELi2EN4cute5tupleIJNS5_1CILi1EEES8_S8_EEENS6_IJNS7_ILi128EEESA_NS7_ILi64EEEEEENS_10bfloat16_tEfNS_4arch4Sm90ELb0ELb0ELb1ELb0ELb1ELb1ELb0ELb0ELi2ELi1ELi2ELi2ELb0EEENS1_21CollectiveEpilogueBwdISC_SD_SF_Li256ELb0ELb0ELi1EEENS1_19SingleTileSchedulerILb0ELb0ELb0ELi128EEEEEEEEEvNT_6ParamsE:
        .type           _ZN7cutlass13device_kernelIN5flash11enable_sm90INS1_16FlashAttnBwdSm90INS1_25CollectiveMainloopBwdSm90ILi2ELi2ELi2EN4cute5tupleIJNS5_1CILi1EEES8_S8_EEENS6_IJNS7_ILi128EEESA_NS7_ILi64EEEEEENS_10bfloat16_tEfNS_4arch4Sm90ELb0ELb0ELb1ELb0ELb1ELb1ELb0ELb0ELi2ELi1ELi2ELi2ELb0EEENS1_21CollectiveEpilogueBwdISC_SD_SF_Li256ELb0ELb0ELi1EEENS1_19SingleTileSchedulerILb0ELb0ELb0ELi128EEEEEEEEEvNT_6ParamsE,@function
        .size           _ZN7cutlass13device_kernelIN5flash11enable_sm90INS1_16FlashAttnBwdSm90INS1_25CollectiveMainloopBwdSm90ILi2ELi2ELi2EN4cute5tupleIJNS5_1CILi1EEES8_S8_EEENS6_IJNS7_ILi128EEESA_NS7_ILi64EEEEEENS_10bfloat16_tEfNS_4arch4Sm90ELb0ELb0ELb1ELb0ELb1ELb1ELb0ELb0ELi2ELi1ELi2ELi2ELb0EEENS1_21CollectiveEpilogueBwdISC_SD_SF_Li256ELb0ELb0ELi1EEENS1_19SingleTileSchedulerILb0ELb0ELb0ELi128EEEEEEEEEvNT_6ParamsE,(.L_x_96 - _ZN7cutlass13device_kernelIN5flash11enable_sm90INS1_16FlashAttnBwdSm90INS1_25CollectiveMainloopBwdSm90ILi2ELi2ELi2EN4cute5tupleIJNS5_1CILi1EEES8_S8_EEENS6_IJNS7_ILi128EEESA_NS7_ILi64EEEEEENS_10bfloat16_tEfNS_4arch4Sm90ELb0ELb0ELb1ELb0ELb1ELb1ELb0ELb0ELi2ELi1ELi2ELi2ELb0EEENS1_21CollectiveEpilogueBwdISC_SD_SF_Li256ELb0ELb0ELi1EEENS1_19SingleTileSchedulerILb0ELb0ELb0ELi128EEEEEEEEEvNT_6ParamsE)
        .other          _ZN7cutlass13device_kernelIN5flash11enable_sm90INS1_16FlashAttnBwdSm90INS1_25CollectiveMainloopBwdSm90ILi2ELi2ELi2EN4cute5tupleIJNS5_1CILi1EEES8_S8_EEENS6_IJNS7_ILi128EEESA_NS7_ILi64EEEEEENS_10bfloat16_tEfNS_4arch4Sm90ELb0ELb0ELb1ELb0ELb1ELb1ELb0ELb0ELi2ELi1ELi2ELi2ELb0EEENS1_21CollectiveEpilogueBwdISC_SD_SF_Li256ELb0ELb0ELi1EEENS1_19SingleTileSchedulerILb0ELb0ELb0ELi128EEEEEEEEEvNT_6ParamsE,@"STO_CUDA_ENTRY STV_DEFAULT"
_ZN7cutlass13device_kernelIN5flash11enable_sm90INS1_16FlashAttnBwdSm90INS1_25CollectiveMainloopBwdSm90ILi2ELi2ELi2EN4cute5tupleIJNS5_1CILi1EEES8_S8_EEENS6_IJNS7_ILi128EEESA_NS7_ILi64EEEEEENS_10bfloat16_tEfNS_4arch4Sm90ELb0ELb0ELb1ELb0ELb1ELb1ELb0ELb0ELi2ELi1ELi2ELi2ELb0EEENS1_21CollectiveEpilogueBwdISC_SD_SF_Li256ELb0ELb0ELi1EEENS1_19SingleTileSchedulerILb0ELb0ELb0ELi128EEEEEEEEEvNT_6ParamsE:
[----:B------:R-:W-:Y:S01]  /*0000*/  LDC R1, c[0x0][0x37c] ;  /* 0x0000df00ff017b82 */ /* 0x000fe20000000800 */
[----:B------:R-:W-:Y:S05]  /*0010*/  EXIT ;  /* 0x000000000000794d */ /* 0x000fea0003800000 */
.L_x_1:
        /* <DEDUP_REMOVED lines=14> */
.L_x_96:


//--------------------- .text._ZN7cutlass13device_kernelIN5flash11enable_sm90INS1_16FlashAttnBwdSm90INS1_25CollectiveMainloopBwdSm90ILi2ELi2ELi2EN4cute5tupleIJNS5_1CILi1EEES8_S8_EEENS6_IJNS7_ILi128EEESA_NS7_ILi64EEEEEENS_10bfloat16_tEfNS_4arch4Sm90ELb0ELb0ELb1ELb0ELb0ELb1ELb0ELb0ELi2ELi1ELi2ELi2ELb0EEENS1_24CollectiveEpilogueBwdGQAISC_fSF_Li256ELb0ELb0EEENS1_19SingleTileSchedulerILb0ELb0ELb0ELi128EEEEEEEEEvNT_6ParamsE --------------------------
	.section	.text._ZN7cutlass13device_kernelIN5flash11enable_sm90INS1_16FlashAttnBwdSm90INS1_25CollectiveMainloopBwdSm90ILi2ELi2ELi2EN4cute5tupleIJNS5_1CILi1EEES8_S8_EEENS6_IJNS7_ILi128EEESA_NS7_ILi64EEEEEENS_10bfloat16_tEfNS_4arch4Sm90ELb0ELb0ELb1ELb0ELb0ELb1ELb0ELb0ELi2ELi1ELi2ELi2ELb0EEENS1_24CollectiveEpilogueBwdGQAISC_fSF_Li256ELb0ELb0EEENS1_19SingleTileSchedulerILb0ELb0ELb0ELi128EEEEEEEEEvNT_6ParamsE,"ax",@progbits
	.align	128
.text._ZN7cutlass13device_kernelIN5flash11enable_sm90INS1_16FlashAttnBwdSm90INS1_25CollectiveMainloopBwdSm90ILi2ELi2ELi2EN4cute5tupleIJNS5_1CILi1EEES8_S8_EEENS6_IJNS7_ILi128EEESA_NS7_ILi64EEEEEENS_10bfloat16_tEfNS_4arch4Sm90ELb0ELb0ELb1ELb0ELb0ELb1ELb0ELb0ELi2ELi1ELi2ELi2ELb0EEENS1_24CollectiveEpilogueBwdGQAISC_fSF_Li256ELb0ELb0EEENS1_19SingleTileSchedulerILb0ELb0ELb0ELi128EEEEEEEEEvNT_6ParamsE:
        .type           _ZN7cutlass13device_kernelIN5flash11enable_sm90INS1_16FlashAttnBwdSm90INS1_25CollectiveMainloopBwdSm90ILi2ELi2ELi2EN4cute5tupleIJNS5_1CILi1EEES8_S8_EEENS6_IJNS7_ILi128EEESA_NS7_ILi64EEEEEENS_10bfloat16_tEfNS_4arch4Sm90ELb0ELb0ELb1ELb0ELb0ELb1ELb0ELb0ELi2ELi1ELi2ELi2ELb0EEENS1_24CollectiveEpilogueBwdGQAISC_fSF_Li256ELb0ELb0EEENS1_19SingleTileSchedulerILb0ELb0ELb0ELi128EEEEEEEEEvNT_6ParamsE,@function
        .size           _ZN7cutlass13device_kernelIN5flash11enable_sm90INS1_16FlashAttnBwdSm90INS1_25CollectiveMainloopBwdSm90ILi2ELi2ELi2EN4cute5tupleIJNS5_1CILi1EEES8_S8_EEENS6_IJNS7_ILi128EEESA_NS7_ILi64EEEEEENS_10bfloat16_tEfNS_4arch4Sm90ELb0ELb0ELb1ELb0ELb0ELb1ELb0ELb0ELi2ELi1ELi2ELi2ELb0EEENS1_24CollectiveEpilogueBwdGQAISC_fSF_Li256ELb0ELb0EEENS1_19SingleTileSchedulerILb0ELb0ELb0ELi128EEEEEEEEEvNT_6ParamsE,(.L_x_97 - _ZN7cutlass13device_kernelIN5flash11enable_sm90INS1_16FlashAttnBwdSm90INS1_25CollectiveMainloopBwdSm90ILi2ELi2ELi2EN4cute5tupleIJNS5_1CILi1EEES8_S8_EEENS6_IJNS7_ILi128EEESA_NS7_ILi64EEEEEENS_10bfloat16_tEfNS_4arch4Sm90ELb0ELb0ELb1ELb0ELb0ELb1ELb0ELb0ELi2ELi1ELi2ELi2ELb0EEENS1_24CollectiveEpilogueBwdGQAISC_fSF_Li256ELb0ELb0EEENS1_19SingleTileSchedulerILb0ELb0ELb0ELi128EEEEEEEEEvNT_6ParamsE)
        .other          _ZN7cutlass13device_kernelIN5flash11enable_sm90INS1_16FlashAttnBwdSm90INS1_25CollectiveMainloopBwdSm90ILi2ELi2ELi2EN4cute5tupleIJNS5_1CILi1EEES8_S8_EEENS6_IJNS7_ILi128EEESA_NS7_ILi64EEEEEENS_10bfloat16_tEfNS_4arch4Sm90ELb0ELb0ELb1ELb0ELb0ELb1ELb0ELb0ELi2ELi1ELi2ELi2ELb0EEENS1_24CollectiveEpilogueBwdGQAISC_fSF_Li256ELb0ELb0EEENS1_19SingleTileSchedulerILb0ELb0ELb0ELi128EEEEEEEEEvNT_6ParamsE,@"STO_CUDA_ENTRY STV_DEFAULT"
_ZN7cutlass13device_kernelIN5flash11enable_sm90INS1_16FlashAttnBwdSm90INS1_25CollectiveMainloopBwdSm90ILi2ELi2ELi2EN4cute5tupleIJNS5_1CILi1EEES8_S8_EEENS6_IJNS7_ILi128EEESA_NS7_ILi64EEEEEENS_10bfloat16_tEfNS_4arch4Sm90ELb0ELb0ELb1ELb0ELb0ELb1ELb0ELb0ELi2ELi1ELi2ELi2ELb0EEENS1_24CollectiveEpilogueBwdGQAISC_fSF_Li256ELb0ELb0EEENS1_19SingleTileSchedulerILb0ELb0ELb0ELi128EEEEEEEEEvNT_6ParamsE:
[----:B------:R-:W-:Y:S01]  /*0000*/  LDC R1, c[0x0][0x37c] ;  /* 0x0000df00ff017b82 */ /* 0x000fe20000000800 */
[----:B------:R-:W-:Y:S05]  /*0010*/  EXIT ;  /* 0x000000000000794d */ /* 0x000fea0003800000 */
.L_x_2:
        /* <DEDUP_REMOVED lines=14> */
.L_x_97:


//--------------------- .text._ZN7cutlass13device_kernelIN5flash11enable_sm90INS1_16FlashAttnBwdSm90INS1_25CollectiveMainloopBwdSm90ILi2ELi2ELi2EN4cute5tupleIJNS5_1CILi1EEES8_S8_EEENS6_IJNS7_ILi128EEESA_NS7_ILi64EEEEEENS_10bfloat16_tEfNS_4arch4Sm90ELb0ELb0ELb1ELb0ELb1ELb1ELb0ELb0ELi2ELi1ELi2ELi2ELb0EEENS1_24CollectiveEpilogueBwdGQAISC_fSF_Li256ELb0ELb1EEENS1_19SingleTileSchedulerILb0ELb0ELb0ELi128EEEEEEEEEvNT_6ParamsE --------------------------
	.section	.text._ZN7cutlass13device_kernelIN5flash11enable_sm90INS1_16FlashAttnBwdSm90INS1_25CollectiveMainloopBwdSm90ILi2ELi2ELi2EN4cute5tupleIJNS5_1CILi1EEES8_S8_EEENS6_IJNS7_ILi128EEESA_NS7_ILi64EEEEEENS_10bfloat16_tEfNS_4arch4Sm90ELb0ELb0ELb1ELb0ELb1ELb1ELb0ELb0ELi2ELi1ELi2ELi2ELb0EEENS1_24CollectiveEpilogueBwdGQAISC_fSF_Li256ELb0ELb1EEENS1_19SingleTileSchedulerILb0ELb0ELb0ELi128EEEEEEEEEvNT_6ParamsE,"ax",@progbits
	.align	128
.text._ZN7cutlass13device_kernelIN5flash11enable_sm90INS1_16FlashAttnBwdSm90INS1_25CollectiveMainloopBwdSm90ILi2ELi2ELi2EN4cute5tupleIJNS5_1CILi1EEES8_S8_EEENS6_IJNS7_ILi128EEESA_NS7_ILi64EEEEEENS_10bfloat16_tEfNS_4arch4Sm90ELb0ELb0ELb1ELb0ELb1ELb1ELb0ELb0ELi2ELi1ELi2ELi2ELb0EEENS1_24CollectiveEpilogueBwdGQAISC_fSF_Li256ELb0ELb1EEENS1_19SingleTileSchedulerILb0ELb0ELb0ELi128EEEEEEEEEvNT_6ParamsE:
        .type           _ZN7cutlass13device_kernelIN5flash11enable_sm90INS1_16FlashAttnBwdSm90INS1_25CollectiveMainloopBwdSm90ILi2ELi2ELi2EN4cute5tupleIJNS5_1CILi1EEES8_S8_EEENS6_IJNS7_ILi128EEESA_NS7_ILi64EEEEEENS_10bfloat16_tEfNS_4arch4Sm90ELb0ELb0ELb1ELb0ELb1ELb1ELb0ELb0ELi2ELi1ELi2ELi2ELb0EEENS1_24CollectiveEpilogueBwdGQAISC_fSF_Li256ELb0ELb1EEENS1_19SingleTileSchedulerILb0ELb0ELb0ELi128EEEEEEEEEvNT_6ParamsE,@function
        .size           _ZN7cutlass13device_kernelIN5flash11enable_sm90INS1_16FlashAttnBwdSm90INS1_25CollectiveMainloopBwdSm90ILi2ELi2ELi2EN4cute5tupleIJNS5_1CILi1EEES8_S8_EEENS6_IJNS7_ILi128EEESA_NS7_ILi64EEEEEENS_10bfloat16_tEfNS_4arch4Sm90ELb0ELb0ELb1ELb0ELb1ELb1ELb0ELb0ELi2ELi1ELi2ELi2ELb0EEENS1_24CollectiveEpilogueBwdGQAISC_fSF_Li256ELb0ELb1EEENS1_19SingleTileSchedulerILb0ELb0ELb0ELi128EEEEEEEEEvNT_6ParamsE,(.L_x_98 - _ZN7cutlass13device_kernelIN5flash11enable_sm90INS1_16FlashAttnBwdSm90INS1_25CollectiveMainloopBwdSm90ILi2ELi2ELi2EN4cute5tupleIJNS5_1CILi1EEES8_S8_EEENS6_IJNS7_ILi128EEESA_NS7_ILi64EEEEEENS_10bfloat16_tEfNS_4arch4Sm90ELb0ELb0ELb1ELb0ELb1ELb1ELb0ELb0ELi2ELi1ELi2ELi2ELb0EEENS1_24CollectiveEpilogueBwdGQAISC_fSF_Li256ELb0ELb1EEENS1_19SingleTileSchedulerILb0ELb0ELb0ELi128EEEEEEEEEvNT_6ParamsE)
        .other          _ZN7cutlass13device_kernelIN5flash11enable_sm90INS1_16FlashAttnBwdSm90INS1_25CollectiveMainloopBwdSm90ILi2ELi2ELi2EN4cute5tupleIJNS5_1CILi1EEES8_S8_EEENS6_IJNS7_ILi128EEESA_NS7_ILi64EEEEEENS_10bfloat16_tEfNS_4arch4Sm90ELb0ELb0ELb1ELb0ELb1ELb1ELb0ELb0ELi2ELi1ELi2ELi2ELb0EEENS1_24CollectiveEpilogueBwdGQAISC_fSF_Li256ELb0ELb1EEENS1_19SingleTileSchedulerILb0ELb0ELb0ELi128EEEEEEEEEvNT_6ParamsE,@"STO_CUDA_ENTRY STV_DEFAULT"
_ZN7cutlass13device_kernelIN5flash11enable_sm90INS1_16FlashAttnBwdSm90INS1_25CollectiveMainloopBwdSm90ILi2ELi2ELi2EN4cute5tupleIJNS5_1CILi1EEES8_S8_EEENS6_IJNS7_ILi128EEESA_NS7_ILi64EEEEEENS_10bfloat16_tEfNS_4arch4Sm90ELb0ELb0ELb1ELb0ELb1ELb1ELb0ELb0ELi2ELi1ELi2ELi2ELb0EEENS1_24CollectiveEpilogueBwdGQAISC_fSF_Li256ELb0ELb1EEENS1_19SingleTileSchedulerILb0ELb0ELb0ELi128EEEEEEEEEvNT_6ParamsE:
[----:B------:R-:W-:Y:S01]  /*0000*/  LDC R1, c[0x0][0x37c] ;  /* 0x0000df00ff017b82 */ /* 0x000fe20000000800 */
[----:B------:R-:W-:Y:S05]  /*0010*/  EXIT ;  /* 0x000000000000794d */ /* 0x000fea0003800000 */
.L_x_3:
        /* <DEDUP_REMOVED lines=14> */
.L_x_98:


//--------------------- .text._ZN7cutlass13device_kernelIN5flash11enable_sm90INS1_16FlashAttnBwdSm90INS1_25CollectiveMainloopBwdSm90ILi2ELi2ELi2EN4cute5tupleIJNS5_1CILi1EEES8_S8_EEENS6_IJNS7_ILi128EEESA_NS7_ILi64EEEEEENS_10bfloat16_tEfNS_4arch4Sm90ELb0ELb0ELb1ELb1ELb0ELb1ELb0ELb0ELi2ELi1ELi2ELi2ELb0EEENS1_21CollectiveEpilogueBwdISC_SD_SF_Li256ELb1ELb0ELi1EEENS1_19SingleTileSchedulerILb1ELb0ELb0ELi128EEEEEEEEEvNT_6ParamsE --------------------------
	.section	.text._ZN7cutlass13device_kernelIN5flash11enable_sm90INS1_16FlashAttnBwdSm90INS1_25CollectiveMainloopBwdSm90ILi2ELi2ELi2EN4cute5tupleIJNS5_1CILi1EEES8_S8_EEENS6_IJNS7_ILi128EEESA_NS7_ILi64EEEEEENS_10bfloat16_tEfNS_4arch4Sm90ELb0ELb0ELb1ELb1ELb0ELb1ELb0ELb0ELi2ELi1ELi2ELi2ELb0EEENS1_21CollectiveEpilogueBwdISC_SD_SF_Li256ELb1ELb0ELi1EEENS1_19SingleTileSchedulerILb1ELb0ELb0ELi128EEEEEEEEEvNT_6ParamsE,"ax",@progbits
	.align	128
.text._ZN7cutlass13device_kernelIN5flash11enable_sm90INS1_16FlashAttnBwdSm90INS1_25CollectiveMainloopBwdSm90ILi2ELi2ELi2EN4cute5tupleIJNS5_1CILi1EEES8_S8_EEENS6_IJNS7_ILi128EEESA_NS7_ILi64EEEEEENS_10bfloat16_tEfNS_4arch4Sm90ELb0ELb0ELb1ELb1ELb0ELb1ELb0ELb0ELi2ELi1ELi2ELi2ELb0EEENS1_21CollectiveEpilogueBwdISC_SD_SF_Li256ELb1ELb0ELi1EEENS1_19SingleTileSchedulerILb1ELb0ELb0ELi128EEEEEEEEEvNT_6ParamsE:
        .type           _ZN7cutlass13device_kernelIN5flash11enable_sm90INS1_16FlashAttnBwdSm90INS1_25CollectiveMainloopBwdSm90ILi2ELi2ELi2EN4cute5tupleIJNS5_1CILi1EEES8_S8_EEENS6_IJNS7_ILi128EEESA_NS7_ILi64EEEEEENS_10bfloat16_tEfNS_4arch4Sm90ELb0ELb0ELb1ELb1ELb0ELb1ELb0ELb0ELi2ELi1ELi2ELi2ELb0EEENS1_21CollectiveEpilogueBwdISC_SD_SF_Li256ELb1ELb0ELi1EEENS1_19SingleTileSchedulerILb1ELb0ELb0ELi128EEEEEEEEEvNT_6ParamsE,@function
        .size           _ZN7cutlass13device_kernelIN5flash11enable_sm90INS1_16FlashAttnBwdSm90INS1_25CollectiveMainloopBwdSm90ILi2ELi2ELi2EN4cute5tupleIJNS5_1CILi1EEES8_S8_EEENS6_IJNS7_ILi128EEESA_NS7_ILi64EEEEEENS_10bfloat16_tEfNS_4arch4Sm90ELb0ELb0ELb1ELb1ELb0ELb1ELb0ELb0ELi2ELi1ELi2ELi2ELb0EEENS1_21CollectiveEpilogueBwdISC_SD_SF_Li256ELb1ELb0ELi1EEENS1_19SingleTileSchedulerILb1ELb0ELb0ELi128EEEEEEEEEvNT_6ParamsE,(.L_x_99 - _ZN7cutlass13device_kernelIN5flash11enable_sm90INS1_16FlashAttnBwdSm90INS1_25CollectiveMainloopBwdSm90ILi2ELi2ELi2EN4cute5tupleIJNS5_1CILi1EEES8_S8_EEENS6_IJNS7_ILi128EEESA_NS7_ILi64EEEEEENS_10bfloat16_tEfNS_4arch4Sm90ELb0ELb0ELb1ELb1ELb0ELb1ELb0ELb0ELi2ELi1ELi2ELi2ELb0EEENS1_21CollectiveEpilogueBwdISC_SD_SF_Li256ELb1ELb0ELi1EEENS1_19SingleTileSchedulerILb1ELb0ELb0ELi128EEEEEEEEEvNT_6ParamsE)
        .other          _ZN7cutlass13device_kernelIN5flash11enable_sm90INS1_16FlashAttnBwdSm90INS1_25CollectiveMainloopBwdSm90ILi2ELi2ELi2EN4cute5tupleIJNS5_1CILi1EEES8_S8_EEENS6_IJNS7_ILi128EEESA_NS7_ILi64EEEEEENS_10bfloat16_tEfNS_4arch4Sm90ELb0ELb0ELb1ELb1ELb0ELb1ELb0ELb0ELi2ELi1ELi2ELi2ELb0EEENS1_21CollectiveEpilogueBwdISC_SD_SF_Li256ELb1ELb0ELi1EEENS1_19SingleTileSchedulerILb1ELb0ELb0ELi128EEEEEEEEEvNT_6ParamsE,@"STO_CUDA_ENTRY STV_DEFAULT"
_ZN7cutlass13device_kernelIN5flash11enable_sm90INS1_16FlashAttnBwdSm90INS1_25CollectiveMainloopBwdSm90ILi2ELi2ELi2EN4cute5tupleIJNS5_1CILi1EEES8_S8_EEENS6_IJNS7_ILi128EEESA_NS7_ILi64EEEEEENS_10bfloat16_tEfNS_4arch4Sm90ELb0ELb0ELb1ELb1ELb0ELb1ELb0ELb0ELi2ELi1ELi2ELi2ELb0EEENS1_21CollectiveEpilogueBwdISC_SD_SF_Li256ELb1ELb0ELi1EEENS1_19SingleTileSchedulerILb1ELb0ELb0ELi128EEEEEEEEEvNT_6ParamsE:
[----:B------:R-:W-:Y:S01]  /*0000*/  LDC R1, c[0x0][0x37c] ;  /* 0x0000df00ff017b82 */ /* 0x000fe20000000800 */
[----:B------:R-:W-:Y:S05]  /*0010*/  EXIT ;  /* 0x000000000000794d */ /* 0x000fea0003800000 */
.L_x_4:
        /* <DEDUP_REMOVED lines=14> */
.L_x_99:


//--------------------- .text._ZN7cutlass13device_kernelIN5flash11enable_sm90INS1_16FlashAttnBwdSm90INS1_25CollectiveMainloopBwdSm90ILi2ELi2ELi2EN4cute5tupleIJNS5_1CILi1EEES8_S8_EEENS6_IJNS7_ILi128EEESA_NS7_ILi64EEEEEENS_10bfloat16_tEfNS_4arch4Sm90ELb0ELb0ELb1ELb1ELb1ELb1ELb0ELb0ELi2ELi1ELi2ELi2ELb0EEENS1_21CollectiveEpilogueBwdISC_SD_SF_Li256ELb1ELb0ELi1EEENS1_19SingleTileSchedulerILb1ELb0ELb0ELi128EEEEEEEEEvNT_6ParamsE --------------------------
	.section	.text._ZN7cutlass13device_kernelIN5flash11enable_sm90INS1_16FlashAttnBwdSm90INS1_25CollectiveMainloopBwdSm90ILi2ELi2ELi2EN4cute5tupleIJNS5_1CILi1EEES8_S8_EEENS6_IJNS7_ILi128EEESA_NS7_ILi64EEEEEENS_10bfloat16_tEfNS_4arch4Sm90ELb0ELb0ELb1ELb1ELb1ELb1ELb0ELb0ELi2ELi1ELi2ELi2ELb0EEENS1_21CollectiveEpilogueBwdISC_SD_SF_Li256ELb1ELb0ELi1EEENS1_19SingleTileSchedulerILb1ELb0ELb0ELi128EEEEEEEEEvNT_6ParamsE,"ax",@progbits
	.align	128
.text._ZN7cutlass13device_kernelIN5flash11enable_sm90INS1_16FlashAttnBwdSm90INS1_25CollectiveMainloopBwdSm90ILi2ELi2ELi2EN4cute5tupleIJNS5_1CILi1EEES8_S8_EEENS6_IJNS7_ILi128EEESA_NS7_ILi64EEEEEENS_10bfloat16_tEfNS_4arch4Sm90ELb0ELb0ELb1ELb1ELb1ELb1ELb0ELb0ELi2ELi1ELi2ELi2ELb0EEENS1_21CollectiveEpilogueBwdISC_SD_SF_Li256ELb1ELb0ELi1EEENS1_19SingleTileSchedulerILb1ELb0ELb0ELi128EEEEEEEEEvNT_6ParamsE:
        .type           _ZN7cutlass13device_kernelIN5flash11enable_sm90INS1_16FlashAttnBwdSm90INS1_25CollectiveMainloopBwdSm90ILi2ELi2ELi2EN4cute5tupleIJNS5_1CILi1EEES8_S8_EEENS6_IJNS7_ILi128EEESA_NS7_ILi64EEEEEENS_10bfloat16_tEfNS_4arch4Sm90ELb0ELb0ELb1ELb1ELb1ELb1ELb0ELb0ELi2ELi1ELi2ELi2ELb0EEENS1_21CollectiveEpilogueBwdISC_SD_SF_Li256ELb1ELb0ELi1EEENS1_19SingleTileSchedulerILb1ELb0ELb0ELi128EEEEEEEEEvNT_6ParamsE,@function
        .size           _ZN7cutlass13device_kernelIN5flash11enable_sm90INS1_16FlashAttnBwdSm90INS1_25CollectiveMainloopBwdSm90ILi2ELi2ELi2EN4cute5tupleIJNS5_1CILi1EEES8_S8_EEENS6_IJNS7_ILi128EEESA_NS7_ILi64EEEEEENS_10bfloat16_tEfNS_4arch4Sm90ELb0ELb0ELb1ELb1ELb1ELb1ELb0ELb0ELi2ELi1ELi2ELi2ELb0EEENS1_21CollectiveEpilogueBwdISC_SD_SF_Li256ELb1ELb0ELi1EEENS1_19SingleTileSchedulerILb1ELb0ELb0ELi128EEEEEEEEEvNT_6ParamsE,(.L_x_100 - _ZN7cutlass13device_kernelIN5flash11enable_sm90INS1_16FlashAttnBwdSm90INS1_25CollectiveMainloopBwdSm90ILi2ELi2ELi2EN4cute5tupleIJNS5_1CILi1EEES8_S8_EEENS6_IJNS7_ILi128EEESA_NS7_ILi64EEEEEENS_10bfloat16_tEfNS_4arch4Sm90ELb0ELb0ELb1ELb1ELb1ELb1ELb0ELb0ELi2ELi1ELi2ELi2ELb0EEENS1_21CollectiveEpilogueBwdISC_SD_SF_Li256ELb1ELb0ELi1EEENS1_19SingleTileSchedulerILb1ELb0ELb0ELi128EEEEEEEEEvNT_6ParamsE)
        .other          _ZN7cutlass13device_kernelIN5flash11enable_sm90INS1_16FlashAttnBwdSm90INS1_25CollectiveMainloopBwdSm90ILi2ELi2ELi2EN4cute5tupleIJNS5_1CILi1EEES8_S8_EEENS6_IJNS7_ILi128EEESA_NS7_ILi64EEEEEENS_10bfloat16_tEfNS_4arch4Sm90ELb0ELb0ELb1ELb1ELb1ELb1ELb0ELb0ELi2ELi1ELi2ELi2ELb0EEENS1_21CollectiveEpilogueBwdISC_SD_SF_Li256ELb1ELb0ELi1EEENS1_19SingleTileSchedulerILb1ELb0ELb0ELi128EEEEEEEEEvNT_6ParamsE,@"STO_CUDA_ENTRY STV_DEFAULT"
_ZN7cutlass13device_kernelIN5flash11enable_sm90INS1_16FlashAttnBwdSm90INS1_25CollectiveMainloopBwdSm90ILi2ELi2ELi2EN4cute5tupleIJNS5_1CILi1EEES8_S8_EEENS6_IJNS7_ILi128EEESA_NS7_ILi64EEEEEENS_10bfloat16_tEfNS_4arch4Sm90ELb0ELb0ELb1ELb1ELb1ELb1ELb0ELb0ELi2ELi1ELi2ELi2ELb0EEENS1_21CollectiveEpilogueBwdISC_SD_SF_Li256ELb1ELb0ELi1EEENS1_19SingleTileSchedulerILb1ELb0ELb0ELi128EEEEEEEEEvNT_6ParamsE:
[----:B------:R-:W-:Y:S01]  /*0000*/  LDC R1, c[0x0][0x37c] ;  /* 0x0000df00ff017b82 */ /* 0x000fe20000000800 */
[----:B------:R-:W-:Y:S05]  /*0010*/  EXIT ;  /* 0x000000000000794d */ /* 0x000fea0003800000 */
.L_x_5:
        /* <DEDUP_REMOVED lines=14> */
.L_x_100:


//--------------------- .text._ZN7cutlass13device_kernelIN5flash11enable_sm90INS1_16FlashAttnBwdSm90INS1_25CollectiveMainloopBwdSm90ILi2ELi2ELi2EN4cute5tupleIJNS5_1CILi1EEES8_S8_EEENS6_IJNS7_ILi128EEESA_NS7_ILi64EEEEEENS_10bfloat16_tEfNS_4arch4Sm90ELb0ELb0ELb1ELb1ELb0ELb1ELb0ELb0ELi2ELi1ELi2ELi2ELb0EEENS1_24CollectiveEpilogueBwdGQAISC_fSF_Li256ELb1ELb0EEENS1_19SingleTileSchedulerILb1ELb0ELb0ELi128EEEEEEEEEvNT_6ParamsE --------------------------
	.section	.text._ZN7cutlass13device_kernelIN5flash11enable_sm90INS1_16FlashAttnBwdSm90INS1_25CollectiveMainloopBwdSm90ILi2ELi2ELi2EN4cute5tupleIJNS5_1CILi1EEES8_S8_EEENS6_IJNS7_ILi128EEESA_NS7_ILi64EEEEEENS_10bfloat16_tEfNS_4arch4Sm90ELb0ELb0ELb1ELb1ELb0ELb1ELb0ELb0ELi2ELi1ELi2ELi2ELb0EEENS1_24CollectiveEpilogueBwdGQAISC_fSF_Li256ELb1ELb0EEENS1_19SingleTileSchedulerILb1ELb0ELb0ELi128EEEEEEEEEvNT_6ParamsE,"ax",@progbits
	.align	128
.text._ZN7cutlass13device_kernelIN5flash11enable_sm90INS1_16FlashAttnBwdSm90INS1_25CollectiveMainloopBwdSm90ILi2ELi2ELi2EN4cute5tupleIJNS5_1CILi1EEES8_S8_EEENS6_IJNS7_ILi128EEESA_NS7_ILi64EEEEEENS_10bfloat16_tEfNS_4arch4Sm90ELb0ELb0ELb1ELb1ELb0ELb1ELb0ELb0ELi2ELi1ELi2ELi2ELb0EEENS1_24CollectiveEpilogueBwdGQAISC_fSF_Li256ELb1ELb0EEENS1_19SingleTileSchedulerILb1ELb0ELb0ELi128EEEEEEEEEvNT_6ParamsE:
        .type           _ZN7cutlass13device_kernelIN5flash11enable_sm90INS1_16FlashAttnBwdSm90INS1_25CollectiveMainloopBwdSm90ILi2ELi2ELi2EN4cute5tupleIJNS5_1CILi1EEES8_S8_EEENS6_IJNS7_ILi128EEESA_NS7_ILi64EEEEEENS_10bfloat16_tEfNS_4arch4Sm90ELb0ELb0ELb1ELb1ELb0ELb1ELb0ELb0ELi2ELi1ELi2ELi2ELb0EEENS1_24CollectiveEpilogueBwdGQAISC_fSF_Li256ELb1ELb0EEENS1_19SingleTileSchedulerILb1ELb0ELb0ELi128EEEEEEEEEvNT_6ParamsE,@function
        .size           _ZN7cutlass13device_kernelIN5flash11enable_sm90INS1_16FlashAttnBwdSm90INS1_25CollectiveMainloopBwdSm90ILi2ELi2ELi2EN4cute5tupleIJNS5_1CILi1EEES8_S8_EEENS6_IJNS7_ILi128EEESA_NS7_ILi64EEEEEENS_10bfloat16_tEfNS_4arch4Sm90ELb0ELb0ELb1ELb1ELb0ELb1ELb0ELb0ELi2ELi1ELi2ELi2ELb0EEENS1_24CollectiveEpilogueBwdGQAISC_fSF_Li256ELb1ELb0EEENS1_19SingleTileSchedulerILb1ELb0ELb0ELi128EEEEEEEEEvNT_6ParamsE,(.L_x_101 - _ZN7cutlass13device_kernelIN5flash11enable_sm90INS1_16FlashAttnBwdSm90INS1_25CollectiveMainloopBwdSm90ILi2ELi2ELi2EN4cute5tupleIJNS5_1CILi1EEES8_S8_EEENS6_IJNS7_ILi128EEESA_NS7_ILi64EEEEEENS_10bfloat16_tEfNS_4arch4Sm90ELb0ELb0ELb1ELb1ELb0ELb1ELb0ELb0ELi2ELi1ELi2ELi2ELb0EEENS1_24CollectiveEpilogueBwdGQAISC_fSF_Li256ELb1ELb0EEENS1_19SingleTileSchedulerILb1ELb0ELb0ELi128EEEEEEEEEvNT_6ParamsE)
        .other          _ZN7cutlass13device_kernelIN5flash11enable_sm90INS1_16FlashAttnBwdSm90INS1_25CollectiveMainloopBwdSm90ILi2ELi2ELi2EN4cute5tupleIJNS5_1CILi1EEES8_S8_EEENS6_IJNS7_ILi128EEESA_NS7_ILi64EEEEEENS_10bfloat16_tEfNS_4arch4Sm90ELb0ELb0ELb1ELb1ELb0ELb1ELb0ELb0ELi2ELi1ELi2ELi2ELb0EEENS1_24CollectiveEpilogueBwdGQAISC_fSF_Li256ELb1ELb0EEENS1_19SingleTileSchedulerILb1ELb0ELb0ELi128EEEEEEEEEvNT_6ParamsE,@"STO_CUDA_ENTRY STV_DEFAULT"
_ZN7cutlass13device_kernelIN5flash11enable_sm90INS1_16FlashAttnBwdSm90INS1_25CollectiveMainloopBwdSm90ILi2ELi2ELi2EN4cute5tupleIJNS5_1CILi1EEES8_S8_EEENS6_IJNS7_ILi128EEESA_NS7_ILi64EEEEEENS_10bfloat16_tEfNS_4arch4Sm90ELb0ELb0ELb1ELb1ELb0ELb1ELb0ELb0ELi2ELi1ELi2ELi2ELb0EEENS1_24CollectiveEpilogueBwdGQAISC_fSF_Li256ELb1ELb0EEENS1_19SingleTileSchedulerILb1ELb0ELb0ELi128EEEEEEEEEvNT_6ParamsE:
[----:B------:R-:W-:Y:S01]  /*0000*/  LDC R1, c[0x0][0x37c] ;  /* 0x0000df00ff017b82 */ /* 0x000fe20000000800 */
[----:B------:R-:W-:Y:S05]  /*0010*/  EXIT ;  /* 0x000000000000794d */ /* 0x000fea0003800000 */
.L_x_6:
        /* <DEDUP_REMOVED lines=14> */
.L_x_101:


//--------------------- .text._ZN7cutlass13device_kernelIN5flash11enable_sm90INS1_16FlashAttnBwdSm90INS1_25CollectiveMainloopBwdSm90ILi2ELi2ELi2EN4cute5tupleIJNS5_1CILi1EEES8_S8_EEENS6_IJNS7_ILi128EEESA_NS7_ILi64EEEEEENS_10bfloat16_tEfNS_4arch4Sm90ELb0ELb0ELb1ELb1ELb1ELb1ELb0ELb0ELi2ELi1ELi2ELi2ELb0EEENS1_24CollectiveEpilogueBwdGQAISC_fSF_Li256ELb1ELb1EEENS1_19SingleTileSchedulerILb1ELb0ELb0ELi128EEEEEEEEEvNT_6ParamsE --------------------------
	.section	.text._ZN7cutlass13device_kernelIN5flash11enable_sm90INS1_16FlashAttnBwdSm90INS1_25CollectiveMainloopBwdSm90ILi2ELi2ELi2EN4cute5tupleIJNS5_1CILi1EEES8_S8_EEENS6_IJNS7_ILi128EEESA_NS7_ILi64EEEEEENS_10bfloat16_tEfNS_4arch4Sm90ELb0ELb0ELb1ELb1ELb1ELb1ELb0ELb0ELi2ELi1ELi2ELi2ELb0EEENS1_24CollectiveEpilogueBwdGQAISC_fSF_Li256ELb1ELb1EEENS1_19SingleTileSchedulerILb1ELb0ELb0ELi128EEEEEEEEEvNT_6ParamsE,"ax",@progbits
	.align	128
.text._ZN7cutlass13device_kernelIN5flash11enable_sm90INS1_16FlashAttnBwdSm90INS1_25CollectiveMainloopBwdSm90ILi2ELi2ELi2EN4cute5tupleIJNS5_1CILi1EEES8_S8_EEENS6_IJNS7_ILi128EEESA_NS7_ILi64EEEEEENS_10bfloat16_tEfNS_4arch4Sm90ELb0ELb0ELb1ELb1ELb1ELb1ELb0ELb0ELi2ELi1ELi2ELi2ELb0EEENS1_24CollectiveEpilogueBwdGQAISC_fSF_Li256ELb1ELb1EEENS1_19SingleTileSchedulerILb1ELb0ELb0ELi128EEEEEEEEEvNT_6ParamsE:
        .type           _ZN7cutlass13device_kernelIN5flash11enable_sm90INS1_16FlashAttnBwdSm90INS1_25CollectiveMainloopBwdSm90ILi2ELi2ELi2EN4cute5tupleIJNS5_1CILi1EEES8_S8_EEENS6_IJNS7_ILi128EEESA_NS7_ILi64EEEEEENS_10bfloat16_tEfNS_4arch4Sm90ELb0ELb0ELb1ELb1ELb1ELb1ELb0ELb0ELi2ELi1ELi2ELi2ELb0EEENS1_24CollectiveEpilogueBwdGQAISC_fSF_Li256ELb1ELb1EEENS1_19SingleTileSchedulerILb1ELb0ELb0ELi128EEEEEEEEEvNT_6ParamsE,@function
        .size           _ZN7cutlass13device_kernelIN5flash11enable_sm90INS1_16FlashAttnBwdSm90INS1_25CollectiveMainloopBwdSm90ILi2ELi2ELi2EN4cute5tupleIJNS5_1CILi1EEES8_S8_EEENS6_IJNS7_ILi128EEESA_NS7_ILi64EEEEEENS_10bfloat16_tEfNS_4arch4Sm90ELb0ELb0ELb1ELb1ELb1ELb1ELb0ELb0ELi2ELi1ELi2ELi2ELb0EEENS1_24CollectiveEpilogueBwdGQAISC_fSF_Li256ELb1ELb1EEENS1_19SingleTileSchedulerILb1ELb0ELb0ELi128EEEEEEEEEvNT_6ParamsE,(.L_x_102 - _ZN7cutlass13device_kernelIN5flash11enable_sm90INS1_16FlashAttnBwdSm90INS1_25CollectiveMainloopBwdSm90ILi2ELi2ELi2EN4cute5tupleIJNS5_1CILi1EEES8_S8_EEENS6_IJNS7_ILi128EEESA_NS7_ILi64EEEEEENS_10bfloat16_tEfNS_4arch4Sm90ELb0ELb0ELb1ELb1ELb1ELb1ELb0ELb0ELi2ELi1ELi2ELi2ELb0EEENS1_24CollectiveEpilogueBwdGQAISC_fSF_Li256ELb1ELb1EEENS1_19SingleTileSchedulerILb1ELb0ELb0ELi128EEEEEEEEEvNT_6ParamsE)
        .other          _ZN7cutlass13device_kernelIN5flash11enable_sm90INS1_16FlashAttnBwdSm90INS1_25CollectiveMainloopBwdSm90ILi2ELi2ELi2EN4cute5tupleIJNS5_1CILi1EEES8_S8_EEENS6_IJNS7_ILi128EEESA_NS7_ILi64EEEEEENS_10bfloat16_tEfNS_4arch4Sm90ELb0ELb0ELb1ELb1ELb1ELb1ELb0ELb0ELi2ELi1ELi2ELi2ELb0EEENS1_24CollectiveEpilogueBwdGQAISC_fSF_Li256ELb1ELb1EEENS1_19SingleTileSchedulerILb1ELb0ELb0ELi128EEEEEEEEEvNT_6ParamsE,@"STO_CUDA_ENTRY STV_DEFAULT"
_ZN7cutlass13device_kernelIN5flash11enable_sm90INS1_16FlashAttnBwdSm90INS1_25CollectiveMainloopBwdSm90ILi2ELi2ELi2EN4cute5tupleIJNS5_1CILi1EEES8_S8_EEENS6_IJNS7_ILi128EEESA_NS7_ILi64EEEEEENS_10bfloat16_tEfNS_4arch4Sm90ELb0ELb0ELb1ELb1ELb1ELb1ELb0ELb0ELi2ELi1ELi2ELi2ELb0EEENS1_24CollectiveEpilogueBwdGQAISC_fSF_Li256ELb1ELb1EEENS1_19SingleTileSchedulerILb1ELb0ELb0ELi128EEEEEEEEEvNT_6ParamsE:
[----:B------:R-:W-:Y:S01]  /*0000*/  LDC R1, c[0x0][0x37c] ;  /* 0x0000df00ff017b82 */ /* 0x000fe20000000800 */
[----:B------:R-:W-:Y:S05]  /*0010*/  EXIT ;  /* 0x000000000000794d */ /* 0x000fea0003800000 */
.L_x_7:
        /* <DEDUP_REMOVED lines=14> */
.L_x_102:


//--------------------- .text._ZN7cutlass13device_kernelIN5flash11enable_sm90INS1_16FlashAttnBwdSm90INS1_25CollectiveMainloopBwdSm90ILi2ELi2ELi2EN4cute5tupleIJNS5_1CILi1EEES8_S8_EEENS6_IJNS7_ILi128EEESA_NS7_ILi64EEEEEENS_10bfloat16_tEfNS_4arch4Sm90ELb0ELb1ELb1ELb0ELb0ELb1ELb0ELb0ELi2ELi1ELi2ELi2ELb0EEENS1_21CollectiveEpilogueBwdISC_SD_SF_Li256ELb0ELb0ELi1EEENS1_19SingleTileSchedulerILb0ELb0ELb0ELi128EEEEEEEEEvNT_6ParamsE --------------------------
	.section	.text._ZN7cutlass13device_kernelIN5flash11enable_sm90INS1_16FlashAttnBwdSm90INS1_25CollectiveMainloopBwdSm90ILi2ELi2ELi2EN4cute5tupleIJNS5_1CILi1EEES8_S8_EEENS6_IJNS7_ILi128EEESA_NS7_ILi64EEEEEENS_10bfloat16_tEfNS_4arch4Sm90ELb0ELb1ELb1ELb0ELb0ELb1ELb0ELb0ELi2ELi1ELi2ELi2ELb0EEENS1_21CollectiveEpilogueBwdISC_SD_SF_Li256ELb0ELb0ELi1EEENS1_19SingleTileSchedulerILb0ELb0ELb0ELi128EEEEEEEEEvNT_6ParamsE,"ax",@progbits
	.align	128
.text._ZN7cutlass13device_kernelIN5flash11enable_sm90INS1_16FlashAttnBwdSm90INS1_25CollectiveMainloopBwdSm90ILi2ELi2ELi2EN4cute5tupleIJNS5_1CILi1EEES8_S8_EEENS6_IJNS7_ILi128EEESA_NS7_ILi64EEEEEENS_10bfloat16_tEfNS_4arch4Sm90ELb0ELb1ELb1ELb0ELb0ELb1ELb0ELb0ELi2ELi1ELi2ELi2ELb0EEENS1_21CollectiveEpilogueBwdISC_SD_SF_Li256ELb0ELb0ELi1EEENS1_19SingleTileSchedulerILb0ELb0ELb0ELi128EEEEEEEEEvNT_6ParamsE:
        .type           _ZN7cutlass13device_kernelIN5flash11enable_sm90INS1_16FlashAttnBwdSm90INS1_25CollectiveMainloopBwdSm90ILi2ELi2ELi2EN4cute5tupleIJNS5_1CILi1EEES8_S8_EEENS6_IJNS7_ILi128EEESA_NS7_ILi64EEEEEENS_10bfloat16_tEfNS_4arch4Sm90ELb0ELb1ELb1ELb0ELb0ELb1ELb0ELb0ELi2ELi1ELi2ELi2ELb0EEENS1_21CollectiveEpilogueBwdISC_SD_SF_Li256ELb0ELb0ELi1EEENS1_19SingleTileSchedulerILb0ELb0ELb0ELi128EEEEEEEEEvNT_6ParamsE,@function
        .size           _ZN7cutlass13device_kernelIN5flash11enable_sm90INS1_16FlashAttnBwdSm90INS1_25CollectiveMainloopBwdSm90ILi2ELi2ELi2EN4cute5tupleIJNS5_1CILi1EEES8_S8_EEENS6_IJNS7_ILi128EEESA_NS7_ILi64EEEEEENS_10bfloat16_tEfNS_4arch4Sm90ELb0ELb1ELb1ELb0ELb0ELb1ELb0ELb0ELi2ELi1ELi2ELi2ELb0EEENS1_21CollectiveEpilogueBwdISC_SD_SF_Li256ELb0ELb0ELi1EEENS1_19SingleTileSchedulerILb0ELb0ELb0ELi128EEEEEEEEEvNT_6ParamsE,(.L_x_103 - _ZN7cutlass13device_kernelIN5flash11enable_sm90INS1_16FlashAttnBwdSm90INS1_25CollectiveMainloopBwdSm90ILi2ELi2ELi2EN4cute5tupleIJNS5_1CILi1EEES8_S8_EEENS6_IJNS7_ILi128EEESA_NS7_ILi64EEEEEENS_10bfloat16_tEfNS_4arch4Sm90ELb0ELb1ELb1ELb0ELb0ELb1ELb0ELb0ELi2ELi1ELi2ELi2ELb0EEENS1_21CollectiveEpilogueBwdISC_SD_SF_Li256ELb0ELb0ELi1EEENS1_19SingleTileSchedulerILb0ELb0ELb0ELi128EEEEEEEEEvNT_6ParamsE)
        .other          _ZN7cutlass13device_kernelIN5flash11enable_sm90INS1_16FlashAttnBwdSm90INS1_25CollectiveMainloopBwdSm90ILi2ELi2ELi2EN4cute5tupleIJNS5_1CILi1EEES8_S8_EEENS6_IJNS7_ILi128EEESA_NS7_ILi64EEEEEENS_10bfloat16_tEfNS_4arch4Sm90ELb0ELb1ELb1ELb0ELb0ELb1ELb0ELb0ELi2ELi1ELi2ELi2ELb0EEENS1_21CollectiveEpilogueBwdISC_SD_SF_Li256ELb0ELb0ELi1EEENS1_19SingleTileSchedulerILb0ELb0ELb0ELi128EEEEEEEEEvNT_6ParamsE,@"STO_CUDA_ENTRY STV_DEFAULT"
_ZN7cutlass13device_kernelIN5flash11enable_sm90INS1_16FlashAttnBwdSm90INS1_25CollectiveMainloopBwdSm90ILi2ELi2ELi2EN4cute5tupleIJNS5_1CILi1EEES8_S8_EEENS6_IJNS7_ILi128EEESA_NS7_ILi64EEEEEENS_10bfloat16_tEfNS_4arch4Sm90ELb0ELb1ELb1ELb0ELb0ELb1ELb0ELb0ELi2ELi1ELi2ELi2ELb0EEENS1_21CollectiveEpilogueBwdISC_SD_SF_Li256ELb0ELb0ELi1EEENS1_19SingleTileSchedulerILb0ELb0ELb0ELi128EEEEEEEEEvNT_6ParamsE:
[----:B------:R-:W-:Y:S01]  /*0000*/  LDC R1, c[0x0][0x37c] ;  /* 0x0000df00ff017b82 */ /* 0x000fe20000000800 */
[----:B------:R-:W-:Y:S05]  /*0010*/  EXIT ;  /* 0x000000000000794d */ /* 0x000fea0003800000 */
.L_x_8:
        /* <DEDUP_REMOVED lines=14> */
.L_x_103:


//--------------------- .text._ZN7cutlass13device_kernelIN5flash11enable_sm90INS1_16FlashAttnBwdSm90INS1_25CollectiveMainloopBwdSm90ILi2ELi2ELi2EN4cute5tupleIJNS5_1CILi1EEES8_S8_EEENS6_IJNS7_ILi128EEESA_NS7_ILi64EEEEEENS_10bfloat16_tEfNS_4arch4Sm90ELb0ELb1ELb1ELb0ELb1ELb1ELb0ELb0ELi2ELi1ELi2ELi2ELb0EEENS1_21CollectiveEpilogueBwdISC_SD_SF_Li256ELb0ELb0ELi1EEENS1_19SingleTileSchedulerILb0ELb0ELb0ELi128EEEEEEEEEvNT_6ParamsE --------------------------
	.section	.text._ZN7cutlass13device_kernelIN5flash11enable_sm90INS1_16FlashAttnBwdSm90INS1_25CollectiveMainloopBwdSm90ILi2ELi2ELi2EN4cute5tupleIJNS5_1CILi1EEES8_S8_EEENS6_IJNS7_ILi128EEESA_NS7_ILi64EEEEEENS_10bfloat16_tEfNS_4arch4Sm90ELb0ELb1ELb1ELb0ELb1ELb1ELb0ELb0ELi2ELi1ELi2ELi2ELb0EEENS1_21CollectiveEpilogueBwdISC_SD_SF_Li256ELb0ELb0ELi1EEENS1_19SingleTileSchedulerILb0ELb0ELb0ELi128EEEEEEEEEvNT_6ParamsE,"ax",@progbits
	.align	128
.text._ZN7cutlass13device_kernelIN5flash11enable_sm90INS1_16FlashAttnBwdSm90INS1_25CollectiveMainloopBwdSm90ILi2ELi2ELi2EN4cute5tupleIJNS5_1CILi1EEES8_S8_EEENS6_IJNS7_ILi128EEESA_NS7_ILi64EEEEEENS_10bfloat16_tEfNS_4arch4Sm90ELb0ELb1ELb1ELb0ELb1ELb1ELb0ELb0ELi2ELi1ELi2ELi2ELb0EEENS1_21CollectiveEpilogueBwdISC_SD_SF_Li256ELb0ELb0ELi1EEENS1_19SingleTileSchedulerILb0ELb0ELb0ELi128EEEEEEEEEvNT_6ParamsE:
        .type           _ZN7cutlass13device_kernelIN5flash11enable_sm90INS1_16FlashAttnBwdSm90INS1_25CollectiveMainloopBwdSm90ILi2ELi2ELi2EN4cute5tupleIJNS5_1CILi1EEES8_S8_EEENS6_IJNS7_ILi128EEESA_NS7_ILi64EEEEEENS_10bfloat16_tEfNS_4arch4Sm90ELb0ELb1ELb1ELb0ELb1ELb1ELb0ELb0ELi2ELi1ELi2ELi2ELb0EEENS1_21CollectiveEpilogueBwdISC_SD_SF_Li256ELb0ELb0ELi1EEENS1_19SingleTileSchedulerILb0ELb0ELb0ELi128EEEEEEEEEvNT_6ParamsE,@function
        .size           _ZN7cutlass13device_kernelIN5flash11enable_sm90INS1_16FlashAttnBwdSm90INS1_25CollectiveMainloopBwdSm90ILi2ELi2ELi2EN4cute5tupleIJNS5_1CILi1EEES8_S8_EEENS6_IJNS7_ILi128EEESA_NS7_ILi64EEEEEENS_10bfloat16_tEfNS_4arch4Sm90ELb0ELb1ELb1ELb0ELb1ELb1ELb0ELb0ELi2ELi1ELi2ELi2ELb0EEENS1_21CollectiveEpilogueBwdISC_SD_SF_Li256ELb0ELb0ELi1EEENS1_19SingleTileSchedulerILb0ELb0ELb0ELi128EEEEEEEEEvNT_6ParamsE,(.L_x_104 - _ZN7cutlass13device_kernelIN5flash11enable_sm90INS1_16FlashAttnBwdSm90INS1_25CollectiveMainloopBwdSm90ILi2ELi2ELi2EN4cute5tupleIJNS5_1CILi1EEES8_S8_EEENS6_IJNS7_ILi128EEESA_NS7_ILi64EEEEEENS_10bfloat16_tEfNS_4arch4Sm90ELb0ELb1ELb1ELb0ELb1ELb1ELb0ELb0ELi2ELi1ELi2ELi2ELb0EEENS1_21CollectiveEpilogueBwdISC_SD_SF_Li256ELb0ELb0ELi1EEENS1_19SingleTileSchedulerILb0ELb0ELb0ELi128EEEEEEEEEvNT_6ParamsE)
        .other          _ZN7cutlass13device_kernelIN5flash11enable_sm90INS1_16FlashAttnBwdSm90INS1_25CollectiveMainloopBwdSm90ILi2ELi2ELi2EN4cute5tupleIJNS5_1CILi1EEES8_S8_EEENS6_IJNS7_ILi128EEESA_NS7_ILi64EEEEEENS_10bfloat16_tEfNS_4arch4Sm90ELb0ELb1ELb1ELb0ELb1ELb1ELb0ELb0ELi2ELi1ELi2ELi2ELb0EEENS1_21CollectiveEpilogueBwdISC_SD_SF_Li256ELb0ELb0ELi1EEENS1_19SingleTileSchedulerILb0ELb0ELb0ELi128EEEEEEEEEvNT_6ParamsE,@"STO_CUDA_ENTRY STV_DEFAULT"
_ZN7cutlass13device_kernelIN5flash11enable_sm90INS1_16FlashAttnBwdSm90INS1_25CollectiveMainloopBwdSm90ILi2ELi2ELi2EN4cute5tupleIJNS5_1CILi1EEES8_S8_EEENS6_IJNS7_ILi128EEESA_NS7_ILi64EEEEEENS_10bfloat16_tEfNS_4arch4Sm90ELb0ELb1ELb1ELb0ELb1ELb1ELb0ELb0ELi2ELi1ELi2ELi2ELb0EEENS1_21CollectiveEpilogueBwdISC_SD_SF_Li256ELb0ELb0ELi1EEENS1_19SingleTileSchedulerILb0ELb0ELb0ELi128EEEEEEEEEvNT_6ParamsE:
[----:B------:R-:W-:Y:S01]  /*0000*/  LDC R1, c[0x0][0x37c] ;  /* 0x0000df00ff017b82 */ /* 0x000fe20000000800 */
[----:B------:R-:W-:Y:S05]  /*0010*/  EXIT ;  /* 0x000000000000794d */ /* 0x000fea0003800000 */
.L_x_9:
        /* <DEDUP_REMOVED lines=14> */
.L_x_104:


//--------------------- .text._ZN7cutlass13device_kernelIN5flash11enable_sm90INS1_16FlashAttnBwdSm90INS1_25CollectiveMainloopBwdSm90ILi2ELi2ELi2EN4cute5tupleIJNS5_1CILi1EEES8_S8_EEENS6_IJNS7_ILi128EEESA_NS7_ILi64EEEEEENS_10bfloat16_tEfNS_4arch4Sm90ELb0ELb1ELb1ELb0ELb0ELb1ELb0ELb0ELi2ELi1ELi2ELi2ELb0EEENS1_24CollectiveEpilogueBwdGQAISC_fSF_Li256ELb0ELb0EEENS1_19SingleTileSchedulerILb0ELb0ELb0ELi128EEEEEEEEEvNT_6ParamsE --------------------------
	.section	.text._ZN7cutlass13device_kernelIN5flash11enable_sm90INS1_16FlashAttnBwdSm90INS1_25CollectiveMainloopBwdSm90ILi2ELi2ELi2EN4cute5tupleIJNS5_1CILi1EEES8_S8_EEENS6_IJNS7_ILi128EEESA_NS7_ILi64EEEEEENS_10bfloat16_tEfNS_4arch4Sm90ELb0ELb1ELb1ELb0ELb0ELb1ELb0ELb0ELi2ELi1ELi2ELi2ELb0EEENS1_24CollectiveEpilogueBwdGQAISC_fSF_Li256ELb0ELb0EEENS1_19SingleTileSchedulerILb0ELb0ELb0ELi128EEEEEEEEEvNT_6ParamsE,"ax",@progbits
	.align	128
.text._ZN7cutlass13device_kernelIN5flash11enable_sm90INS1_16FlashAttnBwdSm90INS1_25CollectiveMainloopBwdSm90ILi2ELi2ELi2EN4cute5tupleIJNS5_1CILi1EEES8_S8_EEENS6_IJNS7_ILi128EEESA_NS7_ILi64EEEEEENS_10bfloat16_tEfNS_4arch4Sm90ELb0ELb1ELb1ELb0ELb0ELb1ELb0ELb0ELi2ELi1ELi2ELi2ELb0EEENS1_24CollectiveEpilogueBwdGQAISC_fSF_Li256ELb0ELb0EEENS1_19SingleTileSchedulerILb0ELb0ELb0ELi128EEEEEEEEEvNT_6ParamsE:
        .type           _ZN7cutlass13device_kernelIN5flash11enable_sm90INS1_16FlashAttnBwdSm90INS1_25CollectiveMainloopBwdSm90ILi2ELi2ELi2EN4cute5tupleIJNS5_1CILi1EEES8_S8_EEENS6_IJNS7_ILi128EEESA_NS7_ILi64EEEEEENS_10bfloat16_tEfNS_4arch4Sm90ELb0ELb1ELb1ELb0ELb0ELb1ELb0ELb0ELi2ELi1ELi2ELi2ELb0EEENS1_24CollectiveEpilogueBwdGQAISC_fSF_Li256ELb0ELb0EEENS1_19SingleTileSchedulerILb0ELb0ELb0ELi128EEEEEEEEEvNT_6ParamsE,@function
        .size           _ZN7cutlass13device_kernelIN5flash11enable_sm90INS1_16FlashAttnBwdSm90INS1_25CollectiveMainloopBwdSm90ILi2ELi2ELi2EN4cute5tupleIJNS5_1CILi1EEES8_S8_EEENS6_IJNS7_ILi128EEESA_NS7_ILi64EEEEEENS_10bfloat16_tEfNS_4arch4Sm90ELb0ELb1ELb1ELb0ELb0ELb1ELb0ELb0ELi2ELi1ELi2ELi2ELb0EEENS1_24CollectiveEpilogueBwdGQAISC_fSF_Li256ELb0ELb0EEENS1_19SingleTileSchedulerILb0ELb0ELb0ELi128EEEEEEEEEvNT_6ParamsE,(.L_x_105 - _ZN7cutlass13device_kernelIN5flash11enable_sm90INS1_16FlashAttnBwdSm90INS1_25CollectiveMainloopBwdSm90ILi2ELi2ELi2EN4cute5tupleIJNS5_1CILi1EEES8_S8_EEENS6_IJNS7_ILi128EEESA_NS7_ILi64EEEEEENS_10bfloat16_tEfNS_4arch4Sm90ELb0ELb1ELb1ELb0ELb0ELb1ELb0ELb0ELi2ELi1ELi2ELi2ELb0EEENS1_24CollectiveEpilogueBwdGQAISC_fSF_Li256ELb0ELb0EEENS1_19SingleTileSchedulerILb0ELb0ELb0ELi128EEEEEEEEEvNT_6ParamsE)
        .other          _ZN7cutlass13device_kernelIN5flash11enable_sm90INS1_16FlashAttnBwdSm90INS1_25CollectiveMainloopBwdSm90ILi2ELi2ELi2EN4cute5tupleIJNS5_1CILi1EEES8_S8_EEENS6_IJNS7_ILi128EEESA_NS7_ILi64EEEEEENS_10bfloat16_tEfNS_4arch4Sm90ELb0ELb1ELb1ELb0ELb0ELb1ELb0ELb0ELi2ELi1ELi2ELi2ELb0EEENS1_24CollectiveEpilogueBwdGQAISC_fSF_Li256ELb0ELb0EEENS1_19SingleTileSchedulerILb0ELb0ELb0ELi128EEEEEEEEEvNT_6ParamsE,@"STO_CUDA_ENTRY STV_DEFAULT"
_ZN7cutlass13device_kernelIN5flash11enable_sm90INS1_16FlashAttnBwdSm90INS1_25CollectiveMainloopBwdSm90ILi2ELi2ELi2EN4cute5tupleIJNS5_1CILi1EEES8_S8_EEENS6_IJNS7_ILi128EEESA_NS7_ILi64EEEEEENS_10bfloat16_tEfNS_4arch4Sm90ELb0ELb1ELb1ELb0ELb0ELb1ELb0ELb0ELi2ELi1ELi2ELi2ELb0EEENS1_24CollectiveEpilogueBwdGQAISC_fSF_Li256ELb0ELb0EEENS1_19SingleTileSchedulerILb0ELb0ELb0ELi128EEEEEEEEEvNT_6ParamsE:
[----:B------:R-:W-:Y:S01]  /*0000*/  LDC R1, c[0x0][0x37c] ;  /* 0x0000df00ff017b82 */ /* 0x000fe20000000800 */
[----:B------:R-:W-:Y:S05]  /*0010*/  EXIT ;  /* 0x000000000000794d */ /* 0x000fea0003800000 */
.L_x_10:
        /* <DEDUP_REMOVED lines=14> */
.L_x_105:


//--------------------- .text._ZN7cutlass13device_kernelIN5flash11enable_sm90INS1_16FlashAttnBwdSm90INS1_25CollectiveMainloopBwdSm90ILi2ELi2ELi2EN4cute5tupleIJNS5_1CILi1EEES8_S8_EEENS6_IJNS7_ILi128EEESA_NS7_ILi64EEEEEENS_10bfloat16_tEfNS_4arch4Sm90ELb0ELb1ELb1ELb0ELb1ELb1ELb0ELb0ELi2ELi1ELi2ELi2ELb0EEENS1_24CollectiveEpilogueBwdGQAISC_fSF_Li256ELb0ELb1EEENS1_19SingleTileSchedulerILb0ELb0ELb0ELi128EEEEEEEEEvNT_6ParamsE --------------------------
	.section	.text._ZN7cutlass13device_kernelIN5flash11enable_sm90INS1_16FlashAttnBwdSm90INS1_25CollectiveMainloopBwdSm90ILi2ELi2ELi2EN4cute5tupleIJNS5_1CILi1EEES8_S8_EEENS6_IJNS7_ILi128EEESA_NS7_ILi64EEEEEENS_10bfloat16_tEfNS_4arch4Sm90ELb0ELb1ELb1ELb0ELb1ELb1ELb0ELb0ELi2ELi1ELi2ELi2ELb0EEENS1_24CollectiveEpilogueBwdGQAISC_fSF_Li256ELb0ELb1EEENS1_19SingleTileSchedulerILb0ELb0ELb0ELi128EEEEEEEEEvNT_6ParamsE,"ax",@progbits
	.align	128
.text._ZN7cutlass13device_kernelIN5flash11enable_sm90INS1_16FlashAttnBwdSm90INS1_25CollectiveMainloopBwdSm90ILi2ELi2ELi2EN4cute5tupleIJNS5_1CILi1EEES8_S8_EEENS6_IJNS7_ILi128EEESA_NS7_ILi64EEEEEENS_10bfloat16_tEfNS_4arch4Sm90ELb0ELb1ELb1ELb0ELb1ELb1ELb0ELb0ELi2ELi1ELi2ELi2ELb0EEENS1_24CollectiveEpilogueBwdGQAISC_fSF_Li256ELb0ELb1EEENS1_19SingleTileSchedulerILb0ELb0ELb0ELi128EEEEEEEEEvNT_6ParamsE:
        .type           _ZN7cutlass13device_kernelIN5flash11enable_sm90INS1_16FlashAttnBwdSm90INS1_25CollectiveMainloopBwdSm90ILi2ELi2ELi2EN4cute5tupleIJNS5_1CILi1EEES8_S8_EEENS6_IJNS7_ILi128EEESA_NS7_ILi64EEEEEENS_10bfloat16_tEfNS_4arch4Sm90ELb0ELb1ELb1ELb0ELb1ELb1ELb0ELb0ELi2ELi1ELi2ELi2ELb0EEENS1_24CollectiveEpilogueBwdGQAISC_fSF_Li256ELb0ELb1EEENS1_19SingleTileSchedulerILb0ELb0ELb0ELi128EEEEEEEEEvNT_6ParamsE,@function
        .size           _ZN7cutlass13device_kernelIN5flash11enable_sm90INS1_16FlashAttnBwdSm90INS1_25CollectiveMainloopBwdSm90ILi2ELi2ELi2EN4cute5tupleIJNS5_1CILi1EEES8_S8_EEENS6_IJNS7_ILi128EEESA_NS7_ILi64EEEEEENS_10bfloat16_tEfNS_4arch4Sm90ELb0ELb1ELb1ELb0ELb1ELb1ELb0ELb0ELi2ELi1ELi2ELi2ELb0EEENS1_24CollectiveEpilogueBwdGQAISC_fSF_Li256ELb0ELb1EEENS1_19SingleTileSchedulerILb0ELb0ELb0ELi128EEEEEEEEEvNT_6ParamsE,(.L_x_106 - _ZN7cutlass13device_kernelIN5flash11enable_sm90INS1_16FlashAttnBwdSm90INS1_25CollectiveMainloopBwdSm90ILi2ELi2ELi2EN4cute5tupleIJNS5_1CILi1EEES8_S8_EEENS6_IJNS7_ILi128EEESA_NS7_ILi64EEEEEENS_10bfloat16_tEfNS_4arch4Sm90ELb0ELb1ELb1ELb0ELb1ELb1ELb0ELb0ELi2ELi1ELi2ELi2ELb0EEENS1_24CollectiveEpilogueBwdGQAISC_fSF_Li256ELb0ELb1EEENS1_19SingleTileSchedulerILb0ELb0ELb0ELi128EEEEEEEEEvNT_6ParamsE)
        .other          _ZN7cutlass13device_kernelIN5flash11enable_sm90INS1_16FlashAttnBwdSm90INS1_25CollectiveMainloopBwdSm90ILi2ELi2ELi2EN4cute5tupleIJNS5_1CILi1EEES8_S8_EEENS6_IJNS7_ILi128EEESA_NS7_ILi64EEEEEENS_10bfloat16_tEfNS_4arch4Sm90ELb0ELb1ELb1ELb0ELb1ELb1ELb0ELb0ELi2ELi1ELi2ELi2ELb0EEENS1_24CollectiveEpilogueBwdGQAISC_fSF_Li256ELb0ELb1EEENS1_19SingleTileSchedulerILb0ELb0ELb0ELi128EEEEEEEEEvNT_6ParamsE,@"STO_CUDA_ENTRY STV_DEFAULT"
_ZN7cutlass13device_kernelIN5flash11enable_sm90INS1_16FlashAttnBwdSm90INS1_25CollectiveMainloopBwdSm90ILi2ELi2ELi2EN4cute5tupleIJNS5_1CILi1EEES8_S8_EEENS6_IJNS7_ILi128EEESA_NS7_ILi64EEEEEENS_10bfloat16_tEfNS_4arch4Sm90ELb0ELb1ELb1ELb0ELb1ELb1ELb0ELb0ELi2ELi1ELi2ELi2ELb0EEENS1_24CollectiveEpilogueBwdGQAISC_fSF_Li256ELb0ELb1EEENS1_19SingleTileSchedulerILb0ELb0ELb0ELi128EEEEEEEEEvNT_6ParamsE:
[----:B------:R-:W-:Y:S01]  /*0000*/  LDC R1, c[0x0][0x37c] ;  /* 0x0000df00ff017b82 */ /* 0x000fe20000000800 */
[----:B------:R-:W-:Y:S05]  /*0010*/  EXIT ;  /* 0x000000000000794d */ /* 0x000fea0003800000 */
.L_x_11:
        /* <DEDUP_REMOVED lines=14> */
.L_x_106:


//--------------------- .text._ZN7cutlass13device_kernelIN5flash22FlashAttnBwdPreprocessIN4cute5tupleIJNS3_1CILi128EEENS5_ILi64EEEEEENS_10bfloat16_tEfNS_4arch4Sm90ELb1ELb0EEEEEvNT_6ParamsE --------------------------
	.section	.text._ZN7cutlass13device_kernelIN5flash22FlashAttnBwdPreprocessIN4cute5tupleIJNS3_1CILi128EEENS5_ILi64EEEEEENS_10bfloat16_tEfNS_4arch4Sm90ELb1ELb0EEEEEvNT_6ParamsE,"ax",@progbits
	.align	128
.text._ZN7cutlass13device_kernelIN5flash22FlashAttnBwdPreprocessIN4cute5tupleIJNS3_1CILi128EEENS5_ILi64EEEEEENS_10bfloat16_tEfNS_4arch4Sm90ELb1ELb0EEEEEvNT_6ParamsE:
        .type           _ZN7cutlass13device_kernelIN5flash22FlashAttnBwdPreprocessIN4cute5tupleIJNS3_1CILi128EEENS5_ILi64EEEEEENS_10bfloat16_tEfNS_4arch4Sm90ELb1ELb0EEEEEvNT_6ParamsE,@function
        .size           _ZN7cutlass13device_kernelIN5flash22FlashAttnBwdPreprocessIN4cute5tupleIJNS3_1CILi128EEENS5_ILi64EEEEEENS_10bfloat16_tEfNS_4arch4Sm90ELb1ELb0EEEEEvNT_6ParamsE,(.L_x_107 - _ZN7cutlass13device_kernelIN5flash22FlashAttnBwdPreprocessIN4cute5tupleIJNS3_1CILi128EEENS5_ILi64EEEEEENS_10bfloat16_tEfNS_4arch4Sm90ELb1ELb0EEEEEvNT_6ParamsE)
        .other          _ZN7cutlass13device_kernelIN5flash22FlashAttnBwdPreprocessIN4cute5tupleIJNS3_1CILi128EEENS5_ILi64EEEEEENS_10bfloat16_tEfNS_4arch4Sm90ELb1ELb0EEEEEvNT_6ParamsE,@"STO_CUDA_ENTRY STV_DEFAULT"
_ZN7cutlass13device_kernelIN5flash22FlashAttnBwdPreprocessIN4cute5tupleIJNS3_1CILi128EEENS5_ILi64EEEEEENS_10bfloat16_tEfNS_4arch4Sm90ELb1ELb0EEEEEvNT_6ParamsE:
[----:B------:R-:W-:Y:S01]  /*0000*/  LDC R1, c[0x0][0x37c] ;  /* 0x0000df00ff017b82 */ /* 0x000fe20000000800 */
[----:B------:R-:W0:Y:S07]  /*0010*/  S2R R0, SR_TID.X ;  /* 0x0000000000007919 */ /* 0x000e2e0000002100 */
[----:B------:R-:W1:Y:S01]  /*0020*/  S2UR UR11, SR_CTAID.X ;  /* 0x00000000000b79c3 */ /* 0x000e620000002500 */
[----:B------:R-:W2:Y:S01]  /*0030*/  LDCU UR7, c[0x0][0x388] ;  /* 0x00007100ff0777ac */ /* 0x000ea20008000800 */
[----:B------:R-:W-:Y:S01]  /*0040*/  HFMA2 R41, -RZ, RZ, 0, 0 ;  /* 0x00000000ff297431 */ /* 0x000fe200000001ff */
[----:B------:R-:W3:Y:S01]  /*0050*/  S2R R4, SR_CTAID.Z ;  /* 0x0000000000047919 */ /* 0x000ee20000002700 */
[----:B------:R-:W4:Y:S04]  /*0060*/  LDCU UR4, c[0x0][0x38c] ;  /* 0x00007180ff0477ac */ /* 0x000f280008000800 */
[----:B------:R-:W3:Y:S01]  /*0070*/  S2UR UR14, SR_CTAID.Y ;  /* 0x00000000000e79c3 */ /* 0x000ee20000002600 */
[----:B------:R-:W3:Y:S07]  /*0080*/  LDCU.64 UR12, c[0x0][0x358] ;  /* 0x00006b00ff0c77ac */ /* 0x000eee0008000a00 */
[----:B------:R-:W3:Y:S01]  /*0090*/  LDC.64 R14, c[0x0][0x3a0] ;  /* 0x0000e800ff0e7b82 */ /* 0x000ee20000000a00 */
[----:B-1----:R-:W-:-:S07]  /*00a0*/  USHF.L.U32 UR6, UR11, 0x7, URZ ;  /* 0x000000070b067899 */ /* 0x002fce00080006ff */
[----:B------:R-:W1:Y:S01]  /*00b0*/  LDC.64 R22, c[0x0][0x3a8] ;  /* 0x0000ea00ff167b82 */ /* 0x000e620000000a00 */
[----:B--2---:R-:W-:Y:S01]  /*00c0*/  UIADD3 UR10, UPT, UPT, -UR6, UR7, URZ ;  /* 0x00000007060a7290 */ /* 0x004fe2000fffe1ff */
[----:B0-----:R-:W-:Y:S01]  /*00d0*/  IMAD.SHL.U32 R40, R0, 0x8, RZ ;  /* 0x0000000800287824 */ /* 0x001fe200078e00ff */
[----:B------:R-:W-:-:S05]  /*00e0*/  SHF.R.U32.HI R2, RZ, 0x3, R0 ;  /* 0x00000003ff027819 */ /* 0x000fca0000011600 */
[----:B------:R-:W0:Y:S01]  /*00f0*/  LDC.64 R20, c[0x0][0x3c0] ;  /* 0x0000f000ff147b82 */ /* 0x000e220000000a00 */
[----:B------:R-:W-:Y:S01]  /*0100*/  LOP3.LUT R40, R40, 0x38, RZ, 0xc0, !PT ;  /* 0x0000003828287812 */ /* 0x000fe200078ec0ff */
[C---:B------:R-:W-:Y:S01]  /*0110*/  VIADD R3, R2.reuse, 0x20 ;  /* 0x0000002002037836 */ /* 0x040fe20000000000 */
[----:B------:R-:W-:Y:S02]  /*0120*/  IADD3 R6, PT, PT, R2, 0x60, RZ ;  /* 0x0000006002067810 */ /* 0x000fe40007ffe0ff */
[----:B----4-:R-:W-:Y:S01]  /*0130*/  ISETP.GE.AND P0, PT, R40, UR4, PT ;  /* 0x0000000428007c0c */ /* 0x010fe2000bf06270 */
[----:B------:R-:W-:Y:S02]  /*0140*/  UIMAD.WIDE.U32 UR4, UR11, 0x80, URZ ;  /* 0x000000800b0478a5 */ /* 0x000fe4000f8e00ff */
[----:B------:R-:W2:Y:S01]  /*0150*/  LDC.64 R12, c[0x0][0x3c8] ;  /* 0x0000f200ff0c7b82 */ /* 0x000ea20000000a00 */
[----:B---3--:R-:W-:Y:S01]  /*0160*/  IMAD.WIDE.U32 R8, R14, UR14, R40 ;  /* 0x0000000e0e087c25 */ /* 0x008fe2000f8e0028 */
[----:B------:R-:W-:-:S02]  /*0170*/  ISETP.GE.OR P1, PT, R3, UR10, P0 ;  /* 0x0000000a03007c0c */ /* 0x000fc40008726670 */
[C---:B------:R-:W-:Y:S01]  /*0180*/  ISETP.GE.OR P2, PT, R2.reuse, UR10, P0 ;  /* 0x0000000a02007c0c */ /* 0x040fe20008746670 */
[----:B------:R-:W-:Y:S01]  /*0190*/  IMAD R9, R15, UR14, R9 ;  /* 0x0000000e0f097c24 */ /* 0x000fe2000f8e0209 */
[----:B------:R-:W-:Y:S02]  /*01a0*/  LOP3.LUT R7, R2, UR4, RZ, 0xfc, !PT ;  /* 0x0000000402077c12 */ /* 0x000fe4000f8efcff */
[----:B------:R-:W3:Y:S01]  /*01b0*/  LDC.64 R14, c[0x0][0x3b8] ;  /* 0x0000ee00ff0e7b82 */ /* 0x000ee20000000a00 */
[----:B-1----:R-:W-:-:S04]  /*01c0*/  IMAD.WIDE.U32 R28, R4, R22, R8 ;  /* 0x00000016041c7225 */ /* 0x002fc800078e0008 */
[----:B------:R-:W-:Y:S02]  /*01d0*/  IMAD R29, R4, R23, R29 ;  /* 0x00000017041d7224 */ /* 0x000fe400078e021d */
[C---:B------:R-:W-:Y:S01]  /*01e0*/  @!P1 IADD3 R19, P3, PT, R7.reuse, 0x20, RZ ;  /* 0x0000002007139810 */ /* 0x040fe20007f7e0ff */
[----:B------:R-:W1:Y:S01]  /*01f0*/  @!P1 LDC.64 R16, c[0x0][0x398] ;  /* 0x0000e600ff109b82 */ /* 0x000e620000000a00 */
[----:B0-----:R-:W-:Y:S01]  /*0200*/  IMAD.WIDE.U32 R10, R20, UR14, R40 ;  /* 0x0000000e140a7c25 */ /* 0x001fe2000f8e0028 */
[----:B------:R-:W-:-:S03]  /*0210*/  @!P1 IADD3 R25, P4, PT, R7, 0x20, RZ ;  /* 0x0000002007199810 */ /* 0x000fc60007f9e0ff */
[----:B------:R-:W-:Y:S02]  /*0220*/  @!P1 IMAD.X R5, RZ, RZ, UR5, P3 ;  /* 0x00000005ff059e24 */ /* 0x000fe400098e06ff */
[----:B------:R-:W-:Y:S01]  /*0230*/  IMAD R11, R21, UR14, R11 ;  /* 0x0000000e150b7c24 */ /* 0x000fe2000f8e020b */
[----:B------:R-:W0:Y:S01]  /*0240*/  @!P1 LDC.64 R52, c[0x0][0x380] ;  /* 0x0000e000ff349b82 */ /* 0x000e220000000a00 */
[----:B------:R-:W-:Y:S02]  /*0250*/  @!P1 IMAD.X R23, RZ, RZ, UR5, P4 ;  /* 0x00000005ff179e24 */ /* 0x000fe4000a0e06ff */
[----:B--2---:R-:W-:-:S04]  /*0260*/  IMAD.WIDE.U32 R26, R4, R12, R10 ;  /* 0x0000000c041a7225 */ /* 0x004fc800078e000a */
[----:B------:R-:W-:Y:S01]  /*0270*/  IMAD R27, R4, R13, R27 ;  /* 0x0000000d041b7224 */ /* 0x000fe200078e021b */
[----:B------:R-:W2:Y:S01]  /*0280*/  LDC.64 R50, c[0x0][0x3b0] ;  /* 0x0000ec00ff327b82 */ /* 0x000ea20000000a00 */
[----:B---3--:R-:W-:Y:S01]  /*0290*/  @!P1 IMAD R18, R23, R14, RZ ;  /* 0x0000000e17129224 */ /* 0x008fe200078e02ff */
[----:B------:R-:W-:Y:S01]  /*02a0*/  @!P2 MOV R13, R29 ;  /* 0x0000001d000da202 */ /* 0x000fe20000000f00 */
[----:B------:R-:W-:Y:S02]  /*02b0*/  @!P2 IMAD.MOV.U32 R12, RZ, RZ, R28 ;  /* 0x000000ffff0ca224 */ /* 0x000fe400078e001c */
[----:B-1----:R-:W-:-:S03]  /*02c0*/  @!P1 IMAD R8, R5, R16, RZ ;  /* 0x0000001005089224 */ /* 0x002fc600078e02ff */
[----:B------:R-:W1:Y:S01]  /*02d0*/  LDC.64 R10, c[0x0][0x3b8] ;  /* 0x0000ee00ff0a7b82 */ /* 0x000e620000000a00 */
[----:B------:R-:W-:Y:S02]  /*02e0*/  VIADD R5, R2, 0x40 ;  /* 0x0000004002057836 */ /* 0x000fe40000000000 */
[C---:B------:R-:W-:Y:S02]  /*02f0*/  @!P1 IMAD R21, R19.reuse, R17, R8 ;  /* 0x0000001113159224 */ /* 0x040fe400078e0208 */
[----:B------:R-:W-:Y:S01]  /*0300*/  @!P1 IMAD.WIDE.U32 R16, R19, R16, R28 ;  /* 0x0000001013109225 */ /* 0x000fe200078e001c */
[----:B------:R-:W-:Y:S02]  /*0310*/  ISETP.GE.OR P3, PT, R5, UR10, P0 ;  /* 0x0000000a05007c0c */ /* 0x000fe40008766670 */
[----:B------:R-:W3:Y:S01]  /*0320*/  @!P2 LDC.64 R8, c[0x0][0x398] ;  /* 0x0000e600ff08ab82 */ /* 0x000ee20000000a00 */
[----:B------:R-:W-:Y:S01]  /*0330*/  ISETP.GE.OR P0, PT, R6, UR10, P0 ;  /* 0x0000000a06007c0c */ /* 0x000fe20008706670 */
[----:B------:R-:W-:Y:S01]  /*0340*/  @!P1 IMAD R19, R25, R15, R18 ;  /* 0x0000000f19139224 */ /* 0x000fe200078e0212 */
[----:B------:R-:W-:Y:S01]  /*0350*/  @!P1 IADD3 R17, PT, PT, R17, R21, RZ ;  /* 0x0000001511119210 */ /* 0x000fe20007ffe0ff */
[----:B------:R-:W-:Y:S01]  /*0360*/  @!P1 IMAD.WIDE.U32 R14, R25, R14, R26 ;  /* 0x0000000e190e9225 */ /* 0x000fe200078e001a */
[----:B0-----:R-:W-:-:S03]  /*0370*/  @!P1 LEA R52, P4, R16, R52, 0x1 ;  /* 0x0000003410349211 */ /* 0x001fc600078808ff */
[----:B------:R-:W0:Y:S01]  /*0380*/  @!P2 LDC.64 R44, c[0x0][0x380] ;  /* 0x0000e000ff2cab82 */ /* 0x000e220000000a00 */
[----:B------:R-:W-:Y:S01]  /*0390*/  @!P1 LEA.HI.X R53, R16, R53, R17, 0x1, P4 ;  /* 0x0000003510359211 */ /* 0x000fe200020f0c11 */
[----:B------:R-:W-:Y:S01]  /*03a0*/  @!P2 IMAD.MOV.U32 R16, RZ, RZ, R26 ;  /* 0x000000ffff10a224 */ /* 0x000fe200078e001a */
[----:B------:R-:W-:Y:S01]  /*03b0*/  @!P1 IADD3 R15, PT, PT, R15, R19, RZ ;  /* 0x000000130f0f9210 */ /* 0x000fe20007ffe0ff */
[----:B------:R-:W-:Y:S01]  /*03c0*/  @!P2 IMAD.MOV.U32 R17, RZ, RZ, R27 ;  /* 0x000000ffff11a224 */ /* 0x000fe200078e001b */
[C---:B--2---:R-:W-:Y:S01]  /*03d0*/  @!P1 LEA R50, P4, R14.reuse, R50, 0x1 ;  /* 0x000000320e329211 */ /* 0x044fe200078808ff */
[----:B------:R-:W-:Y:S02]  /*03e0*/  @!P3 IMAD.MOV.U32 R32, RZ, RZ, R28 ;  /* 0x000000ffff20b224 */ /* 0x000fe400078e001c */
[----:B------:R-:W2:Y:S01]  /*03f0*/  LDC.64 R22, c[0x0][0x3b0] ;  /* 0x0000ec00ff167b82 */ /* 0x000ea20000000a00 */
[----:B------:R-:W-:Y:S01]  /*0400*/  @!P1 LEA.HI.X R51, R14, R51, R15, 0x1, P4 ;  /* 0x000000330e339211 */ /* 0x000fe200020f0c0f */
[----:B-1----:R-:W-:Y:S01]  /*0410*/  @!P2 IMAD R20, R10, UR5, RZ ;  /* 0x000000050a14ac24 */ /* 0x002fe2000f8e02ff */
[C---:B------:R-:W-:Y:S01]  /*0420*/  @!P3 IADD3 R15, P4, PT, R7.reuse, 0x40, RZ ;  /* 0x00000040070fb810 */ /* 0x040fe20007f9e0ff */
[----:B------:R-:W-:-:S03]  /*0430*/  @!P2 IMAD.WIDE.U32 R16, R7, R10, R16 ;  /* 0x0000000a0710a225 */ /* 0x000fc600078e0010 */
[----:B------:R-:W-:Y:S01]  /*0440*/  @!P3 IADD3.X R19, PT, PT, RZ, UR5, RZ, P4, !PT ;  /* 0x00000005ff13bc10 */ /* 0x000fe2000a7fe4ff */
[----:B------:R-:W1:Y:S01]  /*0450*/  @!P3 LDC.64 R38, c[0x0][0x398] ;  /* 0x0000e600ff26bb82 */ /* 0x000e620000000a00 */
[----:B---3--:R-:W-:Y:S02]  /*0460*/  @!P2 IMAD R18, R8, UR5, RZ ;  /* 0x000000050812ac24 */ /* 0x008fe4000f8e02ff */
[----:B------:R-:W-:-:S04]  /*0470*/  @!P2 IMAD.WIDE.U32 R12, R7, R8, R12 ;  /* 0x00000008070ca225 */ /* 0x000fc800078e000c */
[C---:B------:R-:W-:Y:S01]  /*0480*/  @!P2 IMAD R21, R7.reuse, R9, R18 ;  /* 0x000000090715a224 */ /* 0x040fe200078e0212 */
[----:B------:R-:W3:Y:S01]  /*0490*/  @!P0 LDC.64 R36, c[0x0][0x398] ;  /* 0x0000e600ff248b82 */ /* 0x000ee20000000a00 */
[C---:B------:R-:W-:Y:S01]  /*04a0*/  @!P0 IADD3 R9, P5, PT, R7.reuse, 0x60, RZ ;  /* 0x0000006007098810 */ /* 0x040fe20007fbe0ff */
[----:B------:R-:W-:Y:S01]  /*04b0*/  @!P2 IMAD R31, R7, R11, R20 ;  /* 0x0000000b071fa224 */ /* 0x000fe200078e0214 */
[C---:B0-----:R-:W-:Y:S01]  /*04c0*/  @!P2 LEA R44, P4, R12.reuse, R44, 0x1 ;  /* 0x0000002c0c2ca211 */ /* 0x041fe200078808ff */
[----:B------:R-:W-:Y:S02]  /*04d0*/  @!P2 IMAD.IADD R10, R13, 0x1, R21 ;  /* 0x000000010d0aa824 */ /* 0x000fe400078e0215 */
[----:B------:R-:W-:Y:S01]  /*04e0*/  @!P0 IMAD.X R11, RZ, RZ, UR5, P5 ;  /* 0x00000005ff0b8e24 */ /* 0x000fe2000a8e06ff */
[----:B------:R-:W-:Y:S01]  /*04f0*/  @!P2 IADD3 R8, PT, PT, R17, R31, RZ ;  /* 0x0000001f1108a210 */ /* 0x000fe20007ffe0ff */
[----:B------:R-:W0:Y:S01]  /*0500*/  @!P3 LDC.64 R46, c[0x0][0x380] ;  /* 0x0000e000ff2ebb82 */ /* 0x000e220000000a00 */
[----:B------:R-:W-:Y:S01]  /*0510*/  @!P2 LEA.HI.X R45, R12, R45, R10, 0x1, P4 ;  /* 0x0000002d0c2da211 */ /* 0x000fe200020f0c0a */
[----:B------:R-:W-:Y:S01]  /*0520*/  @!P3 IMAD.MOV.U32 R33, RZ, RZ, R29 ;  /* 0x000000ffff21b224 */ /* 0x000fe200078e001d */
[----:B--2---:R-:W-:-:S02]  /*0530*/  @!P2 LEA R22, P5, R16, R22, 0x1 ;  /* 0x000000161016a211 */ /* 0x004fc400078a08ff */
[----:B------:R-:W-:Y:S01]  /*0540*/  CS2R R12, SRZ ;  /* 0x00000000000c7805 */ /* 0x000fe2000001ff00 */
[----:B------:R-:W-:Y:S01]  /*0550*/  @!P3 IMAD.MOV.U32 R24, RZ, RZ, R26 ;  /* 0x000000ffff18b224 */ /* 0x000fe200078e001a */
[----:B------:R-:W-:Y:S01]  /*0560*/  @!P2 LEA.HI.X R23, R16, R23, R8, 0x1, P5 ;  /* 0x000000171017a211 */ /* 0x000fe200028f0c08 */
[-C--:B-1----:R-:W-:Y:S01]  /*0570*/  @!P3 IMAD R14, R19, R38.reuse, RZ ;  /* 0x00000026130eb224 */ /* 0x082fe200078e02ff */
[----:B------:R-:W1:Y:S01]  /*0580*/  LDC.64 R34, c[0x0][0x3b8] ;  /* 0x0000ee00ff227b82 */ /* 0x000e620000000a00 */
[----:B------:R-:W-:-:S04]  /*0590*/  @!P3 IMAD.WIDE.U32 R32, R15, R38, R32 ;  /* 0x000000260f20b225 */ /* 0x000fc800078e0020 */
[----:B------:R-:W-:Y:S01]  /*05a0*/  @!P3 IMAD R39, R15, R39, R14 ;  /* 0x000000270f27b224 */ /* 0x000fe200078e020e */
[----:B------:R-:W-:Y:S01]  /*05b0*/  CS2R R14, SRZ ;  /* 0x00000000000e7805 */ /* 0x000fe2000001ff00 */
[-C--:B---3--:R-:W-:Y:S01]  /*05c0*/  @!P0 IMAD R10, R11, R36.reuse, RZ ;  /* 0x000000240b0a8224 */ /* 0x088fe200078e02ff */
[----:B------:R-:W2:Y:S01]  /*05d0*/  LDC.64 R30, c[0x0][0x3b8] ;  /* 0x0000ee00ff1e7b82 */ /* 0x000ea20000000a00 */
[----:B------:R-:W-:-:S03]  /*05e0*/  @!P0 IMAD.WIDE.U32 R28, R9, R36, R28 ;  /* 0x00000024091c8225 */ /* 0x000fc600078e001c */
[----:B------:R3:W4:Y:S01]  /*05f0*/  @!P2 LDG.E.128 R12, desc[UR12][R22.64] ;  /* 0x0000000c160ca981 */ /* 0x000722000c1e1d00 */
[----:B------:R-:W-:Y:S01]  /*0600*/  @!P0 IMAD R37, R9, R37, R10 ;  /* 0x0000002509258224 */ /* 0x000fe200078e020a */
[----:B------:R-:W-:Y:S02]  /*0610*/  CS2R R8, SRZ ;  /* 0x0000000000087805 */ /* 0x000fe4000001ff00 */
[----:B------:R-:W-:Y:S01]  /*0620*/  CS2R R10, SRZ ;  /* 0x00000000000a7805 */ /* 0x000fe2000001ff00 */
[----:B------:R-:W2:Y:S01]  /*0630*/  @!P0 LDC.64 R42, c[0x0][0x380] ;  /* 0x0000e000ff2a8b82 */ /* 0x000ea20000000a00 */
[----:B------:R-:W-:Y:S01]  /*0640*/  CS2R R16, SRZ ;  /* 0x0000000000107805 */ /* 0x000fe2000001ff00 */
[----:B------:R-:W-:-:S03]  /*0650*/  @!P3 IMAD.MOV.U32 R25, RZ, RZ, R27 ;  /* 0x000000ffff19b224 */ /* 0x000fc600078e001b */
[----:B------:R0:W4:Y:S01]  /*0660*/  @!P2 LDG.E.128 R8, desc[UR12][R44.64] ;  /* 0x0000000c2c08a981 */ /* 0x000122000c1e1d00 */
[C---:B------:R-:W-:Y:S02]  /*0670*/  @!P3 IADD3 R41, P2, PT, R7.reuse, 0x40, RZ ;  /* 0x000000400729b810 */ /* 0x040fe40007f5e0ff */
[----:B------:R-:W2:Y:S01]  /*0680*/  LDC.64 R48, c[0x0][0x3b0] ;  /* 0x0000ec00ff307b82 */ /* 0x000ea20000000a00 */
[----:B------:R-:W-:Y:S02]  /*0690*/  CS2R R18, SRZ ;  /* 0x0000000000127805 */ /* 0x000fe4000001ff00 */
[----:B------:R-:W-:Y:S02]  /*06a0*/  CS2R R20, SRZ ;  /* 0x0000000000147805 */ /* 0x000fe4000001ff00 */
[----:B---3--:R-:W-:Y:S01]  /*06b0*/  CS2R R22, SRZ ;  /* 0x0000000000167805 */ /* 0x008fe2000001ff00 */
[----:B------:R-:W-:Y:S02]  /*06c0*/  @!P3 IMAD.X R36, RZ, RZ, UR5, P2 ;  /* 0x00000005ff24be24 */ /* 0x000fe400090e06ff */
[----:B0-----:R-:W0:Y:S01]  /*06d0*/  LDC.64 R44, c[0x0][0x3b0] ;  /* 0x0000ec00ff2c7b82 */ /* 0x001e220000000a00 */
[----:B------:R-:W-:Y:S01]  /*06e0*/  @!P0 IADD3 R7, P2, PT, R7, 0x60, RZ ;  /* 0x0000006007078810 */ /* 0x000fe20007f5e0ff */
[----:B------:R-:W3:Y:S01]  /*06f0*/  @!P1 LDG.E.128 R16, desc[UR12][R52.64] ;  /* 0x0000000c34109981 */ /* 0x000ee2000c1e1d00 */
[----:B------:R-:W-:-:S02]  /*0700*/  @!P3 IMAD.IADD R33, R33, 0x1, R39 ;  /* 0x000000012121b824 */ /* 0x000fc400078e0227 */
[----:B------:R-:W-:Y:S01]  /*0710*/  @!P0 IADD3.X R39, PT, PT, RZ, UR5, RZ, P2, !PT ;  /* 0x00000005ff278c10 */ /* 0x000fe200097fe4ff */
[----:B------:R2:W3:Y:S01]  /*0720*/  @!P1 LDG.E.128 R20, desc[UR12][R50.64] ;  /* 0x0000000c32149981 */ /* 0x0004e2000c1e1d00 */
[----:B------:R-:W-:Y:S01]  /*0730*/  @!P3 LEA R46, P1, R32, R46, 0x1 ;  /* 0x0000002e202eb211 */ /* 0x000fe200078208ff */
[----:B-1----:R-:W-:-:S03]  /*0740*/  @!P3 IMAD R36, R36, R34, RZ ;  /* 0x000000222424b224 */ /* 0x002fc600078e02ff */
[----:B------:R-:W-:Y:S01]  /*0750*/  @!P3 LEA.HI.X R47, R32, R47, R33, 0x1, P1 ;  /* 0x0000002f202fb211 */ /* 0x000fe200008f0c21 */
[----:B--2---:R-:W-:Y:S02]  /*0760*/  @!P0 IMAD R32, R39, R30, RZ ;  /* 0x0000001e27208224 */ /* 0x004fe400078e02ff */
[C---:B------:R-:W-:Y:S02]  /*0770*/  @!P3 IMAD R35, R41.reuse, R35, R36 ;  /* 0x000000232923b224 */ /* 0x040fe400078e0224 */
[----:B------:R-:W-:Y:S01]  /*0780*/  @!P3 IMAD.WIDE.U32 R24, R41, R34, R24 ;  /* 0x000000222918b225 */ /* 0x000fe200078e0018 */
[----:B------:R-:W-:Y:S01]  /*0790*/  @!P0 LEA R42, P1, R28, R42, 0x1 ;  /* 0x0000002a1c2a8211 */ /* 0x000fe200078208ff */
[----:B------:R-:W1:Y:S02]  /*07a0*/  LDC.64 R50, c[0x0][0x400] ;  /* 0x00010000ff327b82 */ /* 0x000e640000000a00 */
[----:B------:R-:W-:Y:S02]  /*07b0*/  @!P0 IMAD.IADD R37, R29, 0x1, R37 ;  /* 0x000000011d258824 */ /* 0x000fe400078e0225 */
[----:B------:R-:W-:-:S02]  /*07c0*/  @!P0 IMAD R31, R7, R31, R32 ;  /* 0x0000001f071f8224 */ /* 0x000fc400078e0220 */
[----:B------:R-:W-:Y:S01]  /*07d0*/  @!P0 IMAD.WIDE.U32 R32, R7, R30, R26 ;  /* 0x0000001e07208225 */ /* 0x000fe200078e001a */
[----:B------:R-:W-:-:S03]  /*07e0*/  @!P3 LEA R48, P2, R24, R48, 0x1 ;  /* 0x000000301830b211 */ /* 0x000fc600078408ff */
[----:B------:R-:W-:Y:S01]  /*07f0*/  @!P3 IMAD.IADD R35, R25, 0x1, R35 ;  /* 0x000000011923b824 */ /* 0x000fe200078e0223 */
[----:B------:R-:W-:Y:S02]  /*0800*/  @!P0 LEA.HI.X R43, R28, R43, R37, 0x1, P1 ;  /* 0x0000002b1c2b8211 */ /* 0x000fe400008f0c25 */
[----:B------:R-:W-:Y:S02]  /*0810*/  @!P0 IADD3 R7, PT, PT, R33, R31, RZ ;  /* 0x0000001f21078210 */ /* 0x000fe40007ffe0ff */
[----:B0-----:R-:W-:Y:S02]  /*0820*/  @!P0 LEA R44, P1, R32, R44, 0x1 ;  /* 0x0000002c202c8211 */ /* 0x001fe400078208ff */
[----:B------:R-:W-:Y:S02]  /*0830*/  CS2R R26, SRZ ;  /* 0x00000000001a7805 */ /* 0x000fe4000001ff00 */
[----:B------:R-:W-:Y:S02]  /*0840*/  @!P3 LEA.HI.X R49, R24, R49, R35, 0x1, P2 ;  /* 0x000000311831b211 */ /* 0x000fe400010f0c23 */
[----:B------:R-:W-:-:S02]  /*0850*/  CS2R R24, SRZ ;  /* 0x0000000000187805 */ /* 0x000fc4000001ff00 */
[----:B------:R-:W-:Y:S02]  /*0860*/  CS2R R28, SRZ ;  /* 0x00000000001c7805 */ /* 0x000fe4000001ff00 */
[----:B------:R-:W-:Y:S02]  /*0870*/  CS2R R30, SRZ ;  /* 0x00000000001e7805 */ /* 0x000fe4000001ff00 */
[----:B------:R-:W-:Y:S02]  /*0880*/  @!P0 LEA.HI.X R45, R32, R45, R7, 0x1, P1 ;  /* 0x0000002d202d8211 */ /* 0x000fe400008f0c07 */
[----:B------:R-:W-:Y:S02]  /*0890*/  CS2R R32, SRZ ;  /* 0x0000000000207805 */ /* 0x000fe4000001ff00 */
[----:B------:R-:W-:Y:S02]  /*08a0*/  CS2R R34, SRZ ;  /* 0x0000000000227805 */ /* 0x000fe4000001ff00 */
[----:B------:R-:W-:-:S02]  /*08b0*/  CS2R R36, SRZ ;  /* 0x0000000000247805 */ /* 0x000fc4000001ff00 */
[----:B------:R-:W-:Y:S01]  /*08c0*/  CS2R R38, SRZ ;  /* 0x0000000000267805 */ /* 0x000fe2000001ff00 */
[----:B------:R-:W2:Y:S04]  /*08d0*/  @!P3 LDG.E.128 R24, desc[UR12][R46.64] ;  /* 0x0000000c2e18b981 */ /* 0x000ea8000c1e1d00 */
[----:B------:R0:W2:Y:S04]  /*08e0*/  @!P3 LDG.E.128 R28, desc[UR12][R48.64] ;  /* 0x0000000c301cb981 */ /* 0x0000a8000c1e1d00 */
[----:B------:R1:W2:Y:S04]  /*08f0*/  @!P0 LDG.E.128 R32, desc[UR12][R42.64] ;  /* 0x0000000c2a208981 */ /* 0x0002a8000c1e1d00 */
[----:B------:R4:W2:Y:S01]  /*0900*/  @!P0 LDG.E.128 R36, desc[UR12][R44.64] ;  /* 0x0000000c2c248981 */ /* 0x0008a2000c1e1d00 */
[C---:B------:R-:W-:Y:S01]  /*0910*/  ISETP.GE.AND P0, PT, R0.reuse, UR10, PT ;  /* 0x0000000a00007c0c */ /* 0x040fe2000bf06270 */
[----:B0-----:R-:W0:Y:S03]  /*0920*/  LDC.64 R48, c[0x0][0x408] ;  /* 0x00010200ff307b82 */ /* 0x001e260000000a00 */
[----:B------:R-:W-:-:S13]  /*0930*/  ISETP.GT.U32.OR P0, PT, R0, 0x7f, P0 ;  /* 0x0000007f0000780c */ /* 0x000fda0000704470 */
[----:B------:R-:W0:Y:S01]  /*0940*/  @!P0 LDC.64 R46, c[0x0][0x3f8] ;  /* 0x0000fe00ff2e8b82 */ /* 0x000e220000000a00 */
[----:B------:R-:W-:Y:S01]  /*0950*/  @!P0 MOV R53, RZ ;  /* 0x000000ff00358202 */ /* 0x000fe20000000f00 */
[----:B------:R-:W-:-:S04]  /*0960*/  @!P0 VIADD R52, R0, UR6 ;  /* 0x0000000600348c36 */ /* 0x000fc80008000000 */
[----:B-1----:R-:W-:-:S04]  /*0970*/  @!P0 IMAD.WIDE.U32 R52, R50, UR14, R52 ;  /* 0x0000000e32348c25 */ /* 0x002fc8000f8e0034 */
[----:B------:R-:W-:Y:S02]  /*0980*/  @!P0 IMAD R53, R51, UR14, R53 ;  /* 0x0000000e33358c24 */ /* 0x000fe4000f8e0235 */
[----:B0-----:R-:W-:-:S04]  /*0990*/  @!P0 IMAD.WIDE.U32 R42, R4, R48, R52 ;  /* 0x00000030042a8225 */ /* 0x001fc800078e0034 */
[----:B------:R-:W-:Y:S02]  /*09a0*/  @!P0 IMAD R49, R4, R49, R43 ;  /* 0x0000003104318224 */ /* 0x000fe400078e022b */
[----:B------:R-:W-:Y:S01]  /*09b0*/  IMAD.MOV.U32 R48, RZ, RZ, 0x7f800000 ;  /* 0x7f800000ff307424 */ /* 0x000fe200078e00ff */
[----:B------:R-:W-:-:S04]  /*09c0*/  @!P0 LEA R46, P1, R42, R46, 0x2 ;  /* 0x0000002e2a2e8211 */ /* 0x000fc800078210ff */
[----:B------:R-:W-:-:S05]  /*09d0*/  @!P0 LEA.HI.X R47, R42, R47, R49, 0x2, P1 ;  /* 0x0000002f2a2f8211 */ /* 0x000fca00008f1431 */
[----:B------:R0:W5:Y:S01]  /*09e0*/  @!P0 LDG.E R48, desc[UR12][R46.64] ;  /* 0x0000000c2e308981 */ /* 0x000162000c1e1900 */
[----:B------:R-:W-:Y:S01]  /*09f0*/  ISETP.NE.AND P0, PT, R40, RZ, PT ;  /* 0x000000ff2800720c */ /* 0x000fe20003f05270 */
[----:B------:R-:W-:Y:S01]  /*0a00*/  BSSY.RECONVERGENT B0, `(.L_x_12) ;  /* 0x0000093000007945 */ /* 0x000fe20003800200 */
[C---:B----4-:R-:W-:Y:S02]  /*0a10*/  LOP3.LUT R45, R12.reuse, 0xffff0000, RZ, 0xc0, !PT ;  /* 0xffff00000c2d7812 */ /* 0x050fe400078ec0ff */
[----:B------:R-:W-:Y:S02]  /*0a20*/  SHF.L.U32 R44, R12, 0x10, RZ ;  /* 0x000000100c2c7819 */ /* 0x000fe400000006ff */
[C---:B------:R-:W-:Y:S02]  /*0a30*/  SHF.L.U32 R7, R8.reuse, 0x10, RZ ;  /* 0x0000001008077819 */ /* 0x040fe400000006ff */
[----:B------:R-:W-:Y:S01]  /*0a40*/  LOP3.LUT R8, R8, 0xffff0000, RZ, 0xc0, !PT ;  /* 0xffff000008087812 */ /* 0x000fe200078ec0ff */
[----:B0-----:R-:W-:Y:S01]  /*0a50*/  IMAD.U32 R47, R15, 0x10000, RZ ;  /* 0x000100000f2f7824 */ /* 0x001fe200078e00ff */
[----:B------:R-:W-:-:S02]  /*0a60*/  SHF.L.U32 R46, R14, 0x10, RZ ;  /* 0x000000100e2e7819 */ /* 0x000fc400000006ff */
[----:B------:R-:W-:Y:S01]  /*0a70*/  LOP3.LUT R50, R14, 0xffff0000, RZ, 0xc0, !PT ;  /* 0xffff00000e327812 */ /* 0x000fe200078ec0ff */
[----:B------:R-:W-:Y:S01]  /*0a80*/  FMUL.FTZ R8, R8, R45 ;  /* 0x0000002d08087220 */ /* 0x000fe20000410000 */
[----:B------:R-:W-:Y:S02]  /*0a90*/  LOP3.LUT R14, R15, 0xffff0000, RZ, 0xc0, !PT ;  /* 0xffff00000f0e7812 */ /* 0x000fe400078ec0ff */
[----:B---3--:R-:W-:Y:S02]  /*0aa0*/  LOP3.LUT R49, R16, 0xffff0000, RZ, 0xc0, !PT ;  /* 0xffff000010317812 */ /* 0x008fe400078ec0ff */
[C---:B------:R-:W-:Y:S01]  /*0ab0*/  LOP3.LUT R52, R20.reuse, 0xffff0000, RZ, 0xc0, !PT ;  /* 0xffff000014347812 */ /* 0x040fe200078ec0ff */
[----:B------:R-:W-:Y:S01]  /*0ac0*/  IMAD.U32 R15, R20, 0x10000, RZ ;  /* 0x00010000140f7824 */ /* 0x000fe200078e00ff */
[----:B------:R-:W-:Y:S01]  /*0ad0*/  SHF.L.U32 R16, R16, 0x10, RZ ;  /* 0x0000001010107819 */ /* 0x000fe200000006ff */
[----:B------:R-:W-:Y:S02]  /*0ae0*/  IMAD.U32 R41, R9, 0x10000, RZ ;  /* 0x0001000009297824 */ /* 0x000fe400078e00ff */
[----:B------:R-:W-:Y:S01]  /*0af0*/  FMUL.FTZ R49, R49, R52 ;  /* 0x0000003431317220 */ /* 0x000fe20000410000 */
[----:B------:R-:W-:-:S02]  /*0b00*/  IMAD.U32 R12, R13, 0x10000, RZ ;  /* 0x000100000d0c7824 */ /* 0x000fc400078e00ff */
[----:B------:R-:W-:Y:S01]  /*0b10*/  FFMA.FTZ R44, R7, R44, R8 ;  /* 0x0000002c072c7223 */ /* 0x000fe20000010008 */
[----:B------:R-:W-:Y:S01]  /*0b20*/  SHF.L.U32 R7, R17, 0x10, RZ ;  /* 0x0000001011077819 */ /* 0x000fe200000006ff */
[----:B------:R-:W-:Y:S02]  /*0b30*/  IMAD.U32 R8, R21, 0x10000, RZ ;  /* 0x0001000015087824 */ /* 0x000fe400078e00ff */
[----:B------:R-:W-:Y:S01]  /*0b40*/  FFMA.FTZ R16, R16, R15, R49 ;  /* 0x0000000f10107223 */ /* 0x000fe20000010031 */
[----:B------:R-:W-:Y:S01]  /*0b50*/  LOP3.LUT R42, R9, 0xffff0000, RZ, 0xc0, !PT ;  /* 0xffff0000092a7812 */ /* 0x000fe200078ec0ff */
[----:B------:R-:W-:Y:S01]  /*0b60*/  FFMA.FTZ R41, R41, R12, R44 ;  /* 0x0000000c29297223 */ /* 0x000fe2000001002c */
[----:B------:R-:W-:Y:S01]  /*0b70*/  LOP3.LUT R13, R13, 0xffff0000, RZ, 0xc0, !PT ;  /* 0xffff00000d0d7812 */ /* 0x000fe200078ec0ff */
[----:B------:R-:W-:Y:S01]  /*0b80*/  FFMA.FTZ R16, R7, R8, R16 ;  /* 0x0000000807107223 */ /* 0x000fe20000010010 */
[----:B------:R-:W-:Y:S02]  /*0b90*/  LOP3.LUT R17, R17, 0xffff0000, RZ, 0xc0, !PT ;  /* 0xffff000011117812 */ /* 0x000fe400078ec0ff */
[----:B------:R-:W-:Y:S01]  /*0ba0*/  LOP3.LUT R12, R21, 0xffff0000, RZ, 0xc0, !PT ;  /* 0xffff0000150c7812 */ /* 0x000fe200078ec0ff */
[----:B------:R-:W-:Y:S01]  /*0bb0*/  FFMA.FTZ R42, R42, R13, R41 ;  /* 0x0000000d2a2a7223 */ /* 0x000fe20000010029 */
[----:B------:R-:W-:Y:S01]  /*0bc0*/  SHF.L.U32 R9, R10, 0x10, RZ ;  /* 0x000000100a097819 */ /* 0x000fe200000006ff */
[----:B------:R-:W-:Y:S01]  /*0bd0*/  IMAD.U32 R8, R22, 0x10000, RZ ;  /* 0x0001000016087824 */ /* 0x000fe200078e00ff */
[----:B------:R-:W-:Y:S01]  /*0be0*/  SHF.L.U32 R7, R18, 0x10, RZ ;  /* 0x0000001012077819 */ /* 0x000fe200000006ff */
[----:B------:R-:W-:Y:S01]  /*0bf0*/  FFMA.FTZ R12, R17, R12, R16 ;  /* 0x0000000c110c7223 */ /* 0x000fe20000010010 */
[----:B------:R-:W-:Y:S01]  /*0c00*/  LOP3.LUT R43, R10, 0xffff0000, RZ, 0xc0, !PT ;  /* 0xffff00000a2b7812 */ /* 0x000fe200078ec0ff */
[----:B------:R-:W-:-:S02]  /*0c10*/  FFMA.FTZ R42, R9, R46, R42 ;  /* 0x0000002e092a7223 */ /* 0x000fc4000001002a */
[----:B------:R-:W-:Y:S01]  /*0c20*/  FFMA.FTZ R13, R7, R8, R12 ;  /* 0x00000008070d7223 */ /* 0x000fe2000001000c */
[C---:B------:R-:W-:Y:S01]  /*0c30*/  IMAD.U32 R7, R23.reuse, 0x10000, RZ ;  /* 0x0001000017077824 */ /* 0x040fe200078e00ff */
[----:B------:R-:W-:Y:S01]  /*0c40*/  LOP3.LUT R8, R23, 0xffff0000, RZ, 0xc0, !PT ;  /* 0xffff000017087812 */ /* 0x000fe200078ec0ff */
[----:B------:R-:W-:Y:S01]  /*0c50*/  FFMA.FTZ R43, R43, R50, R42 ;  /* 0x000000322b2b7223 */ /* 0x000fe2000001002a */
[----:B------:R-:W-:Y:S02]  /*0c60*/  LOP3.LUT R18, R18, 0xffff0000, RZ, 0xc0, !PT ;  /* 0xffff000012127812 */ /* 0x000fe400078ec0ff */
[C---:B--2---:R-:W-:Y:S02]  /*0c70*/  SHF.L.U32 R17, R24.reuse, 0x10, RZ ;  /* 0x0000001018117819 */ /* 0x044fe400000006ff */
[----:B------:R-:W-:Y:S02]  /*0c80*/  LOP3.LUT R24, R24, 0xffff0000, RZ, 0xc0, !PT ;  /* 0xffff000018187812 */ /* 0x000fe400078ec0ff */
[----:B------:R-:W-:-:S02]  /*0c90*/  LOP3.LUT R23, R28, 0xffff0000, RZ, 0xc0, !PT ;  /* 0xffff00001c177812 */ /* 0x000fc400078ec0ff */
[----:B------:R-:W-:Y:S02]  /*0ca0*/  SHF.L.U32 R42, R28, 0x10, RZ ;  /* 0x000000101c2a7819 */ /* 0x000fe400000006ff */
[----:B------:R-:W-:Y:S01]  /*0cb0*/  LOP3.LUT R21, R32, 0xffff0000, RZ, 0xc0, !PT ;  /* 0xffff000020157812 */ /* 0x000fe200078ec0ff */
[----:B------:R-:W-:Y:S01]  /*0cc0*/  FMUL.FTZ R24, R24, R23 ;  /* 0x0000001718187220 */ /* 0x000fe20000410000 */
[C---:B------:R-:W-:Y:S01]  /*0cd0*/  LOP3.LUT R28, R36.reuse, 0xffff0000, RZ, 0xc0, !PT ;  /* 0xffff0000241c7812 */ /* 0x040fe200078ec0ff */
[----:B------:R-:W-:Y:S01]  /*0ce0*/  IMAD.U32 R23, R36, 0x10000, RZ ;  /* 0x0001000024177824 */ /* 0x000fe200078e00ff */
[----:B------:R-:W-:Y:S02]  /*0cf0*/  LOP3.LUT R9, R22, 0xffff0000, RZ, 0xc0, !PT ;  /* 0xffff000016097812 */ /* 0x000fe400078ec0ff */
[----:B------:R-:W-:Y:S01]  /*0d00*/  SHF.L.U32 R32, R32, 0x10, RZ ;  /* 0x0000001020207819 */ /* 0x000fe200000006ff */
[----:B------:R-:W-:Y:S01]  /*0d10*/  FMUL.FTZ R21, R21, R28 ;  /* 0x0000001c15157220 */ /* 0x000fe20000410000 */
[----:B------:R-:W-:-:S02]  /*0d20*/  IMAD.U32 R15, R25, 0x10000, RZ ;  /* 0x00010000190f7824 */ /* 0x000fc400078e00ff */
[----:B------:R-:W-:Y:S01]  /*0d30*/  FFMA.FTZ R42, R17, R42, R24 ;  /* 0x0000002a112a7223 */ /* 0x000fe20000010018 */
[----:B------:R-:W-:Y:S01]  /*0d40*/  IMAD.U32 R44, R29, 0x10000, RZ ;  /* 0x000100001d2c7824 */ /* 0x000fe200078e00ff */
[----:B------:R-:W-:Y:S01]  /*0d50*/  SHF.L.U32 R12, R19, 0x10, RZ ;  /* 0x00000010130c7819 */ /* 0x000fe200000006ff */
        /* <DEDUP_REMOVED lines=8> */
[----:B------:R-:W-:Y:S01]  /*0de0*/  LOP3.LUT R33, R33, 0xffff0000, RZ, 0xc0, !PT ;  /* 0xffff000021217812 */ /* 0x000fe200078ec0ff */
[----:B------:R-:W-:Y:S01]  /*0df0*/  FFMA.FTZ R24, R17, R24, R32 ;  /* 0x0000001811187223 */ /* 0x000fe20000010020 */
[----:B------:R-:W-:Y:S01]  /*0e00*/  LOP3.LUT R28, R37, 0xffff0000, RZ, 0xc0, !PT ;  /* 0xffff0000251c7812 */ /* 0x000fe200078ec0ff */
[----:B------:R-:W-:Y:S01]  /*0e10*/  FFMA.FTZ R42, R25, R22, R42 ;  /* 0x00000016192a7223 */ /* 0x000fe2000001002a */
[----:B------:R-:W-:-:S02]  /*0e20*/  SHF.L.U32 R9, R26, 0x10, RZ ;  /* 0x000000101a097819 */ /* 0x000fc400000006ff */
[----:B------:R-:W-:Y:S01]  /*0e30*/  SHF.L.U32 R20, R30, 0x10, RZ ;  /* 0x000000101e147819 */ /* 0x000fe200000006ff */
[----:B------:R-:W-:Y:S01]  /*0e40*/  IMAD.U32 R22, R38, 0x10000, RZ ;  /* 0x0001000026167824 */ /* 0x000fe200078e00ff */
[----:B------:R-:W-:Y:S01]  /*0e50*/  SHF.L.U32 R15, R34, 0x10, RZ ;  /* 0x00000010220f7819 */ /* 0x000fe200000006ff */
[----:B------:R-:W-:Y:S01]  /*0e60*/  FFMA.FTZ R24, R33, R28, R24 ;  /* 0x0000001c21187223 */ /* 0x000fe20000010018 */
[----:B------:R-:W-:Y:S01]  /*0e70*/  LOP3.LUT R26, R26, 0xffff0000, RZ, 0xc0, !PT ;  /* 0xffff00001a1a7812 */ /* 0x000fe200078ec0ff */
[----:B------:R-:W-:Y:S01]  /*0e80*/  FFMA.FTZ R9, R9, R20, R42 ;  /* 0x0000001409097223 */ /* 0x000fe2000001002a */
[----:B------:R-:W-:Y:S01]  /*0e90*/  LOP3.LUT R13, R30, 0xffff0000, RZ, 0xc0, !PT ;  /* 0xffff00001e0d7812 */ /* 0x000fe200078ec0ff */
[----:B------:R-:W-:Y:S01]  /*0ea0*/  FFMA.FTZ R15, R15, R22, R24 ;  /* 0x000000160f0f7223 */ /* 0x000fe20000010018 */
[----:B------:R-:W-:Y:S02]  /*0eb0*/  LOP3.LUT R34, R34, 0xffff0000, RZ, 0xc0, !PT ;  /* 0xffff000022227812 */ /* 0x000fe400078ec0ff */
[----:B------:R-:W-:Y:S01]  /*0ec0*/  LOP3.LUT R17, R38, 0xffff0000, RZ, 0xc0, !PT ;  /* 0xffff000026117812 */ /* 0x000fe200078ec0ff */
[----:B------:R-:W-:-:S02]  /*0ed0*/  IMAD.U32 R7, R27, 0x10000, RZ ;  /* 0x000100001b077824 */ /* 0x000fc400078e00ff */
[----:B------:R-:W-:Y:S01]  /*0ee0*/  FFMA.FTZ R26, R26, R13, R9 ;  /* 0x0000000d1a1a7223 */ /* 0x000fe20000010009 */
[----:B------:R-:W-:Y:S01]  /*0ef0*/  IMAD.U32 R18, R31, 0x10000, RZ ;  /* 0x000100001f127824 */ /* 0x000fe200078e00ff */
[----:B------:R-:W-:Y:S01]  /*0f00*/  SHF.L.U32 R9, R35, 0x10, RZ ;  /* 0x0000001023097819 */ /* 0x000fe200000006ff */
[----:B------:R-:W-:Y:S02]  /*0f10*/  IMAD.U32 R10, R11, 0x10000, RZ ;  /* 0x000100000b0a7824 */ /* 0x000fe400078e00ff */
[----:B------:R-:W-:Y:S01]  /*0f20*/  FFMA.FTZ R34, R34, R17, R15 ;  /* 0x0000001122227223 */ /* 0x000fe2000001000f */
[----:B------:R-:W-:Y:S02]  /*0f30*/  IMAD.U32 R20, R39, 0x10000, RZ ;  /* 0x0001000027147824 */ /* 0x000fe400078e00ff */
[----:B------:R-:W-:Y:S01]  /*0f40*/  FFMA.FTZ R26, R7, R18, R26 ;  /* 0x00000012071a7223 */ /* 0x000fe2000001001a */
[----:B------:R-:W-:Y:S01]  /*0f50*/  LOP3.LUT R11, R11, 0xffff0000, RZ, 0xc0, !PT ;  /* 0xffff00000b0b7812 */ /* 0x000fe200078ec0ff */
[----:B------:R-:W-:Y:S01]  /*0f60*/  FFMA.FTZ R10, R10, R47, R43 ;  /* 0x0000002f0a0a7223 */ /* 0x000fe2000001002b */
[----:B------:R-:W-:Y:S01]  /*0f70*/  LOP3.LUT R19, R19, 0xffff0000, RZ, 0xc0, !PT ;  /* 0xffff000013137812 */ /* 0x000fe200078ec0ff */
[----:B------:R-:W-:Y:S01]  /*0f80*/  FFMA.FTZ R20, R9, R20, R34 ;  /* 0x0000001409147223 */ /* 0x000fe20000010022 */
[----:B------:R-:W-:-:S02]  /*0f90*/  LOP3.LUT R27, R27, 0xffff0000, RZ, 0xc0, !PT ;  /* 0xffff00001b1b7812 */ /* 0x000fc400078ec0ff */
[----:B------:R-:W-:Y:S02]  /*0fa0*/  LOP3.LUT R16, R31, 0xffff0000, RZ, 0xc0, !PT ;  /* 0xffff00001f107812 */ /* 0x000fe400078ec0ff */
[----:B------:R-:W-:Y:S02]  /*0fb0*/  LOP3.LUT R35, R35, 0xffff0000, RZ, 0xc0, !PT ;  /* 0xffff000023237812 */ /* 0x000fe400078ec0ff */
[----:B------:R-:W-:Y:S01]  /*0fc0*/  LOP3.LUT R18, R39, 0xffff0000, RZ, 0xc0, !PT ;  /* 0xffff000027127812 */ /* 0x000fe200078ec0ff */
[----:B------:R-:W-:Y:S01]  /*0fd0*/  FFMA.FTZ R10, R11, R14, R10 ;  /* 0x0000000e0b0a7223 */ /* 0x000fe2000001000a */
[----:B------:R-:W-:Y:S01]  /*0fe0*/  FFMA.FTZ R12, R19, R8, R12 ;  /* 0x00000008130c7223 */ /* 0x000fe2000001000c */
[----:B------:R-:W-:Y:S02]  /*0ff0*/  FFMA.FTZ R16, R27, R16, R26 ;  /* 0x000000101b107223 */ /* 0x000fe4000001001a */
[----:B------:R-:W-:Y:S01]  /*1000*/  FFMA.FTZ R20, R35, R18, R20 ;  /* 0x0000001223147223 */ /* 0x000fe20000010014 */
[----:B------:R-:W0:Y:S04]  /*1010*/  SHFL.BFLY PT, R7, R10, 0x4, 0x1f ;  /* 0x0c801f000a077f89 */ /* 0x000e2800000e0000 */
[----:B------:R-:W1:Y:S04]  /*1020*/  SHFL.BFLY PT, R9, R12, 0x4, 0x1f ;  /* 0x0c801f000c097f89 */ /* 0x000e6800000e0000 */
[----:B------:R-:W2:Y:S04]  /*1030*/  SHFL.BFLY PT, R13, R16, 0x4, 0x1f ;  /* 0x0c801f00100d7f89 */ /* 0x000ea800000e0000 */
[----:B------:R-:W3:Y:S01]  /*1040*/  SHFL.BFLY PT, R17, R20, 0x4, 0x1f ;  /* 0x0c801f0014117f89 */ /* 0x000ee200000e0000 */
[----:B0-----:R-:W-:Y:S01]  /*1050*/  FADD.FTZ R7, R10, R7 ;  /* 0x000000070a077221 */ /* 0x001fe20000010000 */
[----:B-1----:R-:W-:Y:S01]  /*1060*/  FADD.FTZ R11, R12, R9 ;  /* 0x000000090c0b7221 */ /* 0x002fe20000010000 */
[----:B--2---:R-:W-:Y:S01]  /*1070*/  FADD.FTZ R15, R16, R13 ;  /* 0x0000000d100f7221 */ /* 0x004fe20000010000 */
[----:B---3--:R-:W-:-:S02]  /*1080*/  FADD.FTZ R19, R20, R17 ;  /* 0x0000001114137221 */ /* 0x008fc40000010000 */
        /* <DEDUP_REMOVED lines=15> */
[----:B---3--:R-:W-:Y:S01]  /*1180*/  FADD.FTZ R15, R10, R7 ;  /* 0x000000070a0f7221 */ /* 0x008fe20000010000 */
[----:B------:R-:W-:Y:S06]  /*1190*/  @P0 BRA `(.L_x_13) ;  /* 0x0000000000640947 */ /* 0x000fec0003800000 */
[----:B------:R-:W0:Y:S01]  /*11a0*/  LDCU.64 UR8, c[0x0][0x3e8] ;  /* 0x00007d00ff0877ac */ /* 0x000e220008000a00 */
[----:B------:R-:W1:Y:S01]  /*11b0*/  LDC.64 R10, c[0x0][0x3f0] ;  /* 0x0000fc00ff0a7b82 */ /* 0x000e620000000a00 */
[----:B------:R-:W-:Y:S01]  /*11c0*/  ISETP.GE.AND P0, PT, R6, UR10, PT ;  /* 0x0000000a06007c0c */ /* 0x000fe2000bf06270 */
[----:B------:R-:W-:Y:S01]  /*11d0*/  UMOV UR4, UR6 ;  /* 0x0000000600047c82 */ /* 0x000fe20008000000 */
[----:B------:R-:W-:Y:S01]  /*11e0*/  UMOV UR5, URZ ;  /* 0x000000ff00057c82 */ /* 0x000fe20008000000 */
[----:B------:R-:W2:Y:S01]  /*11f0*/  LDCU.64 UR16, c[0x0][0x3d0] ;  /* 0x00007a00ff1077ac */ /* 0x000ea20008000a00 */
[----:B------:R-:W-:Y:S02]  /*1200*/  ISETP.GE.AND P3, PT, R2, UR10, PT ;  /* 0x0000000a02007c0c */ /* 0x000fe4000bf66270 */
[----:B------:R-:W-:Y:S02]  /*1210*/  ISETP.GE.AND P2, PT, R3, UR10, PT ;  /* 0x0000000a03007c0c */ /* 0x000fe4000bf46270 */
[----:B------:R-:W-:Y:S01]  /*1220*/  FSEL R3, R12, RZ, !P3 ;  /* 0x000000ff0c037208 */ /* 0x000fe20005800000 */
[----:B0-----:R-:W-:-:S04]  /*1230*/  UIMAD.WIDE.U32 UR4, UR14, UR8, UR4 ;  /* 0x000000080e0472a5 */ /* 0x001fc8000f8e0004 */
[----:B------:R-:W-:-:S06]  /*1240*/  UIMAD UR5, UR14, UR9, UR5 ;  /* 0x000000090e0572a4 */ /* 0x000fcc000f8e0205 */
[----:B-1----:R-:W-:-:S04]  /*1250*/  IMAD.WIDE.U32 R8, R4, R10, UR4 ;  /* 0x0000000404087e25 */ /* 0x002fc8000f8e000a */
[----:B------:R-:W-:Y:S01]  /*1260*/  IMAD R7, R4, R11, R9 ;  /* 0x0000000b04077224 */ /* 0x000fe200078e0209 */
[----:B------:R-:W-:Y:S02]  /*1270*/  IADD3 R8, P1, PT, R2, R8, RZ ;  /* 0x0000000802087210 */ /* 0x000fe40007f3e0ff */
[----:B------:R-:W-:Y:S02]  /*1280*/  FSEL R11, R15, RZ, !P0 ;  /* 0x000000ff0f0b7208 */ /* 0x000fe40004000000 */
[----:B------:R-:W-:Y:S02]  /*1290*/  IADD3.X R7, PT, PT, RZ, R7, RZ, P1, !PT ;  /* 0x00000007ff077210 */ /* 0x000fe40000ffe4ff */
[C---:B--2---:R-:W-:Y:S02]  /*12a0*/  LEA R6, P4, R8.reuse, UR16, 0x2 ;  /* 0x0000001008067c11 */ /* 0x044fe4000f8810ff */
[----:B------:R-:W-:Y:S02]  /*12b0*/  ISETP.GE.AND P1, PT, R5, UR10, PT ;  /* 0x0000000a05007c0c */ /* 0x000fe4000bf26270 */
[----:B------:R-:W-:-:S02]  /*12c0*/  LEA.HI.X R7, R8, UR17, R7, 0x2, P4 ;  /* 0x0000001108077c11 */ /* 0x000fc4000a0f1407 */
[----:B------:R-:W-:Y:S02]  /*12d0*/  FSEL R5, R13, RZ, !P2 ;  /* 0x000000ff0d057208 */ /* 0x000fe40005000000 */
[----:B------:R-:W-:Y:S01]  /*12e0*/  FSEL R9, R17, RZ, !P1 ;  /* 0x000000ff11097208 */ /* 0x000fe20004800000 */
[----:B------:R0:W-:Y:S04]  /*12f0*/  STG.E desc[UR12][R6.64], R3 ;  /* 0x0000000306007986 */ /* 0x0001e8000c10190c */
[----:B------:R0:W-:Y:S04]  /*1300*/  STG.E desc[UR12][R6.64+0x80], R5 ;  /* 0x0000800506007986 */ /* 0x0001e8000c10190c */
[----:B------:R0:W-:Y:S04]  /*1310*/  STG.E desc[UR12][R6.64+0x100], R9 ;  /* 0x0001000906007986 */ /* 0x0001e8000c10190c */
[----:B------:R0:W-:Y:S02]  /*1320*/  STG.E desc[UR12][R6.64+0x180], R11 ;  /* 0x0001800b06007986 */ /* 0x0001e4000c10190c */
.L_x_13:
[----:B------:R-:W-:Y:S05]  /*1330*/  BSYNC.RECONVERGENT B0 ;  /* 0x0000000000007941 */ /* 0x000fea0003800200 */
.L_x_12:
[----:B------:R-:W-:Y:S01]  /*1340*/  UIADD3 UR4, UPT, UPT, UR7, 0x7f, URZ ;  /* 0x0000007f07047890 */ /* 0x000fe2000fffe0ff */
[----:B0-----:R-:W0:Y:S01]  /*1350*/  LDC.64 R10, c[0x0][0x440] ;  /* 0x00011000ff0a7b82 */ /* 0x001e220000000a00 */
[----:B------:R-:W-:Y:S02]  /*1360*/  BSSY.RECONVERGENT B0, `(.L_x_14) ;  /* 0x0000019000007945 */ /* 0x000fe40003800200 */
[----:B------:R-:W-:-:S04]  /*1370*/  USHF.R.S32.HI UR5, URZ, 0x1f, UR4 ;  /* 0x0000001fff057899 */ /* 0x000fc80008011404 */
[----:B------:R-:W-:Y:S01]  /*1380*/  ULEA.HI UR5, UR5, UR4, URZ, 0x7 ;  /* 0x0000000405057291 */ /* 0x000fe2000f8f38ff */
[----:B------:R-:W1:Y:S03]  /*1390*/  LDC.64 R12, c[0x0][0x448] ;  /* 0x00011200ff0c7b82 */ /* 0x000e660000000a00 */
[----:B------:R-:W-:-:S04]  /*13a0*/  ULOP3.LUT UR5, UR5, 0xffffff80, URZ, 0xc0, !UPT ;  /* 0xffffff8005057892 */ /* 0x000fc8000f8ec0ff */
[----:B------:R-:W-:-:S04]  /*13b0*/  UIADD3 UR5, UPT, UPT, UR6, UR4, -UR5 ;  /* 0x0000000406057290 */ /* 0x000fc8000fffe805 */
[----:B------:R-:W-:-:S06]  /*13c0*/  UIADD3 UR5, UPT, UPT, UR4, -UR5, URZ ;  /* 0x8000000504057290 */ /* 0x000fcc000fffe0ff */
[----:B------:R-:W-:-:S04]  /*13d0*/  ISETP.GE.AND P0, PT, R0, UR5, PT ;  /* 0x0000000500007c0c */ /* 0x000fc8000bf06270 */
[----:B------:R-:W-:-:S13]  /*13e0*/  ISETP.GT.U32.OR P0, PT, R0, 0x7f, P0 ;  /* 0x0000007f0000780c */ /* 0x000fda0000704470 */
[----:B------:R-:W-:Y:S05]  /*13f0*/  @P0 BRA `(.L_x_15) ;  /* 0x00000000003c0947 */ /* 0x000fea0003800000 */
[----:B------:R-:W2:Y:S01]  /*1400*/  LDC.64 R6, c[0x0][0x418] ;  /* 0x00010600ff067b82 */ /* 0x000ea20000000a00 */
[----:B------:R-:W3:Y:S01]  /*1410*/  LDCU.64 UR4, c[0x0][0x420] ;  /* 0x00008400ff0477ac */ /* 0x000ee20008000a00 */
[----:B------:R-:W-:Y:S02]  /*1420*/  HFMA2 R3, -RZ, RZ, 0, 0 ;  /* 0x00000000ff037431 */ /* 0x000fe400000001ff */
[----:B------:R-:W-:Y:S02]  /*1430*/  VIADD R2, R0, UR6 ;  /* 0x0000000600027c36 */ /* 0x000fe40008000000 */
[C---:B-----5:R-:W-:Y:S01]  /*1440*/  FMUL.FTZ R5, R48.reuse, 1.4426950216293334961 ;  /* 0x3fb8aa3b30057820 */ /* 0x060fe20000410000 */
[----:B------:R-:W-:Y:S01]  /*1450*/  FSETP.NEU.FTZ.AND P0, PT, R48, -INF , PT ;  /* 0xff8000003000780b */ /* 0x000fe20003f1d000 */
[----:B------:R-:W4:Y:S03]  /*1460*/  LDC.64 R8, c[0x0][0x410] ;  /* 0x00010400ff087b82 */ /* 0x000f260000000a00 */
[----:B------:R-:W-:Y:S01]  /*1470*/  FSEL R5, R5, RZ, P0 ;  /* 0x000000ff05057208 */ /* 0x000fe20000000000 */
[----:B--2---:R-:W-:-:S04]  /*1480*/  IMAD.WIDE.U32 R2, R6, UR14, R2 ;  /* 0x0000000e06027c25 */ /* 0x004fc8000f8e0002 */
[----:B------:R-:W-:Y:S02]  /*1490*/  IMAD R3, R7, UR14, R3 ;  /* 0x0000000e07037c24 */ /* 0x000fe4000f8e0203 */
[----:B---3--:R-:W-:-:S04]  /*14a0*/  IMAD.WIDE.U32 R2, R4, UR4, R2 ;  /* 0x0000000404027c25 */ /* 0x008fc8000f8e0002 */
[----:B------:R-:W-:Y:S01]  /*14b0*/  IMAD R3, R4, UR5, R3 ;  /* 0x0000000504037c24 */ /* 0x000fe2000f8e0203 */
[----:B----4-:R-:W-:-:S04]  /*14c0*/  LEA R6, P1, R2, R8, 0x2 ;  /* 0x0000000802067211 */ /* 0x010fc800078210ff */
[----:B------:R-:W-:-:S05]  /*14d0*/  LEA.HI.X R7, R2, R9, R3, 0x2, P1 ;  /* 0x0000000902077211 */ /* 0x000fca00008f1403 */
[----:B------:R2:W-:Y:S04]  /*14e0*/  STG.E desc[UR12][R6.64], R5 ;  /* 0x0000000506007986 */ /* 0x0005e8000c10190c */
.L_x_15:
[----:B------:R-:W-:Y:S05]  /*14f0*/  BSYNC.RECONVERGENT B0 ;  /* 0x0000000000007941 */ /* 0x000fea0003800200 */
.L_x_14:
[----:B------:R-:W-:Y:S01]  /*1500*/  USHF.L.U32 UR4, UR11, 0xd, URZ ;  /* 0x0000000d0b047899 */ /* 0x000fe200080006ff */
[----:B------:R-:W-:Y:S01]  /*1510*/  IMAD.SHL.U32 R2, R0, 0x4, RZ ;  /* 0x0000000400027824 */ /* 0x000fe200078e00ff */
[----:B------:R-:W3:Y:S01]  /*1520*/  LDCU.64 UR8, c[0x0][0x458] ;  /* 0x00008b00ff0877ac */ /* 0x000ee20008000a00 */
[----:B------:R-:W-:-:S03]  /*1530*/  MOV R3, RZ ;  /* 0x000000ff00037202 */ /* 0x000fc60000000f00 */
[----:B------:R-:W-:-:S05]  /*1540*/  LOP3.LUT R2, R2, UR4, RZ, 0xfc, !PT ;  /* 0x0000000402027c12 */ /* 0x000fca000f8efcff */
[----:B------:R-:W2:Y:S01]  /*1550*/  LDCU.64 UR4, c[0x0][0x428] ;  /* 0x00008500ff0477ac */ /* 0x000ea20008000a00 */
[----:B0-----:R-:W-:-:S04]  /*1560*/  IMAD.WIDE.U32 R2, R10, UR14, R2 ;  /* 0x0000000e0a027c25 */ /* 0x001fc8000f8e0002 */
[----:B------:R-:W-:Y:S01]  /*1570*/  IMAD R3, R11, UR14, R3 ;  /* 0x0000000e0b037c24 */ /* 0x000fe2000f8e0203 */
[----:B---3--:R-:W-:Y:S01]  /*1580*/  ISETP.NE.U32.AND P0, PT, RZ, UR8, PT ;  /* 0x00000008ff007c0c */ /* 0x008fe2000bf05070 */
[----:B-1----:R-:W-:-:S03]  /*1590*/  IMAD.WIDE.U32 R2, R4, R12, R2 ;  /* 0x0000000c04027225 */ /* 0x002fc600078e0002 */
[----:B------:R-:W-:Y:S01]  /*15a0*/  ISETP.NE.AND.EX P0, PT, RZ, UR9, PT, P0 ;  /* 0x00000009ff007c0c */ /* 0x000fe2000bf05300 */
[----:B------:R-:W-:-:S03]  /*15b0*/  IMAD R3, R4, R13, R3 ;  /* 0x0000000d04037224 */ /* 0x000fc600078e0203 */
[----:B------:R-:W-:Y:S02]  /*15c0*/  ISETP.NE.OR P0, PT, R0, RZ, !P0 ;  /* 0x000000ff0000720c */ /* 0x000fe40004705670 */
[----:B--2---:R-:W-:-:S04]  /*15d0*/  LEA R6, P1, R2, UR4, 0x2 ;  /* 0x0000000402067c11 */ /* 0x004fc8000f8210ff */
[----:B------:R-:W-:-:S05]  /*15e0*/  LEA.HI.X R7, R2, UR5, R3, 0x2, P1 ;  /* 0x0000000502077c11 */ /* 0x000fca00088f1403 */
[----:B------:R0:W-:Y:S04]  /*15f0*/  STG.E.128 desc[UR12][R6.64], RZ ;  /* 0x000000ff06007986 */ /* 0x0001e8000c101d0c */
[----:B------:R0:W-:Y:S04]  /*1600*/  STG.E.128 desc[UR12][R6.64+0x1000], RZ ;  /* 0x001000ff06007986 */ /* 0x0001e8000c101d0c */
[----:B------:R0:W-:Y:S04]  /*1610*/  STG.E.128 desc[UR12][R6.64+0x2000], RZ ;  /* 0x002000ff06007986 */ /* 0x0001e8000c101d0c */
[----:B------:R0:W-:Y:S04]  /*1620*/  STG.E.128 desc[UR12][R6.64+0x3000], RZ ;  /* 0x003000ff06007986 */ /* 0x0001e8000c101d0c */
[----:B------:R0:W-:Y:S04]  /*1630*/  STG.E.128 desc[UR12][R6.64+0x4000], RZ ;  /* 0x004000ff06007986 */ /* 0x0001e8000c101d0c */
[----:B------:R0:W-:Y:S04]  /*1640*/  STG.E.128 desc[UR12][R6.64+0x5000], RZ ;  /* 0x005000ff06007986 */ /* 0x0001e8000c101d0c */
[----:B------:R0:W-:Y:S04]  /*1650*/  STG.E.128 desc[UR12][R6.64+0x6000], RZ ;  /* 0x006000ff06007986 */ /* 0x0001e8000c101d0c */
[----:B------:R0:W-:Y:S01]  /*1660*/  STG.E.128 desc[UR12][R6.64+0x7000], RZ ;  /* 0x007000ff06007986 */ /* 0x0001e2000c101d0c */
[----:B------:R-:W-:Y:S05]  /*1670*/  @P0 EXIT ;  /* 0x000000000000094d */ /* 0x000fea0003800000 */
[----:B------:R-:W1:Y:S08]  /*1680*/  LDC R5, c[0x0][0x450] ;  /* 0x00011400ff057b82 */ /* 0x000e700000000800 */
[----:B0-----:R-:W0:Y:S08]  /*1690*/  LDC R7, c[0x0][0x390] ;  /* 0x0000e400ff077b82 */ /* 0x001e300000000800 */
[----:B------:R-:W2:Y:S01]  /*16a0*/  LDC.64 R2, c[0x0][0x458] ;  /* 0x00011600ff027b82 */ /* 0x000ea20000000a00 */
[----:B-1----:R-:W-:-:S04]  /*16b0*/  IMAD R4, R5, UR11, R4 ;  /* 0x0000000b05047c24 */ /* 0x002fc8000f8e0204 */
[----:B0-----:R-:W-:-:S04]  /*16c0*/  IMAD R5, R4, R7, UR14 ;  /* 0x0000000e04057e24 */ /* 0x001fc8000f8e0207 */
[----:B--2---:R-:W-:-:S05]  /*16d0*/  IMAD.WIDE R2, R5, 0x4, R2 ;  /* 0x0000000405027825 */ /* 0x004fca00078e0202 */
[----:B------:R-:W-:Y:S01]  /*16e0*/  STG.E desc[UR12][R2.64], RZ ;  /* 0x000000ff02007986 */ /* 0x000fe2000c10190c */
[----:B------:R-:W-:Y:S05]  /*16f0*/  EXIT ;  /* 0x000000000000794d */ /* 0x000fea0003800000 */
.L_x_16:
        /* <DEDUP_REMOVED lines=16> */
.L_x_107:


//--------------------- .text._ZN7cutlass13device_kernelIN5flash11enable_sm90INS1_16FlashAttnBwdSm90INS1_25CollectiveMainloopBwdSm90ILi2ELi2ELi2EN4cute5tupleIJNS5_1CILi1EEES8_S8_EEENS6_IJNS7_ILi128EEESA_NS7_ILi64EEEEEENS_10bfloat16_tEfNS_4arch4Sm90ELb0ELb1ELb1ELb1ELb0ELb1ELb0ELb0ELi2ELi1ELi2ELi2ELb0EEENS1_21CollectiveEpilogueBwdISC_SD_SF_Li256ELb1ELb0ELi1EEENS1_19SingleTileSchedulerILb1ELb0ELb0ELi128EEEEEEEEEvNT_6ParamsE --------------------------
	.section	.text._ZN7cutlass13device_kernelIN5flash11enable_sm90INS1_16FlashAttnBwdSm90INS1_25CollectiveMainloopBwdSm90ILi2ELi2ELi2EN4cute5tupleIJNS5_1CILi1EEES8_S8_EEENS6_IJNS7_ILi128EEESA_NS7_ILi64EEEEEENS_10bfloat16_tEfNS_4arch4Sm90ELb0ELb1ELb1ELb1ELb0ELb1ELb0ELb0ELi2ELi1ELi2ELi2ELb0EEENS1_21CollectiveEpilogueBwdISC_SD_SF_Li256ELb1ELb0ELi1EEENS1_19SingleTileSchedulerILb1ELb0ELb0ELi128EEEEEEEEEvNT_6ParamsE,"ax",@progbits
	.align	128
.text._ZN7cutlass13device_kernelIN5flash11enable_sm90INS1_16FlashAttnBwdSm90INS1_25CollectiveMainloopBwdSm90ILi2ELi2ELi2EN4cute5tupleIJNS5_1CILi1EEES8_S8_EEENS6_IJNS7_ILi128EEESA_NS7_ILi64EEEEEENS_10bfloat16_tEfNS_4arch4Sm90ELb0ELb1ELb1ELb1ELb0ELb1ELb0ELb0ELi2ELi1ELi2ELi2ELb0EEENS1_21CollectiveEpilogueBwdISC_SD_SF_Li256ELb1ELb0ELi1EEENS1_19SingleTileSchedulerILb1ELb0ELb0ELi128EEEEEEEEEvNT_6ParamsE:
        .type           _ZN7cutlass13device_kernelIN5flash11enable_sm90INS1_16FlashAttnBwdSm90INS1_25CollectiveMainloopBwdSm90ILi2ELi2ELi2EN4cute5tupleIJNS5_1CILi1EEES8_S8_EEENS6_IJNS7_ILi128EEESA_NS7_ILi64EEEEEENS_10bfloat16_tEfNS_4arch4Sm90ELb0ELb1ELb1ELb1ELb0ELb1ELb0ELb0ELi2ELi1ELi2ELi2ELb0EEENS1_21CollectiveEpilogueBwdISC_SD_SF_Li256ELb1ELb0ELi1EEENS1_19SingleTileSchedulerILb1ELb0ELb0ELi128EEEEEEEEEvNT_6ParamsE,@function
        .size           _ZN7cutlass13device_kernelIN5flash11enable_sm90INS1_16FlashAttnBwdSm90INS1_25CollectiveMainloopBwdSm90ILi2ELi2ELi2EN4cute5tupleIJNS5_1CILi1EEES8_S8_EEENS6_IJNS7_ILi128EEESA_NS7_ILi64EEEEEENS_10bfloat16_tEfNS_4arch4Sm90ELb0ELb1ELb1ELb1ELb0ELb1ELb0ELb0ELi2ELi1ELi2ELi2ELb0EEENS1_21CollectiveEpilogueBwdISC_SD_SF_Li256ELb1ELb0ELi1EEENS1_19SingleTileSchedulerILb1ELb0ELb0ELi128EEEEEEEEEvNT_6ParamsE,(.L_x_108 - _ZN7cutlass13device_kernelIN5flash11enable_sm90INS1_16FlashAttnBwdSm90INS1_25CollectiveMainloopBwdSm90ILi2ELi2ELi2EN4cute5tupleIJNS5_1CILi1EEES8_S8_EEENS6_IJNS7_ILi128EEESA_NS7_ILi64EEEEEENS_10bfloat16_tEfNS_4arch4Sm90ELb0ELb1ELb1ELb1ELb0ELb1ELb0ELb0ELi2ELi1ELi2ELi2ELb0EEENS1_21CollectiveEpilogueBwdISC_SD_SF_Li256ELb1ELb0ELi1EEENS1_19SingleTileSchedulerILb1ELb0ELb0ELi128EEEEEEEEEvNT_6ParamsE)
        .other          _ZN7cutlass13device_kernelIN5flash11enable_sm90INS1_16FlashAttnBwdSm90INS1_25CollectiveMainloopBwdSm90ILi2ELi2ELi2EN4cute5tupleIJNS5_1CILi1EEES8_S8_EEENS6_IJNS7_ILi128EEESA_NS7_ILi64EEEEEENS_10bfloat16_tEfNS_4arch4Sm90ELb0ELb1ELb1ELb1ELb0ELb1ELb0ELb0ELi2ELi1ELi2ELi2ELb0EEENS1_21CollectiveEpilogueBwdISC_SD_SF_Li256ELb1ELb0ELi1EEENS1_19SingleTileSchedulerILb1ELb0ELb0ELi128EEEEEEEEEvNT_6ParamsE,@"STO_CUDA_ENTRY STV_DEFAULT"
_ZN7cutlass13device_kernelIN5flash11enable_sm90INS1_16FlashAttnBwdSm90INS1_25CollectiveMainloopBwdSm90ILi2ELi2ELi2EN4cute5tupleIJNS5_1CILi1EEES8_S8_EEENS6_IJNS7_ILi128EEESA_NS7_ILi64EEEEEENS_10bfloat16_tEfNS_4arch4Sm90ELb0ELb1ELb1ELb1ELb0ELb1ELb0ELb0ELi2ELi1ELi2ELi2ELb0EEENS1_21CollectiveEpilogueBwdISC_SD_SF_Li256ELb1ELb0ELi1EEENS1_19SingleTileSchedulerILb1ELb0ELb0ELi128EEEEEEEEEvNT_6ParamsE:
[----:B------:R-:W-:Y:S01]  /*0000*/  LDC R1, c[0x0][0x37c] ;  /* 0x0000df00ff017b82 */ /* 0x000fe20000000800 */
[----:B------:R-:W-:Y:S05]  /*0010*/  EXIT ;  /* 0x000000000000794d */ /* 0x000fea0003800000 */
.L_x_17:
        /* <DEDUP_REMOVED lines=14> */
.L_x_108:


//--------------------- .text._ZN7cutlass13device_kernelIN5flash11enable_sm90INS1_16FlashAttnBwdSm90INS1_25CollectiveMainloopBwdSm90ILi2ELi2ELi2EN4cute5tupleIJNS5_1CILi1EEES8_S8_EEENS6_IJNS7_ILi128EEESA_NS7_ILi64EEEEEENS_10bfloat16_tEfNS_4arch4Sm90ELb0ELb1ELb1ELb1ELb1ELb1ELb0ELb0ELi2ELi1ELi2ELi2ELb0EEENS1_21CollectiveEpilogueBwdISC_SD_SF_Li256ELb1ELb0ELi1EEENS1_19SingleTileSchedulerILb1ELb0ELb0ELi128EEEEEEEEEvNT_6ParamsE --------------------------
	.section	.text._ZN7cutlass13device_kernelIN5flash11enable_sm90INS1_16FlashAttnBwdSm90INS1_25CollectiveMainloopBwdSm90ILi2ELi2ELi2EN4cute5tupleIJNS5_1CILi1EEES8_S8_EEENS6_IJNS7_ILi128EEESA_NS7_ILi64EEEEEENS_10bfloat16_tEfNS_4arch4Sm90ELb0ELb1ELb1ELb1ELb1ELb1ELb0ELb0ELi2ELi1ELi2ELi2ELb0EEENS1_21CollectiveEpilogueBwdISC_SD_SF_Li256ELb1ELb0ELi1EEENS1_19SingleTileSchedulerILb1ELb0ELb0ELi128EEEEEEEEEvNT_6ParamsE,"ax",@progbits
	.align	128
.text._ZN7cutlass13device_kernelIN5flash11enable_sm90INS1_16FlashAttnBwdSm90INS1_25CollectiveMainloopBwdSm90ILi2ELi2ELi2EN4cute5tupleIJNS5_1CILi1EEES8_S8_EEENS6_IJNS7_ILi128EEESA_NS7_ILi64EEEEEENS_10bfloat16_tEfNS_4arch4Sm90ELb0ELb1ELb1ELb1ELb1ELb1ELb0ELb0ELi2ELi1ELi2ELi2ELb0EEENS1_21CollectiveEpilogueBwdISC_SD_SF_Li256ELb1ELb0ELi1EEENS1_19SingleTileSchedulerILb1ELb0ELb0ELi128EEEEEEEEEvNT_6ParamsE:
        .type           _ZN7cutlass13device_kernelIN5flash11enable_sm90INS1_16FlashAttnBwdSm90INS1_25CollectiveMainloopBwdSm90ILi2ELi2ELi2EN4cute5tupleIJNS5_1CILi1EEES8_S8_EEENS6_IJNS7_ILi128EEESA_NS7_ILi64EEEEEENS_10bfloat16_tEfNS_4arch4Sm90ELb0ELb1ELb1ELb1ELb1ELb1ELb0ELb0ELi2ELi1ELi2ELi2ELb0EEENS1_21CollectiveEpilogueBwdISC_SD_SF_Li256ELb1ELb0ELi1EEENS1_19SingleTileSchedulerILb1ELb0ELb0ELi128EEEEEEEEEvNT_6ParamsE,@function
        .size           _ZN7cutlass13device_kernelIN5flash11enable_sm90INS1_16FlashAttnBwdSm90INS1_25CollectiveMainloopBwdSm90ILi2ELi2ELi2EN4cute5tupleIJNS5_1CILi1EEES8_S8_EEENS6_IJNS7_ILi128EEESA_NS7_ILi64EEEEEENS_10bfloat16_tEfNS_4arch4Sm90ELb0ELb1ELb1ELb1ELb1ELb1ELb0ELb0ELi2ELi1ELi2ELi2ELb0EEENS1_21CollectiveEpilogueBwdISC_SD_SF_Li256ELb1ELb0ELi1EEENS1_19SingleTileSchedulerILb1ELb0ELb0ELi128EEEEEEEEEvNT_6ParamsE,(.L_x_109 - _ZN7cutlass13device_kernelIN5flash11enable_sm90INS1_16FlashAttnBwdSm90INS1_25CollectiveMainloopBwdSm90ILi2ELi2ELi2EN4cute5tupleIJNS5_1CILi1EEES8_S8_EEENS6_IJNS7_ILi128EEESA_NS7_ILi64EEEEEENS_10bfloat16_tEfNS_4arch4Sm90ELb0ELb1ELb1ELb1ELb1ELb1ELb0ELb0ELi2ELi1ELi2ELi2ELb0EEENS1_21CollectiveEpilogueBwdISC_SD_SF_Li256ELb1ELb0ELi1EEENS1_19SingleTileSchedulerILb1ELb0ELb0ELi128EEEEEEEEEvNT_6ParamsE)
        .other          _ZN7cutlass13device_kernelIN5flash11enable_sm90INS1_16FlashAttnBwdSm90INS1_25CollectiveMainloopBwdSm90ILi2ELi2ELi2EN4cute5tupleIJNS5_1CILi1EEES8_S8_EEENS6_IJNS7_ILi128EEESA_NS7_ILi64EEEEEENS_10bfloat16_tEfNS_4arch4Sm90ELb0ELb1ELb1ELb1ELb1ELb1ELb0ELb0ELi2ELi1ELi2ELi2ELb0EEENS1_21CollectiveEpilogueBwdISC_SD_SF_Li256ELb1ELb0ELi1EEENS1_19SingleTileSchedulerILb1ELb0ELb0ELi128EEEEEEEEEvNT_6ParamsE,@"STO_CUDA_ENTRY STV_DEFAULT"
_ZN7cutlass13device_kernelIN5flash11enable_sm90INS1_16FlashAttnBwdSm90INS1_25CollectiveMainloopBwdSm90ILi2ELi2ELi2EN4cute5tupleIJNS5_1CILi1EEES8_S8_EEENS6_IJNS7_ILi128EEESA_NS7_ILi64EEEEEENS_10bfloat16_tEfNS_4arch4Sm90ELb0ELb1ELb1ELb1ELb1ELb1ELb0ELb0ELi2ELi1ELi2ELi2ELb0EEENS1_21CollectiveEpilogueBwdISC_SD_SF_Li256ELb1ELb0ELi1EEENS1_19SingleTileSchedulerILb1ELb0ELb0ELi128EEEEEEEEEvNT_6ParamsE:
[----:B------:R-:W-:Y:S01]  /*0000*/  LDC R1, c[0x0][0x37c] ;  /* 0x0000df00ff017b82 */ /* 0x000fe20000000800 */
[----:B------:R-:W-:Y:S05]  /*0010*/  EXIT ;  /* 0x000000000000794d */ /* 0x000fea0003800000 */
.L_x_18:
        /* <DEDUP_REMOVED lines=14> */
.L_x_109:


//--------------------- .text._ZN7cutlass13device_kernelIN5flash11enable_sm90INS1_16FlashAttnBwdSm90INS1_25CollectiveMainloopBwdSm90ILi2ELi2ELi2EN4cute5tupleIJNS5_1CILi1EEES8_S8_EEENS6_IJNS7_ILi128EEESA_NS7_ILi64EEEEEENS_10bfloat16_tEfNS_4arch4Sm90ELb0ELb1ELb1ELb1ELb0ELb1ELb0ELb0ELi2ELi1ELi2ELi2ELb0EEENS1_24CollectiveEpilogueBwdGQAISC_fSF_Li256ELb1ELb0EEENS1_19SingleTileSchedulerILb1ELb0ELb0ELi128EEEEEEEEEvNT_6ParamsE --------------------------
	.section	.text._ZN7cutlass13device_kernelIN5flash11enable_sm90INS1_16FlashAttnBwdSm90INS1_25CollectiveMainloopBwdSm90ILi2ELi2ELi2EN4cute5tupleIJNS5_1CILi1EEES8_S8_EEENS6_IJNS7_ILi128EEESA_NS7_ILi64EEEEEENS_10bfloat16_tEfNS_4arch4Sm90ELb0ELb1ELb1ELb1ELb0ELb1ELb0ELb0ELi2ELi1ELi2ELi2ELb0EEENS1_24CollectiveEpilogueBwdGQAISC_fSF_Li256ELb1ELb0EEENS1_19SingleTileSchedulerILb1ELb0ELb0ELi128EEEEEEEEEvNT_6ParamsE,"ax",@progbits
	.align	128
.text._ZN7cutlass13device_kernelIN5flash11enable_sm90INS1_16FlashAttnBwdSm90INS1_25CollectiveMainloopBwdSm90ILi2ELi2ELi2EN4cute5tupleIJNS5_1CILi1EEES8_S8_EEENS6_IJNS7_ILi128EEESA_NS7_ILi64EEEEEENS_10bfloat16_tEfNS_4arch4Sm90ELb0ELb1ELb1ELb1ELb0ELb1ELb0ELb0ELi2ELi1ELi2ELi2ELb0EEENS1_24CollectiveEpilogueBwdGQAISC_fSF_Li256ELb1ELb0EEENS1_19SingleTileSchedulerILb1ELb0ELb0ELi128EEEEEEEEEvNT_6ParamsE:
        .type           _ZN7cutlass13device_kernelIN5flash11enable_sm90INS1_16FlashAttnBwdSm90INS1_25CollectiveMainloopBwdSm90ILi2ELi2ELi2EN4cute5tupleIJNS5_1CILi1EEES8_S8_EEENS6_IJNS7_ILi128EEESA_NS7_ILi64EEEEEENS_10bfloat16_tEfNS_4arch4Sm90ELb0ELb1ELb1ELb1ELb0ELb1ELb0ELb0ELi2ELi1ELi2ELi2ELb0EEENS1_24CollectiveEpilogueBwdGQAISC_fSF_Li256ELb1ELb0EEENS1_19SingleTileSchedulerILb1ELb0ELb0ELi128EEEEEEEEEvNT_6ParamsE,@function
        .size           _ZN7cutlass13device_kernelIN5flash11enable_sm90INS1_16FlashAttnBwdSm90INS1_25CollectiveMainloopBwdSm90ILi2ELi2ELi2EN4cute5tupleIJNS5_1CILi1EEES8_S8_EEENS6_IJNS7_ILi128EEESA_NS7_ILi64EEEEEENS_10bfloat16_tEfNS_4arch4Sm90ELb0ELb1ELb1ELb1ELb0ELb1ELb0ELb0ELi2ELi1ELi2ELi2ELb0EEENS1_24CollectiveEpilogueBwdGQAISC_fSF_Li256ELb1ELb0EEENS1_19SingleTileSchedulerILb1ELb0ELb0ELi128EEEEEEEEEvNT_6ParamsE,(.L_x_110 - _ZN7cutlass13device_kernelIN5flash11enable_sm90INS1_16FlashAttnBwdSm90INS1_25CollectiveMainloopBwdSm90ILi2ELi2ELi2EN4cute5tupleIJNS5_1CILi1EEES8_S8_EEENS6_IJNS7_ILi128EEESA_NS7_ILi64EEEEEENS_10bfloat16_tEfNS_4arch4Sm90ELb0ELb1ELb1ELb1ELb0ELb1ELb0ELb0ELi2ELi1ELi2ELi2ELb0EEENS1_24CollectiveEpilogueBwdGQAISC_fSF_Li256ELb1ELb0EEENS1_19SingleTileSchedulerILb1ELb0ELb0ELi128EEEEEEEEEvNT_6ParamsE)
        .other          _ZN7cutlass13device_kernelIN5flash11enable_sm90INS1_16FlashAttnBwdSm90INS1_25CollectiveMainloopBwdSm90ILi2ELi2ELi2EN4cute5tupleIJNS5_1CILi1EEES8_S8_EEENS6_IJNS7_ILi128EEESA_NS7_ILi64EEEEEENS_10bfloat16_tEfNS_4arch4Sm90ELb0ELb1ELb1ELb1ELb0ELb1ELb0ELb0ELi2ELi1ELi2ELi2ELb0EEENS1_24CollectiveEpilogueBwdGQAISC_fSF_Li256ELb1ELb0EEENS1_19SingleTileSchedulerILb1ELb0ELb0ELi128EEEEEEEEEvNT_6ParamsE,@"STO_CUDA_ENTRY STV_DEFAULT"
_ZN7cutlass13device_kernelIN5flash11enable_sm90INS1_16FlashAttnBwdSm90INS1_25CollectiveMainloopBwdSm90ILi2ELi2ELi2EN4cute5tupleIJNS5_1CILi1EEES8_S8_EEENS6_IJNS7_ILi128EEESA_NS7_ILi64EEEEEENS_10bfloat16_tEfNS_4arch4Sm90ELb0ELb1ELb1ELb1ELb0ELb1ELb0ELb0ELi2ELi1ELi2ELi2ELb0EEENS1_24CollectiveEpilogueBwdGQAISC_fSF_Li256ELb1ELb0EEENS1_19SingleTileSchedulerILb1ELb0ELb0ELi128EEEEEEEEEvNT_6ParamsE:
[----:B------:R-:W-:Y:S01]  /*0000*/  LDC R1, c[0x0][0x37c] ;  /* 0x0000df00ff017b82 */ /* 0x000fe20000000800 */
[----:B------:R-:W-:Y:S05]  /*0010*/  EXIT ;  /* 0x000000000000794d */ /* 0x000fea0003800000 */
.L_x_19:
        /* <DEDUP_REMOVED lines=14> */
.L_x_110:


//--------------------- .text._ZN7cutlass13device_kernelIN5flash32FlashAttnBwdPostprocessConvertdQIN4cute5tupleIJNS3_1CILi128EEENS5_ILi64EEEEEENS_10bfloat16_tEfNS_4arch4Sm90ELi256ENS3_8TiledMMAINS3_8MMA_AtomIJNS3_4SM904GMMA27MMA_64x64x16_F32BF16BF16_SSILNSF_5MajorE0ELSH_1ELNSF_7ScaleInE1ELSI_1EEEEEENS3_6LayoutINS4_IJNS5_ILi2EEENS5_ILi1EEESN_EEENS4_IJSN_NS5_ILi0EEESP_EEEEENS4_IJNS3_10UnderscoreESS_SS_EEEEELb0EEEEEvNT_6ParamsE --------------------------
	.section	.text._ZN7cutlass13device_kernelIN5flash32FlashAttnBwdPostprocessConvertdQIN4cute5tupleIJNS3_1CILi128EEENS5_ILi64EEEEEENS_10bfloat16_tEfNS_4arch4Sm90ELi256ENS3_8TiledMMAINS3_8MMA_AtomIJNS3_4SM904GMMA27MMA_64x64x16_F32BF16BF16_SSILNSF_5MajorE0ELSH_1ELNSF_7ScaleInE1ELSI_1EEEEEENS3_6LayoutINS4_IJNS5_ILi2EEENS5_ILi1EEESN_EEENS4_IJSN_NS5_ILi0EEESP_EEEEENS4_IJNS3_10UnderscoreESS_SS_EEEEELb0EEEEEvNT_6ParamsE,"ax",@progbits
	.align	128
.text._ZN7cutlass13device_kernelIN5flash32FlashAttnBwdPostprocessConvertdQIN4cute5tupleIJNS3_1CILi128EEENS5_ILi64EEEEEENS_10bfloat16_tEfNS_4arch4Sm90ELi256ENS3_8TiledMMAINS3_8MMA_AtomIJNS3_4SM904GMMA27MMA_64x64x16_F32BF16BF16_SSILNSF_5MajorE0ELSH_1ELNSF_7ScaleInE1ELSI_1EEEEEENS3_6LayoutINS4_IJNS5_ILi2EEENS5_ILi1EEESN_EEENS4_IJSN_NS5_ILi0EEESP_EEEEENS4_IJNS3_10UnderscoreESS_SS_EEEEELb0EEEEEvNT_6ParamsE:
        .type           _ZN7cutlass13device_kernelIN5flash32FlashAttnBwdPostprocessConvertdQIN4cute5tupleIJNS3_1CILi128EEENS5_ILi64EEEEEENS_10bfloat16_tEfNS_4arch4Sm90ELi256ENS3_8TiledMMAINS3_8MMA_AtomIJNS3_4SM904GMMA27MMA_64x64x16_F32BF16BF16_SSILNSF_5MajorE0ELSH_1ELNSF_7ScaleInE1ELSI_1EEEEEENS3_6LayoutINS4_IJNS5_ILi2EEENS5_ILi1EEESN_EEENS4_IJSN_NS5_ILi0EEESP_EEEEENS4_IJNS3_10UnderscoreESS_SS_EEEEELb0EEEEEvNT_6ParamsE,@function
        .size           _ZN7cutlass13device_kernelIN5flash32FlashAttnBwdPostprocessConvertdQIN4cute5tupleIJNS3_1CILi128EEENS5_ILi64EEEEEENS_10bfloat16_tEfNS_4arch4Sm90ELi256ENS3_8TiledMMAINS3_8MMA_AtomIJNS3_4SM904GMMA27MMA_64x64x16_F32BF16BF16_SSILNSF_5MajorE0ELSH_1ELNSF_7ScaleInE1ELSI_1EEEEEENS3_6LayoutINS4_IJNS5_ILi2EEENS5_ILi1EEESN_EEENS4_IJSN_NS5_ILi0EEESP_EEEEENS4_IJNS3_10UnderscoreESS_SS_EEEEELb0EEEEEvNT_6ParamsE,(.L_x_111 - _ZN7cutlass13device_kernelIN5flash32FlashAttnBwdPostprocessConvertdQIN4cute5tupleIJNS3_1CILi128EEENS5_ILi64EEEEEENS_10bfloat16_tEfNS_4arch4Sm90ELi256ENS3_8TiledMMAINS3_8MMA_AtomIJNS3_4SM904GMMA27MMA_64x64x16_F32BF16BF16_SSILNSF_5MajorE0ELSH_1ELNSF_7ScaleInE1ELSI_1EEEEEENS3_6LayoutINS4_IJNS5_ILi2EEENS5_ILi1EEESN_EEENS4_IJSN_NS5_ILi0EEESP_EEEEENS4_IJNS3_10UnderscoreESS_SS_EEEEELb0EEEEEvNT_6ParamsE)
        .other          _ZN7cutlass13device_kernelIN5flash32FlashAttnBwdPostprocessConvertdQIN4cute5tupleIJNS3_1CILi128EEENS5_ILi64EEEEEENS_10bfloat16_tEfNS_4arch4Sm90ELi256ENS3_8TiledMMAINS3_8MMA_AtomIJNS3_4SM904GMMA27MMA_64x64x16_F32BF16BF16_SSILNSF_5MajorE0ELSH_1ELNSF_7ScaleInE1ELSI_1EEEEEENS3_6LayoutINS4_IJNS5_ILi2EEENS5_ILi1EEESN_EEENS4_IJSN_NS5_ILi0EEESP_EEEEENS4_IJNS3_10UnderscoreESS_SS_EEEEELb0EEEEEvNT_6ParamsE,@"STO_CUDA_ENTRY STV_DEFAULT"
_ZN7cutlass13device_kernelIN5flash32FlashAttnBwdPostprocessConvertdQIN4cute5tupleIJNS3_1CILi128EEENS5_ILi64EEEEEENS_10bfloat16_tEfNS_4arch4Sm90ELi256ENS3_8TiledMMAINS3_8MMA_AtomIJNS3_4SM904GMMA27MMA_64x64x16_F32BF16BF16_SSILNSF_5MajorE0ELSH_1ELNSF_7ScaleInE1ELSI_1EEEEEENS3_6LayoutINS4_IJNS5_ILi2EEENS5_ILi1EEESN_EEENS4_IJSN_NS5_ILi0EEESP_EEEEENS4_IJNS3_10UnderscoreESS_SS_EEEEELb0EEEEEvNT_6ParamsE:
[----:B------:R-:W-:Y:S08]  /*0000*/  LDC R1, c[0x0][0x37c] ;  /* 0x0000df00ff017b82 */ /* 0x000ff00000000800 */
[----:B------:R-:W0:Y:S01]  /*0010*/  LDC.64 R8, c[0x0][0x3e0] ;  /* 0x0000f800ff087b82 */ /* 0x000e220000000a00 */
[----:B------:R-:W1:Y:S01]  /*0020*/  S2R R36, SR_CTAID.X ;  /* 0x0000000000247919 */ /* 0x000e620000002500 */
[----:B------:R-:W2:Y:S01]  /*0030*/  LDCU.64 UR8, c[0x0][0x358] ;  /* 0x00006b00ff0877ac */ /* 0x000ea20008000a00 */
[----:B------:R-:W3:Y:S01]  /*0040*/  S2R R7, SR_CTAID.Z ;  /* 0x0000000000077919 */ /* 0x000ee20000002700 */
[----:B0-----:R-:W-:-:S04]  /*0050*/  ISETP.NE.U32.AND P0, PT, R8, RZ, PT ;  /* 0x000000ff0800720c */ /* 0x001fc80003f05070 */
[----:B------:R-:W-:-:S13]  /*0060*/  ISETP.NE.AND.EX P1, PT, R9, RZ, PT, P0 ;  /* 0x000000ff0900720c */ /* 0x000fda0003f25300 */
[----:B-123--:R-:W-:Y:S05]  /*0070*/  @P1 BRA `(.L_x_20) ;  /* 0x0000000000241947 */ /* 0x00efea0003800000 */
[----:B------:R-:W0:Y:S01]  /*0080*/  LDCU.64 UR4, c[0x0][0x3e8] ;  /* 0x00007d00ff0477ac */ /* 0x000e220008000a00 */
[----:B------:R-:W-:Y:S02]  /*0090*/  CS2R R2, SRZ ;  /* 0x0000000000027805 */ /* 0x000fe4000001ff00 */
[----:B------:R-:W-:Y:S01]  /*00a0*/  CS2R R44, SRZ ;  /* 0x00000000002c7805 */ /* 0x000fe2000001ff00 */
[----:B------:R-:W1:Y:S01]  /*00b0*/  LDCU UR6, c[0x0][0x3b0] ;  /* 0x00007600ff0677ac */ /* 0x000e620008000800 */
[----:B0-----:R-:W-:-:S04]  /*00c0*/  UISETP.NE.U32.AND UP0, UPT, UR4, URZ, UPT ;  /* 0x000000ff0400728c */ /* 0x001fc8000bf05070 */
[----:B------:R-:W-:Y:S01]  /*00d0*/  UISETP.NE.AND.EX UP0, UPT, UR5, URZ, UPT, UP0 ;  /* 0x000000ff0500728c */ /* 0x000fe2000bf05300 */
[----:B-1----:R-:W-:-:S08]  /*00e0*/  IMAD.U32 R40, RZ, RZ, UR6 ;  /* 0x00000006ff287e24 */ /* 0x002fd0000f8e00ff */
[----:B------:R-:W-:Y:S05]  /*00f0*/  BRA.U !UP0, `(.L_x_21) ;  /* 0x0000000108547547 */ /* 0x000fea000b800000 */
[----:B------:R-:W-:Y:S05]  /*0100*/  BRA `(.L_x_22) ;  /* 0x0000000000387947 */ /* 0x000fea0003800000 */
.L_x_20:
[----:B------:R-:W0:Y:S01]  /*0110*/  LDC.64 R4, c[0x0][0x3e0] ;  /* 0x0000f800ff047b82 */ /* 0x000e220000000a00 */
[----:B------:R-:W1:Y:S01]  /*0120*/  LDCU.64 UR4, c[0x0][0x3e8] ;  /* 0x00007d00ff0477ac */ /* 0x000e620008000a00 */
[----:B0-----:R-:W-:-:S05]  /*0130*/  IMAD.WIDE.U32 R4, R7, 0x4, R4 ;  /* 0x0000000407047825 */ /* 0x001fca00078e0004 */
[----:B------:R-:W2:Y:S01]  /*0140*/  LDG.E R44, desc[UR8][R4.64] ;  /* 0x00000008042c7981 */ /* 0x000ea2000c1e1900 */
[----:B-1----:R-:W-:-:S04]  /*0150*/  UISETP.NE.U32.AND UP0, UPT, UR4, URZ, UPT ;  /* 0x000000ff0400728c */ /* 0x002fc8000bf05070 */
[----:B------:R-:W-:Y:S01]  /*0160*/  UISETP.NE.AND.EX UP0, UPT, UR5, URZ, UPT, UP0 ;  /* 0x000000ff0500728c */ /* 0x000fe2000bf05300 */
[--C-:B--2---:R-:W-:Y:S01]  /*0170*/  IMAD R0, R7, 0x80, R44.reuse ;  /* 0x0000008007007824 */ /* 0x104fe200078e022c */
[----:B------:R-:W-:-:S04]  /*0180*/  SHF.R.S32.HI R45, RZ, 0x1f, R44 ;  /* 0x0000001fff2d7819 */ /* 0x000fc8000001142c */
[----:B------:R-:W-:-:S04]  /*0190*/  SHF.R.S32.HI R3, RZ, 0x1f, R0 ;  /* 0x0000001fff037819 */ /* 0x000fc80000011400 */
[----:B------:R-:W-:-:S05]  /*01a0*/  LEA.HI R3, R3, R0, RZ, 0x7 ;  /* 0x0000000003037211 */ /* 0x000fca00078f38ff */
[----:B------:R-:W-:-:S05]  /*01b0*/  IMAD.SHL.U32 R3, R3, 0x40, RZ ;  /* 0x0000004003037824 */ /* 0x000fca00078e00ff */
[----:B------:R-:W-:-:S04]  /*01c0*/  LOP3.LUT R2, R3, 0xffffe000, RZ, 0xc0, !PT ;  /* 0xffffe00003027812 */ /* 0x000fc800078ec0ff */
[----:B------:R-:W-:Y:S01]  /*01d0*/  SHF.R.S32.HI R3, RZ, 0x1f, R2 ;  /* 0x0000001fff037819 */ /* 0x000fe20000011402 */
[----:B------:R-:W-:Y:S06]  /*01e0*/  BRA.U !UP0, `(.L_x_23) ;  /* 0x0000000108107547 */ /* 0x000fec000b800000 */
.L_x_22:
[----:B------:R-:W0:Y:S02]  /*01f0*/  LDC.64 R40, c[0x0][0x3e8] ;  /* 0x0000fa00ff287b82 */ /* 0x000e240000000a00 */
[----:B0-----:R-:W-:-:S06]  /*0200*/  IMAD.WIDE.U32 R40, R7, 0x4, R40 ;  /* 0x0000000407287825 */ /* 0x001fcc00078e0028 */
[----:B------:R0:W5:Y:S01]  /*0210*/  LDG.E R40, desc[UR8][R40.64] ;  /* 0x0000000828287981 */ /* 0x000162000c1e1900 */
[----:B------:R-:W-:Y:S05]  /*0220*/  BRA `(.L_x_21) ;  /* 0x0000000000087947 */ /* 0x000fea0003800000 */
.L_x_23:
[----:B------:R-:W2:Y:S02]  /*0230*/  LDG.E R5, desc[UR8][R4.64+0x4] ;  /* 0x0000040804057981 */ /* 0x000ea4000c1e1900 */
[----:B--2---:R-:W-:-:S07]  /*0240*/  IADD3 R40, PT, PT, -R44, R5, RZ ;  /* 0x000000052c287210 */ /* 0x004fce0007ffe1ff */
.L_x_21:
[----:B------:R-:W-:Y:S01]  /*0250*/  IMAD.SHL.U32 R37, R36, 0x80, RZ ;  /* 0x0000008024257824 */ /* 0x000fe200078e00ff */
[----:B------:R-:W-:-:S04]  /*0260*/  ISETP.NE.AND.EX P0, PT, R9, RZ, PT, P0 ;  /* 0x000000ff0900720c */ /* 0x000fc80003f05300 */
[----:B-----5:R-:W-:-:S13]  /*0270*/  ISETP.GT.AND P2, PT, R40, R37, PT ;  /* 0x000000252800720c */ /* 0x020fda0003f44270 */
[----:B------:R-:W-:Y:S05]  /*0280*/  @!P2 EXIT P0 ;  /* 0x000000000000a94d */ /* 0x000fea0000000000 */
[----:B------:R-:W1:Y:S01]  /*0290*/  S2R R38, SR_CTAID.Y ;  /* 0x0000000000267919 */ /* 0x000e620000002600 */
[----:B------:R-:W1:Y:S01]  /*02a0*/  LDC.64 R4, c[0x0][0x398] ;  /* 0x0000e600ff047b82 */ /* 0x000e620000000a00 */
[----:B------:R-:W-:Y:S01]  /*02b0*/  LEA R2, P0, R36, R2, 0xd ;  /* 0x0000000224027211 */ /* 0x000fe200078068ff */
[----:B------:R-:W-:Y:S01]  /*02c0*/  BSSY.RECONVERGENT B0, `(.L_x_24) ;  /* 0x0000025000007945 */ /* 0x000fe20003800200 */
[----:B------:R-:W2:Y:S03]  /*02d0*/  S2R R0, SR_TID.X ;  /* 0x0000000000007919 */ /* 0x000ea60000002100 */
[----:B------:R-:W-:Y:S01]  /*02e0*/  IMAD.X R3, RZ, RZ, R3, P0 ;  /* 0x000000ffff037224 */ /* 0x000fe200000e0603 */
[----:B------:R-:W3:Y:S01]  /*02f0*/  S2R R6, SR_CgaCtaId ;  /* 0x0000000000067919 */ /* 0x000ee20000008800 */
[----:B------:R-:W4:Y:S08]  /*0300*/  LDC.64 R8, c[0x0][0x3a0] ;  /* 0x0000e800ff087b82 */ /* 0x000f300000000a00 */
[----:B------:R-:W5:Y:S01]  /*0310*/  LDC.64 R10, c[0x0][0x380] ;  /* 0x0000e000ff0a7b82 */ /* 0x000f620000000a00 */
[----:B-1----:R-:W-:-:S04]  /*0320*/  IMAD.WIDE.U32 R2, R38, R4, R2 ;  /* 0x0000000426027225 */ /* 0x002fc800078e0002 */
[----:B------:R-:W-:Y:S01]  /*0330*/  IMAD R5, R38, R5, R3 ;  /* 0x0000000526057224 */ /* 0x000fe200078e0203 */
[----:B--2---:R-:W-:Y:S01]  /*0340*/  ISETP.NE.AND P0, PT, R0, RZ, PT ;  /* 0x000000ff0000720c */ /* 0x004fe20003f05270 */
[----:B------:R-:W-:Y:S01]  /*0350*/  IMAD.MOV.U32 R4, RZ, RZ, R2 ;  /* 0x000000ffff047224 */ /* 0x000fe200078e0002 */
[----:B------:R-:W-:-:S05]  /*0360*/  SEL R3, R7, RZ, !P1 ;  /* 0x000000ff07037207 */ /* 0x000fca0004800000 */
[----:B----4-:R-:W-:-:S04]  /*0370*/  IMAD.WIDE.U32 R4, R3, R8, R4 ;  /* 0x0000000803047225 */ /* 0x010fc800078e0004 */
[----:B------:R-:W-:Y:S01]  /*0380*/  IMAD R2, R3, R9, R5 ;  /* 0x0000000903027224 */ /* 0x000fe200078e0205 */
[----:B-----5:R-:W-:-:S04]  /*0390*/  LEA R10, P1, R4, R10, 0x2 ;  /* 0x0000000a040a7211 */ /* 0x020fc800078210ff */
[----:B------:R-:W-:Y:S01]  /*03a0*/  LEA.HI.X R2, R4, R11, R2, 0x2, P1 ;  /* 0x0000000b04027211 */ /* 0x000fe200008f1402 */
[----:B---3--:R-:W-:Y:S08]  /*03b0*/  @P0 BRA `(.L_x_25) ;  /* 0x0000000000540947 */ /* 0x008ff00003800000 */
[----:B------:R-:W1:Y:S01]  /*03c0*/  S2UR UR7, SR_CgaCtaId ;  /* 0x00000000000779c3 */ /* 0x000e620000008800 */
[----:B------:R-:W-:Y:S01]  /*03d0*/  UMOV UR6, 0x400 ;  /* 0x0000040000067882 */ /* 0x000fe20000000000 */
[----:B------:R-:W-:Y:S01]  /*03e0*/  UMOV UR4, 0x1 ;  /* 0x0000000100047882 */ /* 0x000fe20000000000 */
[----:B------:R-:W-:Y:S01]  /*03f0*/  HFMA2 R4, -RZ, RZ, 0, -0.0 ;  /* 0x00008000ff047431 */ /* 0x000fe200000001ff */
[----:B------:R-:W-:-:S04]  /*0400*/  UIADD3 UR4, UPT, UPT, -UR4, 0x100000, URZ ;  /* 0x0010000004047890 */ /* 0x000fc8000fffe1ff */
[----:B------:R-:W-:Y:S02]  /*0410*/  USHF.L.U32 UR5, UR4, 0xb, URZ ;  /* 0x0000000b04057899 */ /* 0x000fe400080006ff */
[----:B------:R-:W-:Y:S01]  /*0420*/  USHF.L.U32 UR4, UR4, 0x1, URZ ;  /* 0x0000000104047899 */ /* 0x000fe200080006ff */
[----:B------:R-:W-:Y:S01]  /*0430*/  PLOP3.LUT P0, PT, PT, PT, PT, 0x80, 0x8 ;  /* 0x000000000008781c */ /* 0x000fe20003f0f070 */
[----:B------:R-:W-:Y:S01]  /*0440*/  UMOV UR10, 0x800 ;  /* 0x00000800000a7882 */ /* 0x000fe20000000000 */
[----:B-1----:R-:W-:-:S04]  /*0450*/  ULEA UR6, UR7, UR6, 0x18 ;  /* 0x0000000607067291 */ /* 0x002fc8000f8ec0ff */
[----:B------:R-:W-:Y:S01]  /*0460*/  UIADD3 UR7, UPT, UPT, UR6, 0xc000, URZ ;  /* 0x0000c00006077890 */ /* 0x000fe2000fffe0ff */
[----:B------:R-:W1:Y:S07]  /*0470*/  FENCE.VIEW.ASYNC.S ;  /* 0x00000000000073c6 */ /* 0x000e6e0000000000 */
[----:B-1----:R1:W2:Y:S02]  /*0480*/  SYNCS.EXCH.64 URZ, [UR6+0xc000], UR4 ;  /* 0x00c0000406ff75b2 */ /* 0x0022a40008000100 */
[----:B-1----:R-:W-:-:S02]  /*0490*/  R2UR UR4, R10 ;  /* 0x000000000a0472ca */ /* 0x002fc400000e0000 */
[----:B------:R-:W-:Y:S01]  /*04a0*/  R2UR UR5, R2 ;  /* 0x00000000020572ca */ /* 0x000fe200000e0000 */
[----:B--2---:R1:W-:-:S14]  /*04b0*/  SYNCS.ARRIVE.TRANS64 RZ, [UR6+0xc000], R4 ;  /* 0x00c00004ffff79a7 */ /* 0x0043dc0008000006 */
.L_x_26:
[----:B------:R-:W-:Y:S01]  /*04c0*/  @P0 ELECT P1, URZ, PT ;  /* 0x0000000000ff082f */ /* 0x000fe20003820000 */
[----:B------:R2:W-:-:S12]  /*04d0*/  UBLKCP.S.G [UR6], [UR4], UR10 ;  /* 0x00000006040073ba */ /* 0x0005d8000800020a */
[----:B------:R-:W-:Y:S02]  /*04e0*/  @P1 PLOP3.LUT P0, PT, P1, PT, PT, 0x8, 0x80 ;  /* 0x000000000080181c */ /* 0x000fe40000f0e170 */
[----:B------:R-:W-:-:S11]  /*04f0*/  PLOP3.LUT P1, PT, PT, PT, PT, 0x8, 0x80 ;  /* 0x000000000080781c */ /* 0x000fd60003f2e170 */
[----:B--2---:R-:W-:Y:S05]  /*0500*/  @P0 BRA.U.ANY `(.L_x_26) ;  /* 0xfffffffd00ec0947 */ /* 0x004fea000393ffff */
.L_x_25:
[----:B------:R-:W-:Y:S05]  /*0510*/  BSYNC.RECONVERGENT B0 ;  /* 0x0000000000007941 */ /* 0x000fea0003800200 */
.L_x_24:
[----:B------:R-:W-:Y:S01]  /*0520*/  BAR.SYNC.DEFER_BLOCKING 0x0 ;  /* 0x0000000000007b1d */ /* 0x000fe20000010000 */
[----:B------:R-:W-:Y:S02]  /*0530*/  MOV R39, 0x400 ;  /* 0x0000040000277802 */ /* 0x000fe40000000f00 */
[----:B------:R-:W-:Y:S02]  /*0540*/  SHF.L.U32 R2, RZ, 0x1f, RZ ;  /* 0x0000001fff027819 */ /* 0x000fe400000006ff */
[----:B------:R-:W-:-:S07]  /*0550*/  LEA R39, R6, R39, 0x18 ;  /* 0x0000002706277211 */ /* 0x000fce00078ec0ff */
.L_x_27:
[----:B--2---:R2:W3:Y:S02]  /*0560*/  SYNCS.PHASECHK.TRANS64.TRYWAIT P0, [R39+URZ+0xc000], R2 ;  /* 0x00c00002270075a7 */ /* 0x0044e400080011ff */
[----:B---3--:R-:W-:Y:S05]  /*0570*/  @!P0 NANOSLEEP.SYNCS 0x989680 ;  /* 0x009896800000895d */ /* 0x008fea0003900000 */
[----:B------:R-:W3:Y:S02]  /*0580*/  @!P0 SYNCS.PHASECHK.TRANS64 P0, [R39+URZ+0xc000], R2 ;  /* 0x00c00002270085a7 */ /* 0x000ee400080010ff */
[----:B---3--:R-:W-:Y:S05]  /*0590*/  @!P0 BRA `(.L_x_27) ;  /* 0xfffffffc00f08947 */ /* 0x008fea000383ffff */
[C---:B-1----:R-:W-:Y:S01]  /*05a0*/  IMAD.SHL.U32 R4, R0.reuse, 0x10, RZ ;  /* 0x0000001000047824 */ /* 0x042fe200078e00ff */
[----:B------:R-:W-:Y:S01]  /*05b0*/  SHF.R.U32.HI R32, RZ, 0x1, R0 ;  /* 0x00000001ff207819 */ /* 0x000fe20000011600 */
[C---:B--2---:R-:W-:Y:S01]  /*05c0*/  IMAD.SHL.U32 R2, R0.reuse, 0x80, RZ ;  /* 0x0000008000027824 */ /* 0x044fe200078e00ff */
[----:B------:R-:W1:Y:S01]  /*05d0*/  LDCU UR4, c[0x0][0x3d8] ;  /* 0x00007b00ff0477ac */ /* 0x000e620008000800 */
[----:B------:R-:W-:Y:S01]  /*05e0*/  IMAD.SHL.U32 R42, R0, 0x20, RZ ;  /* 0x00000020002a7824 */ /* 0x000fe200078e00ff */
[----:B------:R-:W-:Y:S01]  /*05f0*/  LOP3.LUT R5, R4, 0x7f0, RZ, 0xc0, !PT ;  /* 0x000007f004057812 */ /* 0x000fe200078ec0ff */
[----:B------:R-:W-:Y:S01]  /*0600*/  BSSY.RECONVERGENT B0, `(.L_x_28) ;  /* 0x000007a000007945 */ /* 0x000fe20003800200 */
[----:B------:R-:W-:Y:S01]  /*0610*/  R2P PR, R0, 0x6 ;  /* 0x0000000600007804 */ /* 0x000fe20000000000 */
[----:B------:R-:W2:Y:S01]  /*0620*/  LDCU.64 UR6, c[0x0][0x3c8] ;  /* 0x00007900ff0677ac */ /* 0x000ea20008000a00 */
[----:B------:R-:W-:Y:S02]  /*0630*/  LOP3.LUT R2, R5, 0x1c000, R2, 0xf8, !PT ;  /* 0x0001c00005027812 */ /* 0x000fe400078ef802 */
[----:B------:R-:W-:Y:S01]  /*0640*/  VIADDMNMX R37, R40, -R37, 0x80, PT ;  /* 0x0000008028257446 */ /* 0x000fe20003800925 */
[----:B------:R-:W3:Y:S02]  /*0650*/  LDCU.64 UR10, c[0x0][0x3d0] ;  /* 0x00007a00ff0a77ac */ /* 0x000ee40008000a00 */
[----:B------:R-:W-:Y:S01]  /*0660*/  IMAD.IADD R43, R39, 0x1, R2 ;  /* 0x00000001272b7824 */ /* 0x000fe200078e0202 */
[----:B------:R-:W-:-:S04]  /*0670*/  SHF.L.U32 R2, R0, 0x6, RZ ;  /* 0x0000000600027819 */ /* 0x000fc800000006ff */
[----:B------:R-:W1:Y:S01]  /*0680*/  LDS.128 R4, [R43] ;  /* 0x000000002b047984 */ /* 0x000e620000000c00 */
[C---:B------:R-:W-:Y:S02]  /*0690*/  LOP3.LUT R33, R2.reuse, 0x200, RZ, 0xc0, !PT ;  /* 0x0000020002217812 */ /* 0x040fe400078ec0ff */
[----:B0-----:R-:W-:Y:S01]  /*06a0*/  LOP3.LUT R41, R2, 0x1c0, RZ, 0xc0, !PT ;  /* 0x000001c002297812 */ /* 0x001fe200078ec0ff */
[----:B------:R-:W0:Y:S01]  /*06b0*/  LDS.128 R8, [R43+0x800] ;  /* 0x000800002b087984 */ /* 0x000e220000000c00 */
[----:B------:R-:W-:Y:S01]  /*06c0*/  LOP3.LUT R42, R33, 0x7c00, R42, 0xf8, !PT ;  /* 0x00007c00212a7812 */ /* 0x000fe200078ef82a */
[----:B------:R-:W-:Y:S01]  /*06d0*/  IMAD.SHL.U32 R2, R0, 0x8, RZ ;  /* 0x0000000800027824 */ /* 0x000fe200078e00ff */
[----:B------:R-:W-:Y:S01]  /*06e0*/  LOP3.LUT R41, R41, 0x8, R32, 0xf8, !PT ;  /* 0x0000000829297812 */ /* 0x000fe200078ef820 */
[----:B------:R-:W4:Y:S03]  /*06f0*/  LDS.128 R20, [R43+0x2000] ;  /* 0x002000002b147984 */ /* 0x000f260000000c00 */
[----:B------:R-:W-:Y:S01]  /*0700*/  LOP3.LUT R41, R41, 0x38, R2, 0x78, !PT ;  /* 0x0000003829297812 */ /* 0x000fe200078e7802 */
[----:B------:R-:W5:Y:S03]  /*0710*/  LDS.128 R16, [R43+0x1800] ;  /* 0x001800002b107984 */ /* 0x000f660000000c00 */
[----:B------:R-:W-:Y:S01]  /*0720*/  LOP3.LUT R42, R42, R41, RZ, 0xfc, !PT ;  /* 0x000000292a2a7212 */ /* 0x000fe200078efcff */
[----:B------:R-:W2:Y:S04]  /*0730*/  LDS.128 R12, [R43+0x1000] ;  /* 0x001000002b0c7984 */ /* 0x000ea80000000c00 */
[----:B------:R-:W3:Y:S04]  /*0740*/  LDS.128 R24, [R43+0x2800] ;  /* 0x002800002b187984 */ /* 0x000ee80000000c00 */
[----:B------:R-:W3:Y:S04]  /*0750*/  LDS.128 R28, [R43+0x3000] ;  /* 0x003000002b1c7984 */ /* 0x000ee80000000c00 */
[----:B------:R-:W3:Y:S01]  /*0760*/  LDS.128 R32, [R43+0x3800] ;  /* 0x003800002b207984 */ /* 0x000ee20000000c00 */
[----:B-1----:R-:W-:Y:S01]  /*0770*/  FMUL.FTZ R4, R4, UR4 ;  /* 0x0000000404047c20 */ /* 0x002fe20008410000 */
[----:B------:R-:W-:Y:S01]  /*0780*/  FMUL.FTZ R5, R5, UR4 ;  /* 0x0000000405057c20 */ /* 0x000fe20008410000 */
[----:B------:R-:W-:Y:S01]  /*0790*/  FMUL.FTZ R6, R6, UR4 ;  /* 0x0000000406067c20 */ /* 0x000fe20008410000 */
[----:B------:R-:W-:Y:S01]  /*07a0*/  FMUL.FTZ R7, R7, UR4 ;  /* 0x0000000407077c20 */ /* 0x000fe20008410000 */
[----:B0-----:R-:W-:Y:S01]  /*07b0*/  FMUL.FTZ R8, R8, UR4 ;  /* 0x0000000408087c20 */ /* 0x001fe20008410000 */
[----:B------:R-:W-:Y:S01]  /*07c0*/  FMUL.FTZ R9, R9, UR4 ;  /* 0x0000000409097c20 */ /* 0x000fe20008410000 */
[----:B------:R-:W-:Y:S01]  /*07d0*/  FMUL.FTZ R10, R10, UR4 ;  /* 0x000000040a0a7c20 */ /* 0x000fe20008410000 */
[----:B------:R-:W-:Y:S01]  /*07e0*/  FMUL.FTZ R11, R11, UR4 ;  /* 0x000000040b0b7c20 */ /* 0x000fe20008410000 */
[----:B------:R-:W-:Y:S01]  /*07f0*/  F2FP.BF16.F32.PACK_AB R4, R5, R4 ;  /* 0x000000040504723e */ /* 0x000fe200000010ff */
[----:B----4-:R-:W-:Y:S01]  /*0800*/  FMUL.FTZ R21, R21, UR4 ;  /* 0x0000000415157c20 */ /* 0x010fe20008410000 */
[----:B------:R-:W-:-:S02]  /*0810*/  F2FP.BF16.F32.PACK_AB R5, R7, R6 ;  /* 0x000000060705723e */ /* 0x000fc400000010ff */
[----:B------:R-:W-:Y:S01]  /*0820*/  F2FP.BF16.F32.PACK_AB R6, R9, R8 ;  /* 0x000000080906723e */ /* 0x000fe200000010ff */
[----:B------:R-:W-:Y:S01]  /*0830*/  FMUL.FTZ R8, R20, UR4 ;  /* 0x0000000414087c20 */ /* 0x000fe20008410000 */
[----:B------:R-:W-:Y:S01]  /*0840*/  F2FP.BF16.F32.PACK_AB R7, R11, R10 ;  /* 0x0000000a0b07723e */ /* 0x000fe200000010ff */
[----:B------:R-:W-:Y:S02]  /*0850*/  IMAD R11, R42, 0x2, R39 ;  /* 0x000000022a0b7824 */ /* 0x000fe400078e0227 */
[----:B-----5:R-:W-:Y:S01]  /*0860*/  FMUL.FTZ R16, R16, UR4 ;  /* 0x0000000410107c20 */ /* 0x020fe20008410000 */
[----:B------:R-:W-:Y:S01]  /*0870*/  FMUL.FTZ R17, R17, UR4 ;  /* 0x0000000411117c20 */ /* 0x000fe20008410000 */
[----:B--2---:R-:W-:Y:S01]  /*0880*/  FMUL.FTZ R14, R14, UR4 ;  /* 0x000000040e0e7c20 */ /* 0x004fe20008410000 */
[----:B------:R-:W-:Y:S01]  /*0890*/  FMUL.FTZ R15, R15, UR4 ;  /* 0x000000040f0f7c20 */ /* 0x000fe20008410000 */
[----:B------:R-:W-:Y:S01]  /*08a0*/  F2FP.BF16.F32.PACK_AB R8, R21, R8 ;  /* 0x000000081508723e */ /* 0x000fe200000010ff */
[----:B------:R0:W-:Y:S01]  /*08b0*/  STSM.16.M88.4 [R11+0x8000], R4 ;  /* 0x008000040b007844 */ /* 0x0001e20000000200 */
[----:B------:R-:W-:Y:S01]  /*08c0*/  IADD3 R21, PT, PT, R39, 0x8000, RZ ;  /* 0x0000800027157810 */ /* 0x000fe20007ffe0ff */
[----:B------:R-:W-:Y:S01]  /*08d0*/  FMUL.FTZ R9, R22, UR4 ;  /* 0x0000000416097c20 */ /* 0x000fe20008410000 */
[----:B------:R-:W-:Y:S01]  /*08e0*/  FMUL.FTZ R10, R23, UR4 ;  /* 0x00000004170a7c20 */ /* 0x000fe20008410000 */
[----:B---3--:R-:W-:Y:S01]  /*08f0*/  FMUL.FTZ R24, R24, UR4 ;  /* 0x0000000418187c20 */ /* 0x008fe20008410000 */
[----:B------:R-:W-:Y:S01]  /*0900*/  FMUL.FTZ R25, R25, UR4 ;  /* 0x0000000419197c20 */ /* 0x000fe20008410000 */
        /* <DEDUP_REMOVED lines=10> */
[----:B0-----:R-:W-:Y:S01]  /*09b0*/  F2FP.BF16.F32.PACK_AB R6, R17, R16 ;  /* 0x000000101106723e */ /* 0x001fe200000010ff */
[----:B------:R-:W-:Y:S01]  /*09c0*/  IMAD.MOV.U32 R16, RZ, RZ, 0x20 ;  /* 0x00000020ff107424 */ /* 0x000fe200078e00ff */
[----:B------:R-:W-:Y:S01]  /*09d0*/  F2FP.BF16.F32.PACK_AB R5, R15, R14 ;  /* 0x0000000e0f05723e */ /* 0x000fe200000010ff */
[----:B------:R-:W-:-:S02]  /*09e0*/  IMAD R15, R42, 0x2, R21 ;  /* 0x000000022a0f7824 */ /* 0x000fc400078e0215 */
[----:B------:R-:W-:Y:S01]  /*09f0*/  FMUL.FTZ R11, R26, UR4 ;  /* 0x000000041a0b7c20 */ /* 0x000fe20008410000 */
[----:B------:R-:W-:Y:S01]  /*0a00*/  FMUL.FTZ R33, R33, UR4 ;  /* 0x0000000421217c20 */ /* 0x000fe20008410000 */
[----:B------:R-:W-:Y:S01]  /*0a10*/  SEL R16, R16, 0xffffffe0, !P1 ;  /* 0xffffffe010107807 */ /* 0x000fe20004800000 */
[----:B------:R-:W-:Y:S02]  /*0a20*/  VIADD R27, R15, 0x40 ;  /* 0x000000400f1b7836 */ /* 0x000fe40000000000 */
[----:B------:R-:W-:Y:S01]  /*0a30*/  FMUL.FTZ R34, R34, UR4 ;  /* 0x0000000422227c20 */ /* 0x000fe20008410000 */
[----:B------:R-:W-:Y:S01]  /*0a40*/  FMUL.FTZ R35, R35, UR4 ;  /* 0x0000000423237c20 */ /* 0x000fe20008410000 */
[----:B------:R-:W-:Y:S01]  /*0a50*/  @P2 IADD3 R27, PT, PT, R15, -0x40, RZ ;  /* 0xffffffc00f1b2810 */ /* 0x000fe20007ffe0ff */
[----:B------:R-:W0:Y:S01]  /*0a60*/  LDCU UR4, c[0x0][0x3b4] ;  /* 0x00007680ff0477ac */ /* 0x000e220008000800 */
[----:B------:R-:W-:Y:S02]  /*0a70*/  F2FP.BF16.F32.PACK_AB R9, R10, R9 ;  /* 0x000000090a09723e */ /* 0x000fe400000010ff */
[----:B------:R-:W-:Y:S01]  /*0a80*/  F2FP.BF16.F32.PACK_AB R10, R25, R24 ;  /* 0x00000018190a723e */ /* 0x000fe200000010ff */
[C---:B------:R-:W-:Y:S01]  /*0a90*/  IMAD.IADD R24, R16.reuse, 0x1, R15 ;  /* 0x0000000110187824 */ /* 0x040fe200078e020f */
[----:B------:R-:W-:Y:S01]  /*0aa0*/  F2FP.BF16.F32.PACK_AB R4, R13, R12 ;  /* 0x0000000c0d04723e */ /* 0x000fe200000010ff */
[----:B------:R-:W-:Y:S01]  /*0ab0*/  IMAD.IADD R26, R16, 0x1, R27 ;  /* 0x00000001101a7824 */ /* 0x000fe200078e021b */
[----:B------:R-:W-:-:S02]  /*0ac0*/  F2FP.BF16.F32.PACK_AB R7, R19, R18 ;  /* 0x000000121307723e */ /* 0x000fc400000010ff */
[----:B------:R-:W-:Y:S02]  /*0ad0*/  F2FP.BF16.F32.PACK_AB R11, R20, R11 ;  /* 0x0000000b140b723e */ /* 0x000fe400000010ff */
[----:B------:R-:W-:Y:S01]  /*0ae0*/  F2FP.BF16.F32.PACK_AB R12, R29, R28 ;  /* 0x0000001c1d0c723e */ /* 0x000fe200000010ff */
[----:B------:R1:W-:Y:S01]  /*0af0*/  STSM.16.M88.4 [R24], R4 ;  /* 0x0000000418007844 */ /* 0x0003e20000000200 */
[----:B------:R-:W-:Y:S02]  /*0b00*/  F2FP.BF16.F32.PACK_AB R13, R31, R30 ;  /* 0x0000001e1f0d723e */ /* 0x000fe400000010ff */
[----:B------:R-:W-:Y:S01]  /*0b10*/  F2FP.BF16.F32.PACK_AB R14, R33, R32 ;  /* 0x00000020210e723e */ /* 0x000fe200000010ff */
[----:B------:R2:W-:Y:S01]  /*0b20*/  STSM.16.M88.4 [R27], R8 ;  /* 0x000000081b007844 */ /* 0x0005e20000000200 */
[----:B------:R-:W-:Y:S02]  /*0b30*/  F2FP.BF16.F32.PACK_AB R15, R35, R34 ;  /* 0x00000022230f723e */ /* 0x000fe400000010ff */
[----:B------:R-:W-:-:S02]  /*0b40*/  LOP3.LUT R17, R2, 0x1f8, RZ, 0xc0, !PT ;  /* 0x000001f802117812 */ /* 0x000fc400078ec0ff */
[--C-:B------:R-:W-:Y:S01]  /*0b50*/  SHF.R.U32.HI R25, RZ, 0x3, R0.reuse ;  /* 0x00000003ff197819 */ /* 0x100fe20000011600 */
[----:B------:R3:W-:Y:S01]  /*0b60*/  STSM.16.M88.4 [R26], R12 ;  /* 0x0000000c1a007844 */ /* 0x0007e20000000200 */
[----:B------:R-:W-:Y:S01]  /*0b70*/  LOP3.LUT R17, R17, 0x38, R0, 0x78, !PT ;  /* 0x0000003811117812 */ /* 0x000fe200078e7800 */
[----:B------:R-:W-:Y:S03]  /*0b80*/  BAR.SYNC.DEFER_BLOCKING 0x0 ;  /* 0x0000000000007b1d */ /* 0x000fe60000010000 */
[----:B------:R-:W-:Y:S01]  /*0b90*/  LOP3.LUT R20, R17, 0x1e00, R2, 0xf8, !PT ;  /* 0x00001e0011147812 */ /* 0x000fe200078ef802 */
[----:B-1----:R-:W-:Y:S01]  /*0ba0*/  HFMA2 R5, -RZ, RZ, 0, 0 ;  /* 0x00000000ff057431 */ /* 0x002fe200000001ff */
[C---:B------:R-:W-:Y:S01]  /*0bb0*/  IADD3 R22, P0, PT, R25.reuse, R44, RZ ;  /* 0x0000002c19167210 */ /* 0x040fe20007f1e0ff */
[----:B------:R-:W-:Y:S01]  /*0bc0*/  VIADD R0, R25, 0x20 ;  /* 0x0000002019007836 */ /* 0x000fe20000000000 */
[----:B------:R-:W-:-:S02]  /*0bd0*/  LEA R39, R20, R39, 0x1 ;  /* 0x0000002714277211 */ /* 0x000fc400078e08ff */
[----:B------:R-:W-:Y:S01]  /*0be0*/  LOP3.LUT R4, R2, 0x38, RZ, 0xc0, !PT ;  /* 0x0000003802047812 */ /* 0x000fe200078ec0ff */
[----:B------:R-:W-:Y:S01]  /*0bf0*/  IMAD.X R23, RZ, RZ, R45, P0 ;  /* 0x000000ffff177224 */ /* 0x000fe200000e062d */
[----:B--2---:R-:W-:Y:S01]  /*0c00*/  LEA R8, R20, R21, 0x1 ;  /* 0x0000001514087211 */ /* 0x004fe200078e08ff */
[----:B------:R-:W-:Y:S01]  /*0c10*/  VIADD R2, R25, 0x40 ;  /* 0x0000004019027836 */ /* 0x000fe20000000000 */
[----:B0-----:R-:W-:Y:S01]  /*0c20*/  ISETP.GE.AND P0, PT, R4, UR4, PT ;  /* 0x0000000404007c0c */ /* 0x001fe2000bf06270 */
[----:B------:R-:W-:-:S03]  /*0c30*/  IMAD.WIDE.U32 R4, R38, UR6, R4 ;  /* 0x0000000626047c25 */ /* 0x000fc6000f8e0004 */
[CC--:B------:R-:W-:Y:S01]  /*0c40*/  ISETP.GE.OR P3, PT, R25.reuse, R37.reuse, P0 ;  /* 0x000000251900720c */ /* 0x0c0fe20000766670 */
[----:B------:R-:W-:Y:S01]  /*0c50*/  IMAD R5, R38, UR7, R5 ;  /* 0x0000000726057c24 */ /* 0x000fe2000f8e0205 */
[-C--:B------:R-:W-:Y:S01]  /*0c60*/  ISETP.GE.OR P2, PT, R0, R37.reuse, P0 ;  /* 0x000000250000720c */ /* 0x080fe20000746670 */
[----:B------:R-:W-:Y:S01]  /*0c70*/  VIADD R25, R25, 0x60 ;  /* 0x0000006019197836 */ /* 0x000fe20000000000 */
[----:B------:R-:W-:Y:S01]  /*0c80*/  ISETP.GE.OR P1, PT, R2, R37, P0 ;  /* 0x000000250200720c */ /* 0x000fe20000726670 */
[----:B------:R-:W-:-:S03]  /*0c90*/  IMAD.WIDE.U32 R4, R3, UR10, R4 ;  /* 0x0000000a03047c25 */ /* 0x000fc6000f8e0004 */
[----:B------:R-:W-:Y:S01]  /*0ca0*/  ISETP.GE.OR P0, PT, R25, R37, P0 ;  /* 0x000000251900720c */ /* 0x000fe20000706670 */
[----:B------:R3:W0:Y:S01]  /*0cb0*/  LDS.128 R16, [R39+0xb000] ;  /* 0x00b0000027107984 */ /* 0x0006220000000c00 */
[----:B------:R-:W-:Y:S02]  /*0cc0*/  IMAD R3, R3, UR11, R5 ;  /* 0x0000000b03037c24 */ /* 0x000fe4000f8e0205 */
[----:B------:R-:W-:Y:S01]  /*0cd0*/  IMAD.WIDE.U32 R36, R36, 0x80, R22 ;  /* 0x0000008024247825 */ /* 0x000fe200078e0016 */
[----:B------:R-:W-:Y:S08]  /*0ce0*/  @P3 BRA `(.L_x_29) ;  /* 0x00000000002c3947 */ /* 0x000ff00003800000 */
[----:B------:R-:W1:Y:S01]  /*0cf0*/  LDS.128 R8, [R8] ;  /* 0x0000000008087984 */ /* 0x000e620000000c00 */
[----:B------:R-:W3:Y:S01]  /*0d00*/  LDCU.64 UR4, c[0x0][0x3c0] ;  /* 0x00007800ff0477ac */ /* 0x000ee20008000a00 */
[----:B------:R-:W-:Y:S01]  /*0d10*/  IMAD.MOV.U32 R2, RZ, RZ, R4 ;  /* 0x000000ffff027224 */ /* 0x000fe200078e0004 */
[----:B------:R-:W2:Y:S01]  /*0d20*/  LDCU.64 UR6, c[0x0][0x3a8] ;  /* 0x00007500ff0677ac */ /* 0x000ea20008000a00 */
[----:B---3--:R-:W-:Y:S02]  /*0d30*/  IMAD R13, R37, UR4, RZ ;  /* 0x00000004250d7c24 */ /* 0x008fe4000f8e02ff */
[----:B------:R-:W-:-:S04]  /*0d40*/  IMAD.WIDE.U32 R6, R36, UR4, R2 ;  /* 0x0000000424067c25 */ /* 0x000fc8000f8e0002 */
[----:B------:R-:W-:Y:S01]  /*0d50*/  IMAD R13, R36, UR5, R13 ;  /* 0x00000005240d7c24 */ /* 0x000fe2000f8e020d */
[----:B--2---:R-:W-:-:S03]  /*0d60*/  LEA R12, P3, R6, UR6, 0x1 ;  /* 0x00000006060c7c11 */ /* 0x004fc6000f8608ff */
[----:B------:R-:W-:-:S05]  /*0d70*/  IMAD.IADD R7, R7, 0x1, R13 ;  /* 0x0000000107077824 */ /* 0x000fca00078e020d */
[----:B------:R-:W-:-:S05]  /*0d80*/  LEA.HI.X R13, R6, UR7, R7, 0x1, P3 ;  /* 0x00000007060d7c11 */ /* 0x000fca00098f0c07 */
[----:B-1----:R1:W-:Y:S02]  /*0d90*/  STG.E.128 desc[UR8][R12.64], R8 ;  /* 0x000000080c007986 */ /* 0x0023e4000c101d08 */
.L_x_29:
[----:B------:R-:W-:Y:S05]  /*0da0*/  BSYNC.RECONVERGENT B0 ;  /* 0x0000000000007941 */ /* 0x000fea0003800200 */
.L_x_28:
[----:B-1----:R1:W2:Y:S01]  /*0db0*/  LDS.128 R8, [R39+0x9000] ;  /* 0x0090000027087984 */ /* 0x0022a20000000c00 */
[----:B------:R-:W-:Y:S04]  /*0dc0*/  BSSY.RECONVERGENT B0, `(.L_x_30) ;  /* 0x000000f000007945 */ /* 0x000fe80003800200 */
[----:B------:R-:W-:Y:S05]  /*0dd0*/  @P2 BRA `(.L_x_31) ;  /* 0x0000000000342947 */ /* 0x000fea0003800000 */
[----:B------:R-:W4:Y:S01]  /*0de0*/  LDCU.64 UR4, c[0x0][0x3c0] ;  /* 0x00007800ff0477ac */ /* 0x000f220008000a00 */
[----:B---3--:R-:W-:Y:S01]  /*0df0*/  IADD3 R13, P2, PT, R36, 0x20, RZ ;  /* 0x00000020240d7810 */ /* 0x008fe20007f5e0ff */
[----:B------:R-:W-:Y:S01]  /*0e00*/  IMAD.MOV.U32 R6, RZ, RZ, R4 ;  /* 0x000000ffff067224 */ /* 0x000fe200078e0004 */
[----:B------:R-:W3:Y:S02]  /*0e10*/  LDCU.64 UR6, c[0x0][0x3a8] ;  /* 0x00007500ff0677ac */ /* 0x000ee40008000a00 */
[----:B------:R-:W-:Y:S01]  /*0e20*/  IADD3.X R0, PT, PT, RZ, R37, RZ, P2, !PT ;  /* 0x00000025ff007210 */ /* 0x000fe200017fe4ff */
[----:B------:R-:W-:-:S04]  /*0e30*/  IMAD.MOV.U32 R7, RZ, RZ, R3 ;  /* 0x000000ffff077224 */ /* 0x000fc800078e0003 */
[----:B----4-:R-:W-:Y:S02]  /*0e40*/  IMAD R0, R0, UR4, RZ ;  /* 0x0000000400007c24 */ /* 0x010fe4000f8e02ff */
[----:B------:R-:W-:-:S04]  /*0e50*/  IMAD.WIDE.U32 R6, R13, UR4, R6 ;  /* 0x000000040d067c25 */ /* 0x000fc8000f8e0006 */
[----:B------:R-:W-:Y:S01]  /*0e60*/  IMAD R13, R13, UR5, R0 ;  /* 0x000000050d0d7c24 */ /* 0x000fe2000f8e0200 */
[----:B---3--:R-:W-:-:S04]  /*0e70*/  LEA R12, P2, R6, UR6, 0x1 ;  /* 0x00000006060c7c11 */ /* 0x008fc8000f8408ff */
[----:B------:R-:W-:-:S04]  /*0e80*/  IADD3 R7, PT, PT, R7, R13, RZ ;  /* 0x0000000d07077210 */ /* 0x000fc80007ffe0ff */
[----:B------:R-:W-:-:S05]  /*0e90*/  LEA.HI.X R13, R6, UR7, R7, 0x1, P2 ;  /* 0x00000007060d7c11 */ /* 0x000fca00090f0c07 */
[----:B--2---:R4:W-:Y:S02]  /*0ea0*/  STG.E.128 desc[UR8][R12.64], R8 ;  /* 0x000000080c007986 */ /* 0x0049e4000c101d08 */
.L_x_31:
[----:B------:R-:W-:Y:S05]  /*0eb0*/  BSYNC.RECONVERGENT B0 ;  /* 0x0000000000007941 */ /* 0x000fea0003800200 */
.L_x_30:
[----:B--2-4-:R2:W4:Y:S01]  /*0ec0*/  LDS.128 R8, [R39+0xa000] ;  /* 0x00a0000027087984 */ /* 0x0145220000000c00 */
[----:B------:R-:W-:Y:S04]  /*0ed0*/  BSSY.RECONVERGENT B0, `(.L_x_32) ;  /* 0x000000f000007945 */ /* 0x000fe80003800200 */
[----:B------:R-:W-:Y:S05]  /*0ee0*/  @P1 BRA `(.L_x_33) ;  /* 0x0000000000341947 */ /* 0x000fea0003800000 */
[----:B------:R-:W5:Y:S01]  /*0ef0*/  LDCU.64 UR4, c[0x0][0x3c0] ;  /* 0x00007800ff0477ac */ /* 0x000f620008000a00 */
[----:B---3--:R-:W-:Y:S01]  /*0f00*/  IADD3 R13, P1, PT, R36, 0x40, RZ ;  /* 0x00000040240d7810 */ /* 0x008fe20007f3e0ff */
[----:B------:R-:W-:Y:S01]  /*0f10*/  IMAD.MOV.U32 R6, RZ, RZ, R4 ;  /* 0x000000ffff067224 */ /* 0x000fe200078e0004 */
[----:B------:R-:W-:Y:S01]  /*0f20*/  MOV R7, R3 ;  /* 0x0000000300077202 */ /* 0x000fe20000000f00 */
[----:B------:R-:W3:Y:S02]  /*0f30*/  LDCU.64 UR6, c[0x0][0x3a8] ;  /* 0x00007500ff0677ac */ /* 0x000ee40008000a00 */
[----:B------:R-:W-:-:S04]  /*0f40*/  IMAD.X R0, RZ, RZ, R37, P1 ;  /* 0x000000ffff007224 */ /* 0x000fc800008e0625 */
[----:B-----5:R-:W-:Y:S02]  /*0f50*/  IMAD R0, R0, UR4, RZ ;  /* 0x0000000400007c24 */ /* 0x020fe4000f8e02ff */
[----:B------:R-:W-:-:S04]  /*0f60*/  IMAD.WIDE.U32 R6, R13, UR4, R6 ;  /* 0x000000040d067c25 */ /* 0x000fc8000f8e0006 */
[----:B------:R-:W-:Y:S01]  /*0f70*/  IMAD R13, R13, UR5, R0 ;  /* 0x000000050d0d7c24 */ /* 0x000fe2000f8e0200 */
[----:B---3--:R-:W-:-:S03]  /*0f80*/  LEA R12, P1, R6, UR6, 0x1 ;  /* 0x00000006060c7c11 */ /* 0x008fc6000f8208ff */
[----:B------:R-:W-:-:S05]  /*0f90*/  IMAD.IADD R7, R7, 0x1, R13 ;  /* 0x0000000107077824 */ /* 0x000fca00078e020d */
[----:B------:R-:W-:-:S05]  /*0fa0*/  LEA.HI.X R13, R6, UR7, R7, 0x1, P1 ;  /* 0x00000007060d7c11 */ /* 0x000fca00088f0c07 */
[----:B----4-:R3:W-:Y:S02]  /*0fb0*/  STG.E.128 desc[UR8][R12.64], R8 ;  /* 0x000000080c007986 */ /* 0x0107e4000c101d08 */
.L_x_33:
[----:B------:R-:W-:Y:S05]  /*0fc0*/  BSYNC.RECONVERGENT B0 ;  /* 0x0000000000007941 */ /* 0x000fea0003800200 */
.L_x_32:
[----:B------:R-:W-:Y:S05]  /*0fd0*/  @P0 EXIT ;  /* 0x000000000000094d */ /* 0x000fea0003800000 */
[----:B------:R-:W5:Y:S01]  /*0fe0*/  LDCU.64 UR4, c[0x0][0x3c0] ;  /* 0x00007800ff0477ac */ /* 0x000f620008000a00 */
[----:B------:R-:W-:Y:S02]  /*0ff0*/  IADD3 R5, P0, PT, R36, 0x60, RZ ;  /* 0x0000006024057810 */ /* 0x000fe40007f1e0ff */
[----:B------:R-:W-:Y:S01]  /*1000*/  MOV R2, R4 ;  /* 0x0000000400027202 */ /* 0x000fe20000000f00 */
[----:B------:R-:W0:Y:S02]  /*1010*/  LDCU.64 UR6, c[0x0][0x3a8] ;  /* 0x00007500ff0677ac */ /* 0x000e240008000a00 */
[----:B------:R-:W-:-:S04]  /*1020*/  IMAD.X R36, RZ, RZ, R37, P0 ;  /* 0x000000ffff247224 */ /* 0x000fc800000e0625 */
[----:B-----5:R-:W-:Y:S02]  /*1030*/  IMAD R36, R36, UR4, RZ ;  /* 0x0000000424247c24 */ /* 0x020fe4000f8e02ff */
[----:B------:R-:W-:-:S04]  /*1040*/  IMAD.WIDE.U32 R2, R5, UR4, R2 ;  /* 0x0000000405027c25 */ /* 0x000fc8000f8e0002 */
[----:B------:R-:W-:Y:S01]  /*1050*/  IMAD R5, R5, UR5, R36 ;  /* 0x0000000505057c24 */ /* 0x000fe2000f8e0224 */
[----:B0-----:R-:W-:-:S03]  /*1060*/  LEA R4, P0, R2, UR6, 0x1 ;  /* 0x0000000602047c11 */ /* 0x001fc6000f8008ff */
[----:B------:R-:W-:-:S05]  /*1070*/  IMAD.IADD R3, R3, 0x1, R5 ;  /* 0x0000000103037824 */ /* 0x000fca00078e0205 */
[----:B------:R-:W-:-:S05]  /*1080*/  LEA.HI.X R5, R2, UR7, R3, 0x1, P0 ;  /* 0x0000000702057c11 */ /* 0x000fca00080f0c03 */
[----:B------:R-:W-:Y:S01]  /*1090*/  STG.E.128 desc[UR8][R4.64], R16 ;  /* 0x0000001004007986 */ /* 0x000fe2000c101d08 */
[----:B------:R-:W-:Y:S05]  /*10a0*/  EXIT ;  /* 0x000000000000794d */ /* 0x000fea0003800000 */
.L_x_34:
        /* <DEDUP_REMOVED lines=13> */
.L_x_111:


//--------------------- .text._ZN7cutlass13device_kernelIN5flash11enable_sm90INS1_16FlashAttnBwdSm90INS1_25CollectiveMainloopBwdSm90ILi2ELi2ELi2EN4cute5tupleIJNS5_1CILi1EEES8_S8_EEENS6_IJNS7_ILi128EEESA_NS7_ILi64EEEEEENS_10bfloat16_tEfNS_4arch4Sm90ELb0ELb1ELb1ELb1ELb1ELb1ELb0ELb0ELi2ELi1ELi2ELi2ELb0EEENS1_24CollectiveEpilogueBwdGQAISC_fSF_Li256ELb1ELb1EEENS1_19SingleTileSchedulerILb1ELb0ELb0ELi128EEEEEEEEEvNT_6ParamsE --------------------------
	.section	.text._ZN7cutlass13device_kernelIN5flash11enable_sm90INS1_16FlashAttnBwdSm90INS1_25CollectiveMainloopBwdSm90ILi2ELi2ELi2EN4cute5tupleIJNS5_1CILi1EEES8_S8_EEENS6_IJNS7_ILi128EEESA_NS7_ILi64EEEEEENS_10bfloat16_tEfNS_4arch4Sm90ELb0ELb1ELb1ELb1ELb1ELb1ELb0ELb0ELi2ELi1ELi2ELi2ELb0EEENS1_24CollectiveEpilogueBwdGQAISC_fSF_Li256ELb1ELb1EEENS1_19SingleTileSchedulerILb1ELb0ELb0ELi128EEEEEEEEEvNT_6ParamsE,"ax",@progbits
	.align	128
.text._ZN7cutlass13device_kernelIN5flash11enable_sm90INS1_16FlashAttnBwdSm90INS1_25CollectiveMainloopBwdSm90ILi2ELi2ELi2EN4cute5tupleIJNS5_1CILi1EEES8_S8_EEENS6_IJNS7_ILi128EEESA_NS7_ILi64EEEEEENS_10bfloat16_tEfNS_4arch4Sm90ELb0ELb1ELb1ELb1ELb1ELb1ELb0ELb0ELi2ELi1ELi2ELi2ELb0EEENS1_24CollectiveEpilogueBwdGQAISC_fSF_Li256ELb1ELb1EEENS1_19SingleTileSchedulerILb1ELb0ELb0ELi128EEEEEEEEEvNT_6ParamsE:
        .type           _ZN7cutlass13device_kernelIN5flash11enable_sm90INS1_16FlashAttnBwdSm90INS1_25CollectiveMainloopBwdSm90ILi2ELi2ELi2EN4cute5tupleIJNS5_1CILi1EEES8_S8_EEENS6_IJNS7_ILi128EEESA_NS7_ILi64EEEEEENS_10bfloat16_tEfNS_4arch4Sm90ELb0ELb1ELb1ELb1ELb1ELb1ELb0ELb0ELi2ELi1ELi2ELi2ELb0EEENS1_24CollectiveEpilogueBwdGQAISC_fSF_Li256ELb1ELb1EEENS1_19SingleTileSchedulerILb1ELb0ELb0ELi128EEEEEEEEEvNT_6ParamsE,@function
        .size           _ZN7cutlass13device_kernelIN5flash11enable_sm90INS1_16FlashAttnBwdSm90INS1_25CollectiveMainloopBwdSm90ILi2ELi2ELi2EN4cute5tupleIJNS5_1CILi1EEES8_S8_EEENS6_IJNS7_ILi128EEESA_NS7_ILi64EEEEEENS_10bfloat16_tEfNS_4arch4Sm90ELb0ELb1ELb1ELb1ELb1ELb1ELb0ELb0ELi2ELi1ELi2ELi2ELb0EEENS1_24CollectiveEpilogueBwdGQAISC_fSF_Li256ELb1ELb1EEENS1_19SingleTileSchedulerILb1ELb0ELb0ELi128EEEEEEEEEvNT_6ParamsE,(.L_x_112 - _ZN7cutlass13device_kernelIN5flash11enable_sm90INS1_16FlashAttnBwdSm90INS1_25CollectiveMainloopBwdSm90ILi2ELi2ELi2EN4cute5tupleIJNS5_1CILi1EEES8_S8_EEENS6_IJNS7_ILi128EEESA_NS7_ILi64EEEEEENS_10bfloat16_tEfNS_4arch4Sm90ELb0ELb1ELb1ELb1ELb1ELb1ELb0ELb0ELi2ELi1ELi2ELi2ELb0EEENS1_24CollectiveEpilogueBwdGQAISC_fSF_Li256ELb1ELb1EEENS1_19SingleTileSchedulerILb1ELb0ELb0ELi128EEEEEEEEEvNT_6ParamsE)
        .other          _ZN7cutlass13device_kernelIN5flash11enable_sm90INS1_16FlashAttnBwdSm90INS1_25CollectiveMainloopBwdSm90ILi2ELi2ELi2EN4cute5tupleIJNS5_1CILi1EEES8_S8_EEENS6_IJNS7_ILi128EEESA_NS7_ILi64EEEEEENS_10bfloat16_tEfNS_4arch4Sm90ELb0ELb1ELb1ELb1ELb1ELb1ELb0ELb0ELi2ELi1ELi2ELi2ELb0EEENS1_24CollectiveEpilogueBwdGQAISC_fSF_Li256ELb1ELb1EEENS1_19SingleTileSchedulerILb1ELb0ELb0ELi128EEEEEEEEEvNT_6ParamsE,@"STO_CUDA_ENTRY STV_DEFAULT"
_ZN7cutlass13device_kernelIN5flash11enable_sm90INS1_16FlashAttnBwdSm90INS1_25CollectiveMainloopBwdSm90ILi2ELi2ELi2EN4cute5tupleIJNS5_1CILi1EEES8_S8_EEENS6_IJNS7_ILi128EEESA_NS7_ILi64EEEEEENS_10bfloat16_tEfNS_4arch4Sm90ELb0ELb1ELb1ELb1ELb1ELb1ELb0ELb0ELi2ELi1ELi2ELi2ELb0EEENS1_24CollectiveEpilogueBwdGQAISC_fSF_Li256ELb1ELb1EEENS1_19SingleTileSchedulerILb1ELb0ELb0ELi128EEEEEEEEEvNT_6ParamsE:
[----:B------:R-:W-:Y:S01]  /*0000*/  LDC R1, c[0x0][0x37c] ;  /* 0x0000df00ff017b82 */ /* 0x000fe20000000800 */
[----:B------:R-:W-:Y:S05]  /*0010*/  EXIT ;  /* 0x000000000000794d */ /* 0x000fea0003800000 */
.L_x_35:
        /* <DEDUP_REMOVED lines=14> */
.L_x_112:


//--------------------- .text._ZN7cutlass13device_kernelIN5flash22FlashAttnBwdPreprocessIN4cute5tupleIJNS3_1CILi128EEENS5_ILi64EEEEEENS_10bfloat16_tEfNS_4arch4Sm90ELb1ELb1EEEEEvNT_6ParamsE --------------------------
	.section	.text._ZN7cutlass13device_kernelIN5flash22FlashAttnBwdPreprocessIN4cute5tupleIJNS3_1CILi128EEENS5_ILi64EEEEEENS_10bfloat16_tEfNS_4arch4Sm90ELb1ELb1EEEEEvNT_6ParamsE,"ax",@progbits
	.align	128
.text._ZN7cutlass13device_kernelIN5flash22FlashAttnBwdPreprocessIN4cute5tupleIJNS3_1CILi128EEENS5_ILi64EEEEEENS_10bfloat16_tEfNS_4arch4Sm90ELb1ELb1EEEEEvNT_6ParamsE:
        .type           _ZN7cutlass13device_kernelIN5flash22FlashAttnBwdPreprocessIN4cute5tupleIJNS3_1CILi128EEENS5_ILi64EEEEEENS_10bfloat16_tEfNS_4arch4Sm90ELb1ELb1EEEEEvNT_6ParamsE,@function
        .size           _ZN7cutlass13device_kernelIN5flash22FlashAttnBwdPreprocessIN4cute5tupleIJNS3_1CILi128EEENS5_ILi64EEEEEENS_10bfloat16_tEfNS_4arch4Sm90ELb1ELb1EEEEEvNT_6ParamsE,(.L_x_113 - _ZN7cutlass13device_kernelIN5flash22FlashAttnBwdPreprocessIN4cute5tupleIJNS3_1CILi128EEENS5_ILi64EEEEEENS_10bfloat16_tEfNS_4arch4Sm90ELb1ELb1EEEEEvNT_6ParamsE)
        .other          _ZN7cutlass13device_kernelIN5flash22FlashAttnBwdPreprocessIN4cute5tupleIJNS3_1CILi128EEENS5_ILi64EEEEEENS_10bfloat16_tEfNS_4arch4Sm90ELb1ELb1EEEEEvNT_6ParamsE,@"STO_CUDA_ENTRY STV_DEFAULT"
_ZN7cutlass13device_kernelIN5flash22FlashAttnBwdPreprocessIN4cute5tupleIJNS3_1CILi128EEENS5_ILi64EEEEEENS_10bfloat16_tEfNS_4arch4Sm90ELb1ELb1EEEEEvNT_6ParamsE:
[----:B------:R-:W-:Y:S08]  /*0000*/  LDC R1, c[0x0][0x37c] ;  /* 0x0000df00ff017b82 */ /* 0x000ff00000000800 */
[----:B------:R-:W0:Y:S01]  /*0010*/  LDC.64 R6, c[0x0][0x460] ;  /* 0x00011800ff067b82 */ /* 0x000e220000000a00 */
[----:B------:R-:W1:Y:S01]  /*0020*/  S2R R0, SR_CTAID.X ;  /* 0x0000000000007919 */ /* 0x000e620000002500 */
[----:B------:R-:W2:Y:S01]  /*0030*/  LDCU.64 UR4, c[0x0][0x358] ;  /* 0x00006b00ff0477ac */ /* 0x000ea20008000a00 */
[----:B------:R-:W3:Y:S05]  /*0040*/  S2R R2, SR_CTAID.Z ;  /* 0x0000000000027919 */ /* 0x000eea0000002700 */
[----:B------:R-:W4:Y:S01]  /*0050*/  S2UR UR6, SR_CTAID.Y ;  /* 0x00000000000679c3 */ /* 0x000f220000002600 */
[----:B0-----:R-:W-:-:S04]  /*0060*/  ISETP.NE.U32.AND P0, PT, R6, RZ, PT ;  /* 0x000000ff0600720c */ /* 0x001fc80003f05070 */
[----:B------:R-:W-:-:S13]  /*0070*/  ISETP.NE.AND.EX P3, PT, R7, RZ, PT, P0 ;  /* 0x000000ff0700720c */ /* 0x000fda0003f65300 */
[----:B-1234-:R-:W-:Y:S05]  /*0080*/  @P3 BRA `(.L_x_36) ;  /* 0x0000000000243947 */ /* 0x01efea0003800000 */
[----:B------:R-:W0:Y:S01]  /*0090*/  LDCU.64 UR8, c[0x0][0x468] ;  /* 0x00008d00ff0877ac */ /* 0x000e220008000a00 */
[----:B------:R-:W-:Y:S01]  /*00a0*/  IMAD.MOV.U32 R3, RZ, RZ, RZ ;  /* 0x000000ffff037224 */ /* 0x000fe200078e00ff */
[----:B------:R-:W-:Y:S01]  /*00b0*/  CS2R R42, SRZ ;  /* 0x00000000002a7805 */ /* 0x000fe2000001ff00 */
[----:B------:R-:W1:Y:S01]  /*00c0*/  LDCU UR7, c[0x0][0x388] ;  /* 0x00007100ff0777ac */ /* 0x000e620008000800 */
[----:B0-----:R-:W-:-:S04]  /*00d0*/  UISETP.NE.U32.AND UP0, UPT, UR8, URZ, UPT ;  /* 0x000000ff0800728c */ /* 0x001fc8000bf05070 */
[----:B------:R-:W-:Y:S01]  /*00e0*/  UISETP.NE.AND.EX UP0, UPT, UR9, URZ, UPT, UP0 ;  /* 0x000000ff0900728c */ /* 0x000fe2000bf05300 */
[----:B-1----:R-:W-:-:S08]  /*00f0*/  IMAD.U32 R53, RZ, RZ, UR7 ;  /* 0x00000007ff357e24 */ /* 0x002fd0000f8e00ff */
[----:B------:R-:W-:Y:S05]  /*0100*/  BRA.U !UP0, `(.L_x_37) ;  /* 0x00000001084c7547 */ /* 0x000fea000b800000 */
[----:B------:R-:W-:Y:S05]  /*0110*/  BRA `(.L_x_38) ;  /* 0x0000000000307947 */ /* 0x000fea0003800000 */
.L_x_36:
[----:B------:R-:W0:Y:S01]  /*0120*/  LDC.64 R4, c[0x0][0x460] ;  /* 0x00011800ff047b82 */ /* 0x000e220000000a00 */
[----:B------:R-:W1:Y:S01]  /*0130*/  LDCU.64 UR8, c[0x0][0x468] ;  /* 0x00008d00ff0877ac */ /* 0x000e620008000a00 */
[----:B0-----:R-:W-:-:S05]  /*0140*/  IMAD.WIDE.U32 R4, R2, 0x4, R4 ;  /* 0x0000000402047825 */ /* 0x001fca00078e0004 */
[----:B------:R-:W2:Y:S01]  /*0150*/  LDG.E R42, desc[UR4][R4.64] ;  /* 0x00000004042a7981 */ /* 0x000ea2000c1e1900 */
[----:B-1----:R-:W-:-:S04]  /*0160*/  UISETP.NE.U32.AND UP0, UPT, UR8, URZ, UPT ;  /* 0x000000ff0800728c */ /* 0x002fc8000bf05070 */
[----:B------:R-:W-:Y:S01]  /*0170*/  UISETP.NE.AND.EX UP0, UPT, UR9, URZ, UPT, UP0 ;  /* 0x000000ff0900728c */ /* 0x000fe2000bf05300 */
[----:B--2---:R-:W-:Y:S02]  /*0180*/  LEA R3, R2, R42, 0x7 ;  /* 0x0000002a02037211 */ /* 0x004fe400078e38ff */
[----:B------:R-:W-:Y:S02]  /*0190*/  SHF.R.S32.HI R43, RZ, 0x1f, R42 ;  /* 0x0000001fff2b7819 */ /* 0x000fe4000001142a */
[----:B------:R-:W-:-:S04]  /*01a0*/  SHF.R.S32.HI R6, RZ, 0x1f, R3 ;  /* 0x0000001fff067819 */ /* 0x000fc80000011403 */
[----:B------:R-:W-:-:S04]  /*01b0*/  LEA.HI R3, R6, R3, RZ, 0x7 ;  /* 0x0000000306037211 */ /* 0x000fc800078f38ff */
[----:B------:R-:W-:Y:S01]  /*01c0*/  LOP3.LUT R3, R3, 0xffffff80, RZ, 0xc0, !PT ;  /* 0xffffff8003037812 */ /* 0x000fe200078ec0ff */
[----:B------:R-:W-:Y:S06]  /*01d0*/  BRA.U !UP0, `(.L_x_39) ;  /* 0x0000000108107547 */ /* 0x000fec000b800000 */
.L_x_38:
[----:B------:R-:W0:Y:S02]  /*01e0*/  LDC.64 R4, c[0x0][0x468] ;  /* 0x00011a00ff047b82 */ /* 0x000e240000000a00 */
[----:B0-----:R-:W-:-:S05]  /*01f0*/  IMAD.WIDE.U32 R4, R2, 0x4, R4 ;  /* 0x0000000402047825 */ /* 0x001fca00078e0004 */
[----:B------:R0:W5:Y:S01]  /*0200*/  LDG.E R53, desc[UR4][R4.64] ;  /* 0x0000000404357981 */ /* 0x000162000c1e1900 */
[----:B------:R-:W-:Y:S05]  /*0210*/  BRA `(.L_x_37) ;  /* 0x0000000000087947 */ /* 0x000fea0003800000 */
.L_x_39:
[----:B------:R-:W2:Y:S02]  /*0220*/  LDG.E R5, desc[UR4][R4.64+0x4] ;  /* 0x0000040404057981 */ /* 0x000ea4000c1e1900 */
[----:B--2---:R-:W-:-:S07]  /*0230*/  IMAD.IADD R53, R5, 0x1, -R42 ;  /* 0x0000000105357824 */ /* 0x004fce00078e0a2a */
.L_x_37:
[----:B0-----:R-:W0:Y:S01]  /*0240*/  S2R R4, SR_TID.X ;  /* 0x0000000000047919 */ /* 0x001e220000002100 */
[----:B------:R-:W-:Y:S01]  /*0250*/  IMAD.SHL.U32 R5, R0, 0x80, RZ ;  /* 0x0000008000057824 */ /* 0x000fe200078e00ff */
[----:B------:R-:W-:-:S04]  /*0260*/  ISETP.NE.AND.EX P0, PT, R7, RZ, PT, P0 ;  /* 0x000000ff0700720c */ /* 0x000fc80003f05300 */
[----:B-----5:R-:W-:-:S13]  /*0270*/  ISETP.GT.AND P1, PT, R53, R5, PT ;  /* 0x000000053500720c */ /* 0x020fda0003f24270 */
[----:B------:R-:W-:Y:S05]  /*0280*/  @!P1 EXIT P0 ;  /* 0x000000000000994d */ /* 0x000fea0000000000 */
[----:B------:R-:W1:Y:S01]  /*0290*/  LDCU UR7, c[0x0][0x38c] ;  /* 0x00007180ff0777ac */ /* 0x000e620008000800 */
[----:B------:R-:W2:Y:S01]  /*02a0*/  LDC.64 R10, c[0x0][0x3a0] ;  /* 0x0000e800ff0a7b82 */ /* 0x000ea20000000a00 */
[----:B0-----:R-:W-:Y:S01]  /*02b0*/  SHF.L.U32 R44, R4, 0x3, RZ ;  /* 0x00000003042c7819 */ /* 0x001fe200000006ff */
[----:B------:R-:W-:Y:S01]  /*02c0*/  IMAD.IADD R7, R53, 0x1, -R5 ;  /* 0x0000000135077824 */ /* 0x000fe200078e0a05 */
[----:B------:R-:W-:Y:S01]  /*02d0*/  SHF.R.U32.HI R6, RZ, 0x3, R4 ;  /* 0x00000003ff067819 */ /* 0x000fe20000011604 */
[----:B------:R-:W-:Y:S01]  /*02e0*/  HFMA2 R45, -RZ, RZ, 0, 0 ;  /* 0x00000000ff2d7431 */ /* 0x000fe200000001ff */
[----:B------:R-:W-:Y:S02]  /*02f0*/  LOP3.LUT R44, R44, 0x38, RZ, 0xc0, !PT ;  /* 0x000000382c2c7812 */ /* 0x000fe400078ec0ff */
[C---:B------:R-:W-:Y:S01]  /*0300*/  IADD3 R34, P4, PT, R6.reuse, R42, RZ ;  /* 0x0000002a06227210 */ /* 0x040fe20007f9e0ff */
[C---:B------:R-:W-:Y:S01]  /*0310*/  VIADD R40, R6.reuse, 0x20 ;  /* 0x0000002006287836 */ /* 0x040fe20000000000 */
[----:B------:R-:W0:Y:S01]  /*0320*/  LDC.64 R14, c[0x0][0x3c0] ;  /* 0x0000f000ff0e7b82 */ /* 0x000e220000000a00 */
[----:B------:R-:W-:-:S02]  /*0330*/  IADD3 R52, PT, PT, R6, 0x60, RZ ;  /* 0x0000006006347810 */ /* 0x000fc40007ffe0ff */
[----:B------:R-:W-:Y:S01]  /*0340*/  IMAD.X R35, RZ, RZ, R43, P4 ;  /* 0x000000ffff237224 */ /* 0x000fe200020e062b */
[----:B------:R-:W-:Y:S01]  /*0350*/  SEL R41, R2, RZ, !P3 ;  /* 0x000000ff02297207 */ /* 0x000fe20005800000 */
[----:B------:R-:W-:Y:S01]  /*0360*/  IMAD.WIDE.U32 R34, R0, 0x80, R34 ;  /* 0x0000008000227825 */ /* 0x000fe200078e0022 */
[----:B-1----:R-:W-:Y:S02]  /*0370*/  ISETP.GE.AND P0, PT, R44, UR7, PT ;  /* 0x000000072c007c0c */ /* 0x002fe4000bf06270 */
[----:B------:R-:W1:Y:S02]  /*0380*/  LDC.64 R22, c[0x0][0x3a8] ;  /* 0x0000ea00ff167b82 */ /* 0x000e640000000a00 */
[-C--:B------:R-:W-:Y:S02]  /*0390*/  ISETP.GE.OR P1, PT, R40, R7.reuse, P0 ;  /* 0x000000072800720c */ /* 0x080fe40000726670 */
[----:B------:R-:W-:Y:S01]  /*03a0*/  ISETP.GE.OR P2, PT, R6, R7, P0 ;  /* 0x000000070600720c */ /* 0x000fe20000746670 */
[----:B--2---:R-:W-:-:S03]  /*03b0*/  IMAD.WIDE.U32 R8, R10, UR6, R44 ;  /* 0x000000060a087c25 */ /* 0x004fc6000f8e002c */
[----:B------:R-:W2:Y:S01]  /*03c0*/  LDC.64 R30, c[0x0][0x3b8] ;  /* 0x0000ee00ff1e7b82 */ /* 0x000ea20000000a00 */
[----:B------:R-:W-:Y:S02]  /*03d0*/  IMAD R9, R11, UR6, R9 ;  /* 0x000000060b097c24 */ /* 0x000fe4000f8e0209 */
[----:B0-----:R-:W-:-:S05]  /*03e0*/  IMAD.WIDE.U32 R12, R14, UR6, R44 ;  /* 0x000000060e0c7c25 */ /* 0x001fca000f8e002c */
[----:B------:R-:W0:Y:S01]  /*03f0*/  LDC.64 R10, c[0x0][0x3c8] ;  /* 0x0000f200ff0a7b82 */ /* 0x000e220000000a00 */
[----:B------:R-:W-:Y:S01]  /*0400*/  @!P1 IADD3 R19, P4, PT, R34, 0x20, RZ ;  /* 0x0000002022139810 */ /* 0x000fe20007f9e0ff */
[----:B------:R-:W-:Y:S01]  /*0410*/  VIADD R45, R6, 0x40 ;  /* 0x00000040062d7836 */ /* 0x000fe20000000000 */
[----:B------:R-:W-:Y:S01]  /*0420*/  @!P1 IADD3 R27, P5, PT, R34, 0x20, RZ ;  /* 0x00000020221b9810 */ /* 0x000fe20007fbe0ff */
[----:B------:R-:W-:-:S04]  /*0430*/  IMAD R13, R15, UR6, R13 ;  /* 0x000000060f0d7c24 */ /* 0x000fc8000f8e020d */
[----:B------:R-:W3:Y:S01]  /*0440*/  @!P1 LDC.64 R36, c[0x0][0x398] ;  /* 0x0000e600ff249b82 */ /* 0x000ee20000000a00 */
[-C--:B------:R-:W-:Y:S01]  /*0450*/  ISETP.GE.OR P3, PT, R45, R7.reuse, P0 ;  /* 0x000000072d00720c */ /* 0x080fe20000766670 */
[----:B-1----:R-:W-:Y:S01]  /*0460*/  IMAD.WIDE.U32 R32, R41, R22, R8 ;  /* 0x0000001629207225 */ /* 0x002fe200078e0008 */
[----:B------:R-:W-:-:S03]  /*0470*/  ISETP.GE.OR P0, PT, R52, R7, P0 ;  /* 0x000000073400720c */ /* 0x000fc60000706670 */
[----:B------:R-:W-:Y:S01]  /*0480*/  @!P1 IMAD.X R9, RZ, RZ, R35, P4 ;  /* 0x000000ffff099224 */ /* 0x000fe200020e0623 */
[----:B------:R-:W-:Y:S01]  /*0490*/  @!P1 MOV R22, R32 ;  /* 0x0000002000169202 */ /* 0x000fe20000000f00 */
[----:B------:R-:W1:Y:S01]  /*04a0*/  @!P2 LDC.64 R20, c[0x0][0x398] ;  /* 0x0000e600ff14ab82 */ /* 0x000e620000000a00 */
[----:B------:R-:W-:Y:S02]  /*04b0*/  IMAD R23, R41, R23, R33 ;  /* 0x0000001729177224 */ /* 0x000fe400078e0221 */
[----:B------:R-:W-:-:S03]  /*04c0*/  @!P2 IMAD.MOV.U32 R8, RZ, RZ, R32 ;  /* 0x000000ffff08a224 */ /* 0x000fc600078e0020 */
[----:B------:R-:W-:Y:S01]  /*04d0*/  @!P3 IMAD.MOV.U32 R59, RZ, RZ, R23 ;  /* 0x000000ffff3bb224 */ /* 0x000fe200078e0017 */
[C---:B------:R-:W-:Y:S01]  /*04e0*/  @!P3 IADD3 R26, P6, PT, R34.reuse, 0x40, RZ ;  /* 0x00000040221ab810 */ /* 0x040fe20007fde0ff */
[C---:B0-----:R-:W-:Y:S01]  /*04f0*/  IMAD.WIDE.U32 R24, R41.reuse, R10, R12 ;  /* 0x0000000a29187225 */ /* 0x041fe200078e000c */
[----:B------:R-:W0:Y:S01]  /*0500*/  LDC.64 R14, c[0x0][0x3b8] ;  /* 0x0000ee00ff0e7b82 */ /* 0x000e220000000a00 */
[C---:B------:R-:W-:Y:S02]  /*0510*/  @!P3 IADD3 R48, P4, PT, R34.reuse, 0x40, RZ ;  /* 0x000000402230b810 */ /* 0x040fe40007f9e0ff */
[----:B------:R-:W-:Y:S01]  /*0520*/  @!P1 IMAD.X R13, RZ, RZ, R35, P5 ;  /* 0x000000ffff0d9224 */ /* 0x000fe200028e0623 */
[----:B------:R-:W-:Y:S01]  /*0530*/  @!P0 IADD3 R55, P5, PT, R34, 0x60, RZ ;  /* 0x0000006022378810 */ /* 0x000fe20007fbe0ff */
[----:B------:R-:W-:Y:S01]  /*0540*/  IMAD R25, R41, R11, R25 ;  /* 0x0000000b29197224 */ /* 0x000fe200078e0219 */
[----:B------:R-:W-:Y:S01]  /*0550*/  @!P3 MOV R58, R32 ;  /* 0x00000020003ab202 */ /* 0x000fe20000000f00 */
[----:B---3--:R-:W-:Y:S01]  /*0560*/  @!P1 IMAD R10, R9, R36, RZ ;  /* 0x00000024090a9224 */ /* 0x008fe200078e02ff */
[----:B------:R-:W3:Y:S01]  /*0570*/  @!P1 LDC.64 R16, c[0x0][0x380] ;  /* 0x0000e000ff109b82 */ /* 0x000ee20000000a00 */
[----:B------:R-:W-:-:S02]  /*0580*/  @!P2 IMAD.MOV.U32 R9, RZ, RZ, R23 ;  /* 0x000000ffff09a224 */ /* 0x000fc400078e0017 */
[----:B------:R-:W-:Y:S02]  /*0590*/  @!P1 IMAD R37, R19, R37, R10 ;  /* 0x0000002513259224 */ /* 0x000fe400078e020a */
[--C-:B------:R-:W-:Y:S02]  /*05a0*/  @!P0 IMAD.MOV.U32 R33, RZ, RZ, R23.reuse ;  /* 0x000000ffff218224 */ /* 0x100fe400078e0017 */
[----:B-1----:R-:W-:Y:S01]  /*05b0*/  @!P2 IMAD R10, R35, R20, RZ ;  /* 0x00000014230aa224 */ /* 0x002fe200078e02ff */
[----:B------:R-:W1:Y:S01]  /*05c0*/  LDC.64 R46, c[0x0][0x3b0] ;  /* 0x0000ec00ff2e7b82 */ /* 0x000e620000000a00 */
[----:B------:R-:W-:-:S04]  /*05d0*/  @!P1 IMAD.WIDE.U32 R22, R19, R36, R22 ;  /* 0x0000002413169225 */ /* 0x000fc800078e0016 */
[-C--:B--2---:R-:W-:Y:S02]  /*05e0*/  @!P1 IMAD R12, R13, R30.reuse, RZ ;  /* 0x0000001e0d0c9224 */ /* 0x084fe400078e02ff */
[----:B------:R-:W-:Y:S01]  /*05f0*/  @!P1 IMAD.WIDE.U32 R18, R27, R30, R24 ;  /* 0x0000001e1b129225 */ /* 0x000fe200078e0018 */
[----:B------:R-:W2:Y:S03]  /*0600*/  @!P0 LDC.64 R38, c[0x0][0x398] ;  /* 0x0000e600ff268b82 */ /* 0x000ea60000000a00 */
[C---:B------:R-:W-:Y:S02]  /*0610*/  @!P2 IMAD R30, R34.reuse, R21, R10 ;  /* 0x00000015221ea224 */ /* 0x040fe400078e020a */
[----:B------:R-:W-:-:S03]  /*0620*/  @!P2 IMAD.WIDE.U32 R20, R34, R20, R8 ;  /* 0x000000142214a225 */ /* 0x000fc600078e0008 */
[----:B------:R-:W4:Y:S01]  /*0630*/  @!P3 LDC.64 R8, c[0x0][0x398] ;  /* 0x0000e600ff08bb82 */ /* 0x000f220000000a00 */
[----:B------:R-:W-:Y:S01]  /*0640*/  @!P1 IMAD R31, R27, R31, R12 ;  /* 0x0000001f1b1f9224 */ /* 0x000fe200078e020c */
[----:B------:R-:W-:Y:S01]  /*0650*/  @!P3 IADD3.X R27, PT, PT, RZ, R35, RZ, P6, !PT ;  /* 0x00000023ff1bb210 */ /* 0x000fe200037fe4ff */
[----:B0-----:R-:W-:Y:S01]  /*0660*/  @!P2 IMAD R29, R35, R14, RZ ;  /* 0x0000000e231da224 */ /* 0x001fe200078e02ff */
[----:B------:R-:W-:Y:S01]  /*0670*/  @!P2 IADD3 R30, PT, PT, R21, R30, RZ ;  /* 0x0000001e151ea210 */ /* 0x000fe20007ffe0ff */
[--C-:B------:R-:W-:Y:S01]  /*0680*/  @!P3 IMAD.X R50, RZ, RZ, R35.reuse, P4 ;  /* 0x000000ffff32b224 */ /* 0x100fe200020e0623 */
[----:B---3--:R-:W-:Y:S01]  /*0690*/  @!P1 LEA R56, P4, R22, R16, 0x1 ;  /* 0x0000001016389211 */ /* 0x008fe200078808ff */
[----:B------:R-:W-:Y:S01]  /*06a0*/  @!P0 IMAD.X R28, RZ, RZ, R35, P5 ;  /* 0x000000ffff1c8224 */ /* 0x000fe200028e0623 */
[----:B------:R-:W0:Y:S01]  /*06b0*/  @!P2 LDC.64 R12, c[0x0][0x380] ;  /* 0x0000e000ff0cab82 */ /* 0x000e220000000a00 */
[----:B------:R-:W-:Y:S01]  /*06c0*/  @!P1 IMAD.IADD R23, R23, 0x1, R37 ;  /* 0x0000000117179824 */ /* 0x000fe200078e0225 */
[----:B-1----:R-:W-:Y:S01]  /*06d0*/  @!P1 LEA R46, P5, R18, R46, 0x1 ;  /* 0x0000002e122e9211 */ /* 0x002fe200078a08ff */
[----:B------:R-:W-:Y:S01]  /*06e0*/  @!P1 IMAD.IADD R16, R19, 0x1, R31 ;  /* 0x0000000113109824 */ /* 0x000fe200078e021f */
[C---:B------:R-:W-:Y:S01]  /*06f0*/  @!P0 IADD3 R49, P6, PT, R34.reuse, 0x60, RZ ;  /* 0x0000006022318810 */ /* 0x040fe20007fde0ff */
[----:B------:R-:W-:Y:S01]  /*0700*/  @!P2 IMAD R29, R34, R15, R29 ;  /* 0x0000000f221da224 */ /* 0x000fe200078e021d */
[----:B------:R-:W-:Y:S01]  /*0710*/  @!P1 LEA.HI.X R57, R22, R17, R23, 0x1, P4 ;  /* 0x0000001116399211 */ /* 0x000fe200020f0c17 */
[----:B------:R-:W-:Y:S01]  /*0720*/  @!P2 IMAD.WIDE.U32 R14, R34, R14, R24 ;  /* 0x0000000e220ea225 */ /* 0x000fe200078e0018 */
[----:B------:R-:W1:Y:S01]  /*0730*/  LDC.64 R10, c[0x0][0x3b0] ;  /* 0x0000ec00ff0a7b82 */ /* 0x000e620000000a00 */
[----:B------:R-:W-:-:S02]  /*0740*/  @!P1 LEA.HI.X R47, R18, R47, R16, 0x1, P5 ;  /* 0x0000002f122f9211 */ /* 0x000fc400028f0c10 */
[----:B------:R-:W-:Y:S01]  /*0750*/  @!P2 IMAD.IADD R29, R15, 0x1, R29 ;  /* 0x000000010f1da824 */ /* 0x000fe200078e021d */
[----:B------:R-:W-:Y:S01]  /*0760*/  @!P0 IADD3.X R51, PT, PT, RZ, R35, RZ, P6, !PT ;  /* 0x00000023ff338210 */ /* 0x000fe200037fe4ff */
[----:B--2---:R-:W-:Y:S02]  /*0770*/  @!P0 IMAD R28, R28, R38, RZ ;  /* 0x000000261c1c8224 */ /* 0x004fe400078e02ff */
[-C--:B----4-:R-:W-:Y:S01]  /*0780*/  @!P3 IMAD R27, R27, R8.reuse, RZ ;  /* 0x000000081b1bb224 */ /* 0x090fe200078e02ff */
[----:B------:R-:W2:Y:S01]  /*0790*/  LDC.64 R34, c[0x0][0x3b0] ;  /* 0x0000ec00ff227b82 */ /* 0x000ea20000000a00 */
[----:B------:R-:W-:-:S04]  /*07a0*/  @!P3 IMAD.WIDE.U32 R58, R26, R8, R58 ;  /* 0x000000081a3ab225 */ /* 0x000fc800078e003a */
[----:B------:R-:W-:Y:S01]  /*07b0*/  @!P3 IMAD R54, R26, R9, R27 ;  /* 0x000000091a36b224 */ /* 0x000fe200078e021b */
[----:B------:R-:W-:Y:S02]  /*07c0*/  CS2R R8, SRZ ;  /* 0x0000000000087805 */ /* 0x000fe4000001ff00 */
[C---:B0-----:R-:W-:Y:S01]  /*07d0*/  @!P2 LEA R18, P4, R20.reuse, R12, 0x1 ;  /* 0x0000000c1412a211 */ /* 0x041fe200078808ff */
[----:B------:R-:W0:Y:S01]  /*07e0*/  LDC.64 R26, c[0x0][0x3b8] ;  /* 0x0000ee00ff1a7b82 */ /* 0x000e220000000a00 */
[----:B------:R-:W-:Y:S02]  /*07f0*/  @!P0 IMAD R39, R55, R39, R28 ;  /* 0x0000002737278224 */ /* 0x000fe400078e021c */
[----:B------:R-:W-:Y:S02]  /*0800*/  @!P2 LEA.HI.X R19, R20, R13, R30, 0x1, P4 ;  /* 0x0000000d1413a211 */ /* 0x000fe400020f0c1e */
[----:B------:R-:W-:Y:S02]  /*0810*/  CS2R R12, SRZ ;  /* 0x00000000000c7805 */ /* 0x000fe4000001ff00 */
[C---:B-1----:R-:W-:Y:S01]  /*0820*/  @!P2 LEA R16, P5, R14.reuse, R10, 0x1 ;  /* 0x0000000a0e10a211 */ /* 0x042fe200078a08ff */
[----:B------:R-:W1:Y:S03]  /*0830*/  LDC.64 R30, c[0x0][0x3b8] ;  /* 0x0000ee00ff1e7b82 */ /* 0x000e660000000a00 */
[----:B------:R-:W-:-:S02]  /*0840*/  @!P2 LEA.HI.X R17, R14, R11, R29, 0x1, P5 ;  /* 0x0000000b0e11a211 */ /* 0x000fc400028f0c1d */
[----:B------:R-:W-:Y:S02]  /*0850*/  CS2R R10, SRZ ;  /* 0x00000000000a7805 */ /* 0x000fe4000001ff00 */
[----:B------:R-:W-:Y:S01]  /*0860*/  CS2R R14, SRZ ;  /* 0x00000000000e7805 */ /* 0x000fe2000001ff00 */
[----:B------:R-:W3:Y:S01]  /*0870*/  @!P3 LDC.64 R28, c[0x0][0x380] ;  /* 0x0000e000ff1cbb82 */ /* 0x000ee20000000a00 */
[----:B------:R-:W-:Y:S02]  /*0880*/  @!P0 IMAD.WIDE.U32 R60, R55, R38, R32 ;  /* 0x00000026373c8225 */ /* 0x000fe400078e0020 */
[----:B------:R4:W2:Y:S01]  /*0890*/  @!P2 LDG.E.128 R8, desc[UR4][R18.64] ;  /* 0x000000041208a981 */ /* 0x0008a2000c1e1d00 */
[----:B------:R-:W-:-:S04]  /*08a0*/  CS2R R20, SRZ ;  /* 0x0000000000147805 */ /* 0x000fc8000001ff00 */
[----:B------:R-:W1:Y:S01]  /*08b0*/  @!P0 LDC.64 R36, c[0x0][0x380] ;  /* 0x0000e000ff248b82 */ /* 0x000e620000000a00 */
[----:B------:R4:W2:Y:S01]  /*08c0*/  @!P2 LDG.E.128 R12, desc[UR4][R16.64] ;  /* 0x00000004100ca981 */ /* 0x0008a2000c1e1d00 */
[----:B------:R-:W-:Y:S02]  /*08d0*/  CS2R R22, SRZ ;  /* 0x0000000000167805 */ /* 0x000fe4000001ff00 */
[----:B----4-:R-:W-:-:S04]  /*08e0*/  CS2R R18, SRZ ;  /* 0x0000000000127805 */ /* 0x010fc8000001ff00 */
[----:B------:R-:W4:Y:S01]  /*08f0*/  LDC.64 R32, c[0x0][0x3b0] ;  /* 0x0000ec00ff207b82 */ /* 0x000f220000000a00 */
[----:B------:R3:W4:Y:S01]  /*0900*/  @!P1 LDG.E.128 R20, desc[UR4][R46.64] ;  /* 0x000000042e149981 */ /* 0x000722000c1e1d00 */
[----:B------:R-:W-:Y:S01]  /*0910*/  CS2R R16, SRZ ;  /* 0x0000000000107805 */ /* 0x000fe2000001ff00 */
[----:B0-----:R-:W-:-:S05]  /*0920*/  @!P3 IMAD R50, R50, R26, RZ ;  /* 0x0000001a3232b224 */ /* 0x001fca00078e02ff */
[----:B------:R0:W4:Y:S01]  /*0930*/  @!P1 LDG.E.128 R16, desc[UR4][R56.64] ;  /* 0x0000000438109981 */ /* 0x000122000c1e1d00 */
[----:B------:R-:W-:Y:S01]  /*0940*/  @!P3 IMAD.IADD R54, R59, 0x1, R54 ;  /* 0x000000013b36b824 */ /* 0x000fe200078e0236 */
[----:B---3--:R-:W-:Y:S01]  /*0950*/  @!P3 LEA R46, P1, R58, R28, 0x1 ;  /* 0x0000001c3a2eb211 */ /* 0x008fe200078208ff */
[C---:B------:R-:W-:Y:S01]  /*0960*/  @!P3 IMAD R27, R48.reuse, R27, R50 ;  /* 0x0000001b301bb224 */ /* 0x040fe200078e0232 */
[----:B0-----:R-:W-:Y:S01]  /*0970*/  @!P0 MOV R56, R24 ;  /* 0x0000001800388202 */ /* 0x001fe20000000f00 */
[--C-:B------:R-:W-:Y:S02]  /*0980*/  @!P0 IMAD.MOV.U32 R57, RZ, RZ, R25.reuse ;  /* 0x000000ffff398224 */ /* 0x100fe400078e0019 */
[----:B------:R-:W-:-:S04]  /*0990*/  @!P3 IMAD.WIDE.U32 R24, R48, R26, R24 ;  /* 0x0000001a3018b225 */ /* 0x000fc800078e0018 */
[-C--:B-1----:R-:W-:Y:S01]  /*09a0*/  @!P0 IMAD R26, R51, R30.reuse, RZ ;  /* 0x0000001e331a8224 */ /* 0x082fe200078e02ff */
[----:B------:R-:W-:Y:S01]  /*09b0*/  @!P3 LEA.HI.X R47, R58, R29, R54, 0x1, P1 ;  /* 0x0000001d3a2fb211 */ /* 0x000fe200008f0c36 */
[----:B------:R-:W-:Y:S01]  /*09c0*/  @!P0 IMAD.WIDE.U32 R56, R49, R30, R56 ;  /* 0x0000001e31388225 */ /* 0x000fe200078e0038 */
[----:B------:R-:W-:-:S03]  /*09d0*/  @!P0 LEA R50, P1, R60, R36, 0x1 ;  /* 0x000000243c328211 */ /* 0x000fc600078208ff */
[----:B------:R-:W-:Y:S01]  /*09e0*/  @!P0 IMAD R31, R49, R31, R26 ;  /* 0x0000001f311f8224 */ /* 0x000fe200078e021a */
[----:B------:R-:W-:Y:S01]  /*09f0*/  @!P3 IADD3 R27, PT, PT, R25, R27, RZ ;  /* 0x0000001b191bb210 */ /* 0x000fe20007ffe0ff */
[----:B------:R-:W-:Y:S01]  /*0a00*/  @!P0 IMAD.IADD R39, R61, 0x1, R39 ;  /* 0x000000013d278824 */ /* 0x000fe200078e0227 */
[----:B--2---:R-:W-:Y:S01]  /*0a10*/  @!P3 LEA R34, P2, R24, R34, 0x1 ;  /* 0x000000221822b211 */ /* 0x004fe200078408ff */
[----:B------:R-:W-:Y:S01]  /*0a20*/  @!P0 IMAD.IADD R36, R57, 0x1, R31 ;  /* 0x0000000139248824 */ /* 0x000fe200078e021f */
[----:B------:R-:W-:Y:S02]  /*0a30*/  CS2R R28, SRZ ;  /* 0x00000000001c7805 */ /* 0x000fe4000001ff00 */
[----:B------:R-:W-:Y:S02]  /*0a40*/  CS2R R30, SRZ ;  /* 0x00000000001e7805 */ /* 0x000fe4000001ff00 */
[----:B------:R-:W-:Y:S02]  /*0a50*/  @!P0 LEA.HI.X R51, R60, R37, R39, 0x1, P1 ;  /* 0x000000253c338211 */ /* 0x000fe400008f0c27 */
[----:B------:R-:W-:-:S02]  /*0a60*/  @!P3 LEA.HI.X R35, R24, R35, R27, 0x1, P2 ;  /* 0x000000231823b211 */ /* 0x000fc400010f0c1b */
[C---:B----4-:R-:W-:Y:S02]  /*0a70*/  @!P0 LEA R48, P1, R56.reuse, R32, 0x1 ;  /* 0x0000002038308211 */ /* 0x050fe400078208ff */
[----:B------:R-:W-:Y:S02]  /*0a80*/  CS2R R24, SRZ ;  /* 0x0000000000187805 */ /* 0x000fe4000001ff00 */
[----:B------:R-:W-:Y:S01]  /*0a90*/  CS2R R26, SRZ ;  /* 0x00000000001a7805 */ /* 0x000fe2000001ff00 */
[----:B------:R0:W2:Y:S01]  /*0aa0*/  @!P3 LDG.E.128 R28, desc[UR4][R34.64] ;  /* 0x00000004221cb981 */ /* 0x0000a2000c1e1d00 */
[----:B------:R-:W-:Y:S02]  /*0ab0*/  @!P0 LEA.HI.X R49, R56, R33, R36, 0x1, P1 ;  /* 0x0000002138318211 */ /* 0x000fe400008f0c24 */
[----:B------:R-:W-:Y:S02]  /*0ac0*/  CS2R R32, SRZ ;  /* 0x0000000000207805 */ /* 0x000fe4000001ff00 */
[----:B------:R-:W-:-:S02]  /*0ad0*/  CS2R R36, SRZ ;  /* 0x0000000000247805 */ /* 0x000fc4000001ff00 */
[----:B------:R-:W-:Y:S01]  /*0ae0*/  CS2R R38, SRZ ;  /* 0x0000000000267805 */ /* 0x000fe2000001ff00 */
[----:B------:R1:W3:Y:S01]  /*0af0*/  @!P3 LDG.E.128 R24, desc[UR4][R46.64] ;  /* 0x000000042e18b981 */ /* 0x0002e2000c1e1d00 */
[----:B0-----:R-:W-:-:S04]  /*0b00*/  CS2R R34, SRZ ;  /* 0x0000000000227805 */ /* 0x001fc8000001ff00 */
[----:B------:R0:W4:Y:S01]  /*0b10*/  @!P0 LDG.E.128 R36, desc[UR4][R48.64] ;  /* 0x0000000430248981 */ /* 0x000122000c1e1d00 */
[----:B-1----:R-:W1:Y:S03]  /*0b20*/  LDC.64 R46, c[0x0][0x400] ;  /* 0x00010000ff2e7b82 */ /* 0x002e660000000a00 */
[----:B------:R0:W4:Y:S01]  /*0b30*/  @!P0 LDG.E.128 R32, desc[UR4][R50.64] ;  /* 0x0000000432208981 */ /* 0x000122000c1e1d00 */
[----:B------:R-:W-:-:S04]  /*0b40*/  ISETP.GE.AND P0, PT, R4, R7, PT ;  /* 0x000000070400720c */ /* 0x000fc80003f06270 */
[----:B------:R-:W-:Y:S01]  /*0b50*/  ISETP.GT.U32.OR P0, PT, R4, 0x7f, P0 ;  /* 0x0000007f0400780c */ /* 0x000fe20000704470 */
[----:B0-----:R-:W0:-:S12]  /*0b60*/  LDC.64 R48, c[0x0][0x408] ;  /* 0x00010200ff307b82 */ /* 0x001e180000000a00 */
[----:B------:R-:W-:Y:S01]  /*0b70*/  @!P0 IMAD.IADD R55, R5, 0x1, R4 ;  /* 0x0000000105378824 */ /* 0x000fe200078e0204 */
[----:B------:R-:W0:Y:S04]  /*0b80*/  @!P0 LDC.64 R50, c[0x0][0x3f8] ;  /* 0x0000fe00ff328b82 */ /* 0x000e280000000a00 */
[----:B------:R-:W-:-:S04]  /*0b90*/  @!P0 IADD3 R42, P1, PT, R55, R42, RZ ;  /* 0x0000002a372a8210 */ /* 0x000fc80007f3e0ff */
[----:B------:R-:W-:-:S03]  /*0ba0*/  @!P0 IADD3.X R43, PT, PT, RZ, R43, RZ, P1, !PT ;  /* 0x0000002bff2b8210 */ /* 0x000fc60000ffe4ff */
[----:B-1----:R-:W-:-:S04]  /*0bb0*/  @!P0 IMAD.WIDE.U32 R42, R46, UR6, R42 ;  /* 0x000000062e2a8c25 */ /* 0x002fc8000f8e002a */
[----:B------:R-:W-:Y:S02]  /*0bc0*/  @!P0 IMAD R43, R47, UR6, R43 ;  /* 0x000000062f2b8c24 */ /* 0x000fe4000f8e022b */
[----:B0-----:R-:W-:-:S04]  /*0bd0*/  @!P0 IMAD.WIDE.U32 R42, R41, R48, R42 ;  /* 0x00000030292a8225 */ /* 0x001fc800078e002a */
[----:B------:R-:W-:Y:S01]  /*0be0*/  @!P0 IMAD R49, R41, R49, R43 ;  /* 0x0000003129318224 */ /* 0x000fe200078e022b */
[----:B------:R-:W-:-:S04]  /*0bf0*/  @!P0 LEA R50, P1, R42, R50, 0x2 ;  /* 0x000000322a328211 */ /* 0x000fc800078210ff */
[----:B------:R-:W-:Y:S01]  /*0c00*/  @!P0 LEA.HI.X R51, R42, R51, R49, 0x2, P1 ;  /* 0x000000332a338211 */ /* 0x000fe200008f1431 */
[----:B------:R-:W-:-:S06]  /*0c10*/  IMAD.MOV.U32 R49, RZ, RZ, 0x7f800000 ;  /* 0x7f800000ff317424 */ /* 0x000fcc00078e00ff */
[----:B------:R0:W5:Y:S01]  /*0c20*/  @!P0 LDG.E R49, desc[UR4][R50.64] ;  /* 0x0000000432318981 */ /* 0x000162000c1e1900 */
[----:B------:R-:W-:Y:S01]  /*0c30*/  ISETP.NE.AND P1, PT, R44, RZ, PT ;  /* 0x000000ff2c00720c */ /* 0x000fe20003f25270 */
[----:B------:R-:W-:Y:S01]  /*0c40*/  BSSY.RECONVERGENT B0, `(.L_x_40) ;  /* 0x00000a4000007945 */ /* 0x000fe20003800200 */
[C---:B------:R-:W-:Y:S01]  /*0c50*/  LOP3.LUT R47, R8.reuse, 0xffff0000, RZ, 0xc0, !PT ;  /* 0xffff0000082f7812 */ /* 0x040fe200078ec0ff */
[----:B------:R-:W-:Y:S01]  /*0c60*/  IMAD.U32 R42, R8, 0x10000, RZ ;  /* 0x00010000082a7824 */ /* 0x000fe200078e00ff */
[C---:B------:R-:W-:Y:S02]  /*0c70*/  LOP3.LUT R48, R12.reuse, 0xffff0000, RZ, 0xc0, !PT ;  /* 0xffff00000c307812 */ /* 0x040fe400078ec0ff */
[----:B------:R-:W-:-:S03]  /*0c80*/  SHF.L.U32 R55, R12, 0x10, RZ ;  /* 0x000000100c377819 */ /* 0x000fc600000006ff */
[----:B------:R-:W-:Y:S01]  /*0c90*/  FMUL.FTZ R59, R47, R48 ;  /* 0x000000302f3b7220 */ /* 0x000fe20000410000 */
[C---:B------:R-:W-:Y:S01]  /*0ca0*/  IMAD.U32 R48, R14.reuse, 0x10000, RZ ;  /* 0x000100000e307824 */ /* 0x040fe200078e00ff */
[----:B------:R-:W-:Y:S02]  /*0cb0*/  LOP3.LUT R47, R14, 0xffff0000, RZ, 0xc0, !PT ;  /* 0xffff00000e2f7812 */ /* 0x000fe400078ec0ff */
[----:B------:R-:W-:Y:S01]  /*0cc0*/  LOP3.LUT R57, R20, 0xffff0000, RZ, 0xc0, !PT ;  /* 0xffff000014397812 */ /* 0x000fe200078ec0ff */
[----:B0-----:R-:W-:Y:S01]  /*0cd0*/  IMAD.U32 R51, R13, 0x10000, RZ ;  /* 0x000100000d337824 */ /* 0x001fe200078e00ff */
[----:B------:R-:W-:Y:S01]  /*0ce0*/  SHF.L.U32 R8, R9, 0x10, RZ ;  /* 0x0000001009087819 */ /* 0x000fe200000006ff */
[----:B------:R-:W-:Y:S01]  /*0cf0*/  FFMA.FTZ R55, R42, R55, R59 ;  /* 0x000000372a377223 */ /* 0x000fe2000001003b */
[----:B------:R-:W-:Y:S02]  /*0d00*/  LOP3.LUT R50, R13, 0xffff0000, RZ, 0xc0, !PT ;  /* 0xffff00000d327812 */ /* 0x000fe400078ec0ff */
[C---:B------:R-:W-:Y:S01]  /*0d10*/  LOP3.LUT R14, R16.reuse, 0xffff0000, RZ, 0xc0, !PT ;  /* 0xffff0000100e7812 */ /* 0x040fe200078ec0ff */
[----:B------:R-:W-:Y:S01]  /*0d20*/  IMAD.U32 R16, R16, 0x10000, RZ ;  /* 0x0001000010107824 */ /* 0x000fe200078e00ff */
[----:B------:R-:W-:-:S02]  /*0d30*/  SHF.L.U32 R13, R15, 0x10, RZ ;  /* 0x000000100f0d7819 */ /* 0x000fc400000006ff */
[----:B------:R-:W-:Y:S01]  /*0d40*/  LOP3.LUT R12, R15, 0xffff0000, RZ, 0xc0, !PT ;  /* 0xffff00000f0c7812 */ /* 0x000fe200078ec0ff */
[----:B------:R-:W-:Y:S02]  /*0d50*/  IMAD.U32 R15, R20, 0x10000, RZ ;  /* 0x00010000140f7824 */ /* 0x000fe400078e00ff */
[----:B------:R-:W-:Y:S01]  /*0d60*/  FMUL.FTZ R57, R14, R57 ;  /* 0x000000390e397220 */ /* 0x000fe20000410000 */
[----:B------:R-:W-:Y:S01]  /*0d70*/  LOP3.LUT R43, R9, 0xffff0000, RZ, 0xc0, !PT ;  /* 0xffff0000092b7812 */ /* 0x000fe200078ec0ff */
[----:B------:R-:W-:Y:S01]  /*0d80*/  FFMA.FTZ R14, R8, R51, R55 ;  /* 0x00000033080e7223 */ /* 0x000fe20000010037 */
[----:B------:R-:W-:Y:S01]  /*0d90*/  SHF.L.U32 R8, R17, 0x10, RZ ;  /* 0x0000001011087819 */ /* 0x000fe200000006ff */
[----:B------:R-:W-:Y:S02]  /*0da0*/  IMAD.U32 R51, R21, 0x10000, RZ ;  /* 0x0001000015337824 */ /* 0x000fe400078e00ff */
[----:B------:R-:W-:Y:S01]  /*0db0*/  FFMA.FTZ R15, R16, R15, R57 ;  /* 0x0000000f100f7223 */ /* 0x000fe20000010039 */
[----:B------:R-:W-:-:S02]  /*0dc0*/  IMAD.U32 R9, R10, 0x10000, RZ ;  /* 0x000100000a097824 */ /* 0x000fc400078e00ff */
[----:B------:R-:W-:Y:S01]  /*0dd0*/  FFMA.FTZ R50, R43, R50, R14 ;  /* 0x000000322b327223 */ /* 0x000fe2000001000e */
[----:B------:R-:W-:Y:S01]  /*0de0*/  LOP3.LUT R17, R17, 0xffff0000, RZ, 0xc0, !PT ;  /* 0xffff000011117812 */ /* 0x000fe200078ec0ff */
[----:B------:R-:W-:Y:S01]  /*0df0*/  FFMA.FTZ R16, R8, R51, R15 ;  /* 0x0000003308107223 */ /* 0x000fe2000001000f */
[----:B------:R-:W-:Y:S01]  /*0e00*/  LOP3.LUT R14, R21, 0xffff0000, RZ, 0xc0, !PT ;  /* 0xffff0000150e7812 */ /* 0x000fe200078ec0ff */
[----:B------:R-:W-:Y:S01]  /*0e10*/  FFMA.FTZ R15, R9, R48, R50 ;  /* 0x00000030090f7223 */ /* 0x000fe20000010032 */
[----:B------:R-:W-:Y:S01]  /*0e20*/  LOP3.LUT R46, R10, 0xffff0000, RZ, 0xc0, !PT ;  /* 0xffff00000a2e7812 */ /* 0x000fe200078ec0ff */
[----:B------:R-:W-:Y:S01]  /*0e30*/  IMAD.U32 R8, R18, 0x10000, RZ ;  /* 0x0001000012087824 */ /* 0x000fe200078e00ff */
[----:B------:R-:W-:Y:S01]  /*0e40*/  SHF.L.U32 R9, R22, 0x10, RZ ;  /* 0x0000001016097819 */ /* 0x000fe200000006ff */
[----:B------:R-:W-:Y:S01]  /*0e50*/  FFMA.FTZ R17, R17, R14, R16 ;  /* 0x0000000e11117223 */ /* 0x000fe20000010010 */
[C---:B------:R-:W-:Y:S02]  /*0e60*/  IMAD.U32 R10, R11.reuse, 0x10000, RZ ;  /* 0x000100000b0a7824 */ /* 0x040fe400078e00ff */
[----:B------:R-:W-:Y:S01]  /*0e70*/  FFMA.FTZ R47, R46, R47, R15 ;  /* 0x0000002f2e2f7223 */ /* 0x000fe2000001000f */
[----:B------:R-:W-:Y:S01]  /*0e80*/  LOP3.LUT R18, R18, 0xffff0000, RZ, 0xc0, !PT ;  /* 0xffff000012127812 */ /* 0x000fe200078ec0ff */
[----:B------:R-:W-:Y:S01]  /*0e90*/  FFMA.FTZ R17, R8, R9, R17 ;  /* 0x0000000908117223 */ /* 0x000fe20000010011 */
[----:B------:R-:W-:Y:S01]  /*0ea0*/  LOP3.LUT R15, R22, 0xffff0000, RZ, 0xc0, !PT ;  /* 0xffff0000160f7812 */ /* 0x000fe200078ec0ff */
[----:B------:R-:W-:Y:S01]  /*0eb0*/  FFMA.FTZ R8, R10, R13, R47 ;  /* 0x0000000d0a087223 */ /* 0x000fe2000001002f */
[----:B------:R-:W-:-:S03]  /*0ec0*/  LOP3.LUT R11, R11, 0xffff0000, RZ, 0xc0, !PT ;  /* 0xffff00000b0b7812 */ /* 0x000fc600078ec0ff */
[----:B------:R-:W-:Y:S01]  /*0ed0*/  FFMA.FTZ R15, R18, R15, R17 ;  /* 0x0000000f120f7223 */ /* 0x000fe20000010011 */
[----:B------:R-:W-:Y:S02]  /*0ee0*/  IMAD.U32 R9, R23, 0x10000, RZ ;  /* 0x0001000017097824 */ /* 0x000fe400078e00ff */
[----:B------:R-:W-:Y:S01]  /*0ef0*/  FFMA.FTZ R11, R11, R12, R8 ;  /* 0x0000000c0b0b7223 */ /* 0x000fe20000010008 */
[----:B------:R-:W-:Y:S02]  /*0f00*/  LOP3.LUT R8, R23, 0xffff0000, RZ, 0xc0, !PT ;  /* 0xffff000017087812 */ /* 0x000fe400078ec0ff */
[----:B--2---:R-:W-:Y:S02]  /*0f10*/  LOP3.LUT R21, R28, 0xffff0000, RZ, 0xc0, !PT ;  /* 0xffff00001c157812 */ /* 0x004fe400078ec0ff */
[C---:B---3--:R-:W-:Y:S02]  /*0f20*/  SHF.L.U32 R17, R24.reuse, 0x10, RZ ;  /* 0x0000001018117819 */ /* 0x048fe400000006ff */
[----:B------:R-:W-:Y:S01]  /*0f30*/  LOP3.LUT R24, R24, 0xffff0000, RZ, 0xc0, !PT ;  /* 0xffff000018187812 */ /* 0x000fe200078ec0ff */
[----:B------:R-:W-:Y:S01]  /*0f40*/  IMAD.U32 R22, R28, 0x10000, RZ ;  /* 0x000100001c167824 */ /* 0x000fe200078e00ff */
[----:B----4-:R-:W-:-:S03]  /*0f50*/  LOP3.LUT R23, R36, 0xffff0000, RZ, 0xc0, !PT ;  /* 0xffff000024177812 */ /* 0x010fc600078ec0ff */
[----:B------:R-:W-:Y:S01]  /*0f60*/  FMUL.FTZ R24, R24, R21 ;  /* 0x0000001518187220 */ /* 0x000fe20000410000 */
[C---:B------:R-:W-:Y:S01]  /*0f70*/  LOP3.LUT R18, R32.reuse, 0xffff0000, RZ, 0xc0, !PT ;  /* 0xffff000020127812 */ /* 0x040fe200078ec0ff */
[C---:B------:R-:W-:Y:S01]  /*0f80*/  IMAD.U32 R43, R29.reuse, 0x10000, RZ ;  /* 0x000100001d2b7824 */ /* 0x040fe200078e00ff */
[----:B------:R-:W-:Y:S01]  /*0f90*/  LOP3.LUT R28, R29, 0xffff0000, RZ, 0xc0, !PT ;  /* 0xffff00001d1c7812 */ /* 0x000fe200078ec0ff */
[----:B------:R-:W-:Y:S01]  /*0fa0*/  IMAD.U32 R32, R32, 0x10000, RZ ;  /* 0x0001000020207824 */ /* 0x000fe200078e00ff */
[----:B------:R-:W-:Y:S01]  /*0fb0*/  SHF.L.U32 R21, R36, 0x10, RZ ;  /* 0x0000001024157819 */ /* 0x000fe200000006ff */
[----:B------:R-:W-:Y:S01]  /*0fc0*/  FMUL.FTZ R29, R18, R23 ;  /* 0x00000017121d7220 */ /* 0x000fe20000410000 */
[----:B------:R-:W-:Y:S02]  /*0fd0*/  IMAD.U32 R20, R25, 0x10000, RZ ;  /* 0x0001000019147824 */ /* 0x000fe400078e00ff */
[----:B------:R-:W-:Y:S01]  /*0fe0*/  FFMA.FTZ R23, R17, R22, R24 ;  /* 0x0000001611177223 */ /* 0x000fe20000010018 */
[----:B------:R-:W-:-:S02]  /*0ff0*/  IMAD.U32 R17, R33, 0x10000, RZ ;  /* 0x0001000021117824 */ /* 0x000fc400078e00ff */
[----:B------:R-:W-:Y:S01]  /*1000*/  FFMA.FTZ R32, R32, R21, R29 ;  /* 0x0000001520207223 */ /* 0x000fe2000001001d */
[----:B------:R-:W-:Y:S01]  /*1010*/  IMAD.U32 R18, R37, 0x10000, RZ ;  /* 0x0001000025127824 */ /* 0x000fe200078e00ff */
[----:B------:R-:W-:Y:S01]  /*1020*/  LOP3.LUT R25, R25, 0xffff0000, RZ, 0xc0, !PT ;  /* 0xffff000019197812 */ /* 0x000fe200078ec0ff */
[----:B------:R-:W-:Y:S01]  /*1030*/  FFMA.FTZ R22, R20, R43, R23 ;  /* 0x0000002b14167223 */ /* 0x000fe20000010017 */
[----:B------:R-:W-:Y:S01]  /*1040*/  LOP3.LUT R33, R33, 0xffff0000, RZ, 0xc0, !PT ;  /* 0xffff000021217812 */ /* 0x000fe200078ec0ff */
[----:B------:R-:W-:Y:S01]  /*1050*/  IMAD.U32 R10, R19, 0x10000, RZ ;  /* 0x00010000130a7824 */ /* 0x000fe200078e00ff */
[----:B------:R-:W-:Y:S01]  /*1060*/  LOP3.LUT R20, R37, 0xffff0000, RZ, 0xc0, !PT ;  /* 0xffff000025147812 */ /* 0x000fe200078ec0ff */
[----:B------:R-:W-:Y:S01]  /*1070*/  FFMA.FTZ R32, R17, R18, R32 ;  /* 0x0000001211207223 */ /* 0x000fe20000010020 */
[----:B------:R-:W-:Y:S01]  /*1080*/  SHF.L.U32 R16, R30, 0x10, RZ ;  /* 0x000000101e107819 */ /* 0x000fe200000006ff */
[----:B------:R-:W-:Y:S02]  /*1090*/  IMAD.U32 R13, R26, 0x10000, RZ ;  /* 0x000100001a0d7824 */ /* 0x000fe400078e00ff */
[----:B------:R-:W-:Y:S01]  /*10a0*/  FFMA.FTZ R22, R25, R28, R22 ;  /* 0x0000001c19167223 */ /* 0x000fe20000010016 */
[----:B------:R-:W-:Y:S01]  /*10b0*/  SHF.L.U32 R17, R34, 0x10, RZ ;  /* 0x0000001022117819 */ /* 0x000fe200000006ff */
[----:B------:R-:W-:Y:S01]  /*10c0*/  FFMA.FTZ R10, R10, R9, R15 ;  /* 0x000000090a0a7223 */ /* 0x000fe2000001000f */
[----:B------:R-:W-:-:S02]  /*10d0*/  IMAD.U32 R18, R38, 0x10000, RZ ;  /* 0x0001000026127824 */ /* 0x000fc400078e00ff */
[----:B------:R-:W-:Y:S01]  /*10e0*/  FFMA.FTZ R20, R33, R20, R32 ;  /* 0x0000001421147223 */ /* 0x000fe20000010020 */
[----:B------:R-:W-:Y:S01]  /*10f0*/  LOP3.LUT R26, R26, 0xffff0000, RZ, 0xc0, !PT ;  /* 0xffff00001a1a7812 */ /* 0x000fe200078ec0ff */
[----:B------:R-:W-:Y:S01]  /*1100*/  FFMA.FTZ R13, R13, R16, R22 ;  /* 0x000000100d0d7223 */ /* 0x000fe20000010016 */
[----:B------:R-:W-:Y:S01]  /*1110*/  LOP3.LUT R15, R30, 0xffff0000, RZ, 0xc0, !PT ;  /* 0xffff00001e0f7812 */ /* 0x000fe200078ec0ff */
[----:B------:R-:W-:Y:S01]  /*1120*/  FFMA.FTZ R17, R17, R18, R20 ;  /* 0x0000001211117223 */ /* 0x000fe20000010014 */
[----:B------:R-:W-:Y:S02]  /*1130*/  LOP3.LUT R34, R34, 0xffff0000, RZ, 0xc0, !PT ;  /* 0xffff000022227812 */ /* 0x000fe400078ec0ff */
[----:B------:R-:W-:Y:S01]  /*1140*/  LOP3.LUT R21, R38, 0xffff0000, RZ, 0xc0, !PT ;  /* 0xffff000026157812 */ /* 0x000fe200078ec0ff */
[----:B------:R-:W-:Y:S01]  /*1150*/  IMAD.U32 R14, R31, 0x10000, RZ ;  /* 0x000100001f0e7824 */ /* 0x000fe200078e00ff */
[----:B------:R-:W-:Y:S01]  /*1160*/  SHF.L.U32 R9, R27, 0x10, RZ ;  /* 0x000000101b097819 */ /* 0x000fe200000006ff */
[----:B------:R-:W-:Y:S01]  /*1170*/  FFMA.FTZ R26, R26, R15, R13 ;  /* 0x0000000f1a1a7223 */ /* 0x000fe2000001000d */
[----:B------:R-:W-:Y:S01]  /*1180*/  SHF.L.U32 R16, R39, 0x10, RZ ;  /* 0x0000001027107819 */ /* 0x000fe200000006ff */
[----:B------:R-:W-:-:S02]  /*1190*/  IMAD.U32 R13, R35, 0x10000, RZ ;  /* 0x00010000230d7824 */ /* 0x000fc400078e00ff */
[----:B------:R-:W-:Y:S01]  /*11a0*/  FFMA.FTZ R34, R34, R21, R17 ;  /* 0x0000001522227223 */ /* 0x000fe20000010011 */
[----:B------:R-:W-:Y:S01]  /*11b0*/  LOP3.LUT R19, R19, 0xffff0000, RZ, 0xc0, !PT ;  /* 0xffff000013137812 */ /* 0x000fe200078ec0ff */
[----:B------:R-:W-:Y:S01]  /*11c0*/  FFMA.FTZ R26, R9, R14, R26 ;  /* 0x0000000e091a7223 */ /* 0x000fe2000001001a */
[----:B------:R-:W-:Y:S01]  /*11d0*/  LOP3.LUT R27, R27, 0xffff0000, RZ, 0xc0, !PT ;  /* 0xffff00001b1b7812 */ /* 0x000fe200078ec0ff */
[----:B------:R-:W-:Y:S01]  /*11e0*/  FFMA.FTZ R16, R13, R16, R34 ;  /* 0x000000100d107223 */ /* 0x000fe20000010022 */
[----:B------:R-:W-:Y:S02]  /*11f0*/  LOP3.LUT R12, R31, 0xffff0000, RZ, 0xc0, !PT ;  /* 0xffff00001f0c7812 */ /* 0x000fe400078ec0ff */
[----:B------:R-:W-:Y:S02]  /*1200*/  LOP3.LUT R35, R35, 0xffff0000, RZ, 0xc0, !PT ;  /* 0xffff000023237812 */ /* 0x000fe400078ec0ff */
[----:B------:R-:W-:Y:S01]  /*1210*/  LOP3.LUT R14, R39, 0xffff0000, RZ, 0xc0, !PT ;  /* 0xffff0000270e7812 */ /* 0x000fe200078ec0ff */
[----:B------:R-:W-:Y:S01]  /*1220*/  FFMA.FTZ R10, R19, R8, R10 ;  /* 0x00000008130a7223 */ /* 0x000fe2000001000a */
[----:B------:R-:W-:Y:S01]  /*1230*/  FFMA.FTZ R12, R27, R12, R26 ;  /* 0x0000000c1b0c7223 */ /* 0x000fe2000001001a */
[----:B------:R-:W0:Y:S02]  /*1240*/  SHFL.BFLY PT, R8, R11, 0x4, 0x1f ;  /* 0x0c801f000b087f89 */ /* 0x000e2400000e0000 */
[----:B------:R-:W-:-:S02]  /*1250*/  FFMA.FTZ R35, R35, R14, R16 ;  /* 0x0000000e23237223 */ /* 0x000fc40000010010 */
[----:B------:R-:W1:Y:S04]  /*1260*/  SHFL.BFLY PT, R9, R10, 0x4, 0x1f ;  /* 0x0c801f000a097f89 */ /* 0x000e6800000e0000 */
[----:B------:R-:W2:Y:S04]  /*1270*/  SHFL.BFLY PT, R13, R12, 0x4, 0x1f ;  /* 0x0c801f000c0d7f89 */ /* 0x000ea800000e0000 */
[----:B------:R-:W3:Y:S01]  /*1280*/  SHFL.BFLY PT, R18, R35, 0x4, 0x1f ;  /* 0x0c801f0023127f89 */ /* 0x000ee200000e0000 */
[----:B0-----:R-:W-:Y:S01]  /*1290*/  FADD.FTZ R8, R11, R8 ;  /* 0x000000080b087221 */ /* 0x001fe20000010000 */
[----:B-1----:R-:W-:-:S04]  /*12a0*/  FADD.FTZ R14, R10, R9 ;  /* 0x000000090a0e7221 */ /* 0x002fc80000010000 */
[----:B------:R-:W0:Y:S01]  /*12b0*/  SHFL.BFLY PT, R9, R8, 0x2, 0x1f ;  /* 0x0c401f0008097f89 */ /* 0x000e2200000e0000 */
[----:B--2---:R-:W-:Y:S01]  /*12c0*/  FADD.FTZ R16, R12, R13 ;  /* 0x0000000d0c107221 */ /* 0x004fe20000010000 */
[----:B---3--:R-:W-:Y:S02]  /*12d0*/  FADD.FTZ R18, R35, R18 ;  /* 0x0000001223127221 */ /* 0x008fe40000010000 */
[----:B------:R-:W1:Y:S04]  /*12e0*/  SHFL.BFLY PT, R13, R14, 0x2, 0x1f ;  /* 0x0c401f000e0d7f89 */ /* 0x000e6800000e0000 */
[----:B------:R-:W2:Y:S04]  /*12f0*/  SHFL.BFLY PT, R17, R16, 0x2, 0x1f ;  /* 0x0c401f0010117f89 */ /* 0x000ea800000e0000 */
[----:B------:R-:W3:Y:S01]  /*1300*/  SHFL.BFLY PT, R11, R18, 0x2, 0x1f ;  /* 0x0c401f00120b7f89 */ /* 0x000ee200000e0000 */
[----:B------:R-:W-:-:S02]  /*1310*/  VIADD R20, R53, 0x7f ;  /* 0x0000007f35147836 */ /* 0x000fc40000000000 */
[----:B0-----:R-:W-:-:S03]  /*1320*/  FADD.FTZ R12, R8, R9 ;  /* 0x00000009080c7221 */ /* 0x001fc60000010000 */
[----:B------:R-:W-:-:S04]  /*1330*/  SHF.R.S32.HI R9, RZ, 0x1f, R20 ;  /* 0x0000001fff097819 */ /* 0x000fc80000011414 */
[-C--:B------:R-:W-:Y:S01]  /*1340*/  LEA.HI R9, R9, R20.reuse, RZ, 0x7 ;  /* 0x0000001409097211 */ /* 0x080fe200078f38ff */
[----:B-1----:R-:W-:Y:S02]  /*1350*/  FADD.FTZ R15, R14, R13 ;  /* 0x0000000d0e0f7221 */ /* 0x002fe40000010000 */
[----:B------:R-:W0:Y:S01]  /*1360*/  SHFL.BFLY PT, R13, R12, 0x1, 0x1f ;  /* 0x0c201f000c0d7f89 */ /* 0x000e2200000e0000 */
[----:B--2---:R-:W-:Y:S01]  /*1370*/  FADD.FTZ R17, R16, R17 ;  /* 0x0000001110117221 */ /* 0x004fe20000010000 */
[----:B------:R-:W-:Y:S01]  /*1380*/  LOP3.LUT R9, R9, 0xffffff80, RZ, 0xc0, !PT ;  /* 0xffffff8009097812 */ /* 0x000fe200078ec0ff */
[----:B---3--:R-:W-:Y:S01]  /*1390*/  FADD.FTZ R19, R18, R11 ;  /* 0x0000000b12137221 */ /* 0x008fe20000010000 */
[----:B------:R-:W1:Y:S02]  /*13a0*/  SHFL.BFLY PT, R14, R15, 0x1, 0x1f ;  /* 0x0c201f000f0e7f89 */ /* 0x000e6400000e0000 */
[----:B------:R-:W-:Y:S01]  /*13b0*/  IADD3 R21, PT, PT, R5, R20, -R9 ;  /* 0x0000001405157210 */ /* 0x000fe20007ffe809 */
[----:B------:R-:W2:Y:S01]  /*13c0*/  LDC.64 R10, c[0x0][0x440] ;  /* 0x00011000ff0a7b82 */ /* 0x000ea20000000a00 */
[----:B------:R-:W3:Y:S04]  /*13d0*/  SHFL.BFLY PT, R16, R17, 0x1, 0x1f ;  /* 0x0c201f0011107f89 */ /* 0x000ee800000e0000 */
[----:B------:R-:W4:Y:S03]  /*13e0*/  SHFL.BFLY PT, R18, R19, 0x1, 0x1f ;  /* 0x0c201f0013127f89 */ /* 0x000f2600000e0000 */
[----:B------:R-:W2:Y:S01]  /*13f0*/  LDC.64 R8, c[0x0][0x448] ;  /* 0x00011200ff087b82 */ /* 0x000ea20000000a00 */
[----:B------:R-:W-:Y:S01]  /*1400*/  IMAD.IADD R21, R20, 0x1, -R21 ;  /* 0x0000000114157824 */ /* 0x000fe200078e0a15 */
[----:B------:R-:W-:Y:S01]  /*1410*/  SHF.L.U32 R20, R0, 0xd, RZ ;  /* 0x0000000d00147819 */ /* 0x000fe200000006ff */
[----:B------:R-:W-:-:S05]  /*1420*/  IMAD.SHL.U32 R23, R4, 0x4, RZ ;  /* 0x0000000404177824 */ /* 0x000fca00078e00ff */
[----:B------:R-:W-:Y:S02]  /*1430*/  LOP3.LUT R23, R23, R20, RZ, 0xfc, !PT ;  /* 0x0000001417177212 */ /* 0x000fe400078efcff */
[----:B------:R-:W-:Y:S02]  /*1440*/  SHF.L.U32 R20, R3, 0x6, RZ ;  /* 0x0000000603147819 */ /* 0x000fe400000006ff */
[----:B------:R-:W-:Y:S01]  /*1450*/  ISETP.GE.AND P0, PT, R4, R21, PT ;  /* 0x000000150400720c */ /* 0x000fe20003f06270 */
[----:B0-----:R-:W-:Y:S01]  /*1460*/  FADD.FTZ R21, R12, R13 ;  /* 0x0000000d0c157221 */ /* 0x001fe20000010000 */
[----:B------:R-:W-:Y:S01]  /*1470*/  IADD3 R12, P2, PT, R20, R23, RZ ;  /* 0x00000017140c7210 */ /* 0x000fe20007f5e0ff */
[----:B-1----:R-:W-:Y:S01]  /*1480*/  FADD.FTZ R22, R15, R14 ;  /* 0x0000000e0f167221 */ /* 0x002fe20000010000 */
[----:B------:R-:W-:Y:S02]  /*1490*/  ISETP.GT.U32.OR P0, PT, R4, 0x7f, P0 ;  /* 0x0000007f0400780c */ /* 0x000fe40000704470 */
[----:B------:R-:W-:Y:S01]  /*14a0*/  LEA.HI.X.SX32 R13, R20, RZ, 0x1, P2 ;  /* 0x000000ff140d7211 */ /* 0x000fe200010f0eff */
[----:B---3--:R-:W-:Y:S01]  /*14b0*/  FADD.FTZ R23, R17, R16 ;  /* 0x0000001011177221 */ /* 0x008fe20000010000 */
[----:B------:R-:W-:Y:S01]  /*14c0*/  SHF.R.S32.HI R20, RZ, 0x1f, R3 ;  /* 0x0000001fff147819 */ /* 0x000fe20000011403 */
[----:B----4-:R-:W-:Y:S01]  /*14d0*/  FADD.FTZ R18, R19, R18 ;  /* 0x0000001213127221 */ /* 0x010fe20000010000 */
[----:B------:R-:W-:Y:S07]  /*14e0*/  @P1 BRA `(.L_x_41) ;  /* 0x0000000000641947 */ /* 0x000fee0003800000 */
[----:B------:R-:W0:Y:S01]  /*14f0*/  LDC.64 R16, c[0x0][0x3e8] ;  /* 0x0000fa00ff107b82 */ /* 0x000e220000000a00 */
[----:B------:R-:W1:Y:S01]  /*1500*/  LDCU.64 UR8, c[0x0][0x3f0] ;  /* 0x00007e00ff0877ac */ /* 0x000e620008000a00 */
[----:B------:R-:W-:Y:S02]  /*1510*/  IADD3 R14, P1, PT, R5, R3, RZ ;  /* 0x00000003050e7210 */ /* 0x000fe40007f3e0ff */
[-C--:B------:R-:W-:Y:S01]  /*1520*/  ISETP.GE.AND P4, PT, R6, R7.reuse, PT ;  /* 0x000000070600720c */ /* 0x080fe20003f86270 */
[----:B------:R-:W3:Y:S01]  /*1530*/  LDCU.64 UR10, c[0x0][0x3d0] ;  /* 0x00007a00ff0a77ac */ /* 0x000ee20008000a00 */
[-C--:B------:R-:W-:Y:S01]  /*1540*/  ISETP.GE.AND P3, PT, R40, R7.reuse, PT ;  /* 0x000000072800720c */ /* 0x080fe20003f66270 */
[----:B------:R-:W-:Y:S01]  /*1550*/  IMAD.X R15, RZ, RZ, R20, P1 ;  /* 0x000000ffff0f7224 */ /* 0x000fe200008e0614 */
[----:B------:R-:W-:Y:S01]  /*1560*/  ISETP.GE.AND P1, PT, R52, R7, PT ;  /* 0x000000073400720c */ /* 0x000fe20003f26270 */
[----:B0-----:R-:W-:-:S04]  /*1570*/  IMAD.WIDE.U32 R14, R16, UR6, R14 ;  /* 0x00000006100e7c25 */ /* 0x001fc8000f8e000e */
[----:B------:R-:W-:Y:S01]  /*1580*/  IMAD R15, R17, UR6, R15 ;  /* 0x00000006110f7c24 */ /* 0x000fe2000f8e020f */
[----:B------:R-:W-:Y:S01]  /*1590*/  FSEL R17, R22, RZ, !P3 ;  /* 0x000000ff16117208 */ /* 0x000fe20005800000 */
[----:B-1----:R-:W-:-:S04]  /*15a0*/  IMAD.WIDE.U32 R14, R41, UR8, R14 ;  /* 0x00000008290e7c25 */ /* 0x002fc8000f8e000e */
[----:B------:R-:W-:Y:S01]  /*15b0*/  IMAD R16, R41, UR9, R15 ;  /* 0x0000000929107c24 */ /* 0x000fe2000f8e020f */
[----:B------:R-:W-:-:S04]  /*15c0*/  IADD3 R15, P2, PT, R6, R14, RZ ;  /* 0x0000000e060f7210 */ /* 0x000fc80007f5e0ff */
[----:B------:R-:W-:Y:S02]  /*15d0*/  IADD3.X R16, PT, PT, RZ, R16, RZ, P2, !PT ;  /* 0x00000010ff107210 */ /* 0x000fe400017fe4ff */
[----:B---3--:R-:W-:Y:S02]  /*15e0*/  LEA R14, P5, R15, UR10, 0x2 ;  /* 0x0000000a0f0e7c11 */ /* 0x008fe4000f8a10ff */
[----:B------:R-:W-:Y:S02]  /*15f0*/  ISETP.GE.AND P2, PT, R45, R7, PT ;  /* 0x000000072d00720c */ /* 0x000fe40003f46270 */
[----:B------:R-:W-:Y:S02]  /*1600*/  FSEL R7, R21, RZ, !P4 ;  /* 0x000000ff15077208 */ /* 0x000fe40006000000 */
[----:B------:R-:W-:Y:S02]  /*1610*/  LEA.HI.X R15, R15, UR11, R16, 0x2, P5 ;  /* 0x0000000b0f0f7c11 */ /* 0x000fe4000a8f1410 */
[----:B------:R-:W-:-:S02]  /*1620*/  FSEL R19, R23, RZ, !P2 ;  /* 0x000000ff17137208 */ /* 0x000fc40005000000 */
[----:B------:R-:W-:Y:S01]  /*1630*/  FSEL R21, R18, RZ, !P1 ;  /* 0x000000ff12157208 */ /* 0x000fe20004800000 */
[----:B------:R0:W-:Y:S04]  /*1640*/  STG.E desc[UR4][R14.64], R7 ;  /* 0x000000070e007986 */ /* 0x0001e8000c101904 */
[----:B------:R0:W-:Y:S04]  /*1650*/  STG.E desc[UR4][R14.64+0x80], R17 ;  /* 0x000080110e007986 */ /* 0x0001e8000c101904 */
[----:B------:R0:W-:Y:S04]  /*1660*/  STG.E desc[UR4][R14.64+0x100], R19 ;  /* 0x000100130e007986 */ /* 0x0001e8000c101904 */
[----:B------:R0:W-:Y:S02]  /*1670*/  STG.E desc[UR4][R14.64+0x180], R21 ;  /* 0x000180150e007986 */ /* 0x0001e4000c101904 */
.L_x_41:
[----:B------:R-:W-:Y:S05]  /*1680*/  BSYNC.RECONVERGENT B0 ;  /* 0x0000000000007941 */ /* 0x000fea0003800200 */
.L_x_40:
[----:B------:R-:W-:Y:S04]  /*1690*/  BSSY.RECONVERGENT B0, `(.L_x_42) ;  /* 0x0000012000007945 */ /* 0x000fe80003800200 */
[----:B------:R-:W-:Y:S05]  /*16a0*/  @P0 BRA `(.L_x_43) ;  /* 0x0000000000400947 */ /* 0x000fea0003800000 */
[----:B0-----:R-:W0:Y:S01]  /*16b0*/  LDC.64 R14, c[0x0][0x418] ;  /* 0x00010600ff0e7b82 */ /* 0x001e220000000a00 */
[----:B------:R-:W-:Y:S01]  /*16c0*/  IMAD.IADD R6, R5, 0x1, R4 ;  /* 0x0000000105067824 */ /* 0x000fe200078e0204 */
[----:B------:R-:W1:Y:S04]  /*16d0*/  LDCU.64 UR8, c[0x0][0x420] ;  /* 0x00008400ff0877ac */ /* 0x000e680008000a00 */
[----:B------:R-:W-:Y:S01]  /*16e0*/  IADD3 R6, P0, PT, R6, R3, RZ ;  /* 0x0000000306067210 */ /* 0x000fe20007f1e0ff */
[----:B-----5:R-:W-:Y:S01]  /*16f0*/  FMUL.FTZ R3, R49, 1.4426950216293334961 ;  /* 0x3fb8aa3b31037820 */ /* 0x020fe20000410000 */
[----:B------:R-:W3:Y:S02]  /*1700*/  LDC.64 R16, c[0x0][0x410] ;  /* 0x00010400ff107b82 */ /* 0x000ee40000000a00 */
[----:B------:R-:W-:-:S02]  /*1710*/  IADD3.X R7, PT, PT, RZ, R20, RZ, P0, !PT ;  /* 0x00000014ff077210 */ /* 0x000fc400007fe4ff */
[----:B------:R-:W-:-:S04]  /*1720*/  FSETP.NEU.FTZ.AND P0, PT, R49, -INF , PT ;  /* 0xff8000003100780b */ /* 0x000fc80003f1d000 */
[----:B------:R-:W-:Y:S01]  /*1730*/  FSEL R3, R3, RZ, P0 ;  /* 0x000000ff03037208 */ /* 0x000fe20000000000 */
[----:B0-----:R-:W-:-:S04]  /*1740*/  IMAD.WIDE.U32 R6, R14, UR6, R6 ;  /* 0x000000060e067c25 */ /* 0x001fc8000f8e0006 */
[----:B------:R-:W-:Y:S02]  /*1750*/  IMAD R7, R15, UR6, R7 ;  /* 0x000000060f077c24 */ /* 0x000fe4000f8e0207 */
[----:B-1----:R-:W-:-:S04]  /*1760*/  IMAD.WIDE.U32 R6, R41, UR8, R6 ;  /* 0x0000000829067c25 */ /* 0x002fc8000f8e0006 */
[----:B------:R-:W-:Y:S01]  /*1770*/  IMAD R5, R41, UR9, R7 ;  /* 0x0000000929057c24 */ /* 0x000fe2000f8e0207 */
[----:B---3--:R-:W-:-:S04]  /*1780*/  LEA R14, P1, R6, R16, 0x2 ;  /* 0x00000010060e7211 */ /* 0x008fc800078210ff */
[----:B------:R-:W-:-:S05]  /*1790*/  LEA.HI.X R15, R6, R17, R5, 0x2, P1 ;  /* 0x00000011060f7211 */ /* 0x000fca00008f1405 */
[----:B------:R1:W-:Y:S04]  /*17a0*/  STG.E desc[UR4][R14.64], R3 ;  /* 0x000000030e007986 */ /* 0x0003e8000c101904 */
.L_x_43:
[----:B------:R-:W-:Y:S05]  /*17b0*/  BSYNC.RECONVERGENT B0 ;  /* 0x0000000000007941 */ /* 0x000fea0003800200 */
.L_x_42:
[----:B------:R-:W3:Y:S01]  /*17c0*/  LDCU.64 UR10, c[0x0][0x458] ;  /* 0x00008b00ff0a77ac */ /* 0x000ee20008000a00 */
[----:B--2---:R-:W-:Y:S01]  /*17d0*/  IMAD.WIDE.U32 R12, R10, UR6, R12 ;  /* 0x000000060a0c7c25 */ /* 0x004fe2000f8e000c */
[----:B------:R-:W2:Y:S03]  /*17e0*/  LDCU.64 UR8, c[0x0][0x428] ;  /* 0x00008500ff0877ac */ /* 0x000ea60008000a00 */
[----:B------:R-:W-:Y:S02]  /*17f0*/  IMAD R13, R11, UR6, R13 ;  /* 0x000000060b0d7c24 */ /* 0x000fe4000f8e020d */
[----:B0-----:R-:W-:-:S04]  /*1800*/  IMAD.WIDE.U32 R6, R41, R8, R12 ;  /* 0x0000000829067225 */ /* 0x001fc800078e000c */
[----:B------:R-:W-:Y:S01]  /*1810*/  IMAD R9, R41, R9, R7 ;  /* 0x0000000929097224 */ /* 0x000fe200078e0207 */
[----:B---3--:R-:W-:-:S04]  /*1820*/  ISETP.NE.U32.AND P0, PT, RZ, UR10, PT ;  /* 0x0000000aff007c0c */ /* 0x008fc8000bf05070 */
[----:B------:R-:W-:Y:S02]  /*1830*/  ISETP.NE.AND.EX P0, PT, RZ, UR11, PT, P0 ;  /* 0x0000000bff007c0c */ /* 0x000fe4000bf05300 */
[----:B--2---:R-:W-:Y:S02]  /*1840*/  LEA R8, P1, R6, UR8, 0x2 ;  /* 0x0000000806087c11 */ /* 0x004fe4000f8210ff */
[----:B------:R-:W-:Y:S02]  /*1850*/  ISETP.NE.OR P0, PT, R4, RZ, !P0 ;  /* 0x000000ff0400720c */ /* 0x000fe40004705670 */
        /* <DEDUP_REMOVED lines=10> */
[----:B-1----:R-:W1:Y:S01]  /*1900*/  LDC R3, c[0x0][0x390] ;  /* 0x0000e400ff037b82 */ /* 0x002e620000000800 */
[----:B------:R-:W2:Y:S07]  /*1910*/  LDCU UR7, c[0x0][0x450] ;  /* 0x00008a00ff0777ac */ /* 0x000eae0008000800 */
[----:B------:R-:W3:Y:S01]  /*1920*/  LDC.64 R4, c[0x0][0x458] ;  /* 0x00011600ff047b82 */ /* 0x000ee20000000a00 */
[----:B--2---:R-:W-:-:S04]  /*1930*/  IMAD R0, R0, UR7, R2 ;  /* 0x0000000700007c24 */ /* 0x004fc8000f8e0202 */
[----:B-1----:R-:W-:-:S04]  /*1940*/  IMAD R3, R0, R3, UR6 ;  /* 0x0000000600037e24 */ /* 0x002fc8000f8e0203 */
[----:B---3--:R-:W-:-:S05]  /*1950*/  IMAD.WIDE R2, R3, 0x4, R4 ;  /* 0x0000000403027825 */ /* 0x008fca00078e0204 */
[----:B------:R-:W-:Y:S01]  /*1960*/  STG.E desc[UR4][R2.64], RZ ;  /* 0x000000ff02007986 */ /* 0x000fe2000c101904 */
[----:B------:R-:W-:Y:S05]  /*1970*/  EXIT ;  /* 0x000000000000794d */ /* 0x000fea0003800000 */
.L_x_44:
        /* <DEDUP_REMOVED lines=16> */
.L_x_113:


//--------------------- .text._ZN7cutlass13device_kernelIN5flash11enable_sm90INS1_16FlashAttnBwdSm90INS1_25CollectiveMainloopBwdSm90ILi2ELi2ELi2EN4cute5tupleIJNS5_1CILi1EEES8_S8_EEENS6_IJNS7_ILi96EEENS7_ILi128EEENS7_ILi64EEEEEENS_10bfloat16_tEfNS_4arch4Sm90ELb1ELb0ELb1ELb0ELb0ELb1ELb0ELb1ELi2ELi1ELi2ELi2ELb0EEENS1_21CollectiveEpilogueBwdISD_SE_SG_Li256ELb0ELb0ELi1EEENS1_25SingleTileBwdLPTSchedulerILb0ELi128ELb0EEEEEEEEEvNT_6ParamsE --------------------------
	.section	.text._ZN7cutlass13device_kernelIN5flash11enable_sm90INS1_16FlashAttnBwdSm90INS1_25CollectiveMainloopBwdSm90ILi2ELi2ELi2EN4cute5tupleIJNS5_1CILi1EEES8_S8_EEENS6_IJNS7_ILi96EEENS7_ILi128EEENS7_ILi64EEEEEENS_10bfloat16_tEfNS_4arch4Sm90ELb1ELb0ELb1ELb0ELb0ELb1ELb0ELb1ELi2ELi1ELi2ELi2ELb0EEENS1_21CollectiveEpilogueBwdISD_SE_SG_Li256ELb0ELb0ELi1EEENS1_25SingleTileBwdLPTSchedulerILb0ELi128ELb0EEEEEEEEEvNT_6ParamsE,"ax",@progbits
	.align	128
.text._ZN7cutlass13device_kernelIN5flash11enable_sm90INS1_16FlashAttnBwdSm90INS1_25CollectiveMainloopBwdSm90ILi2ELi2ELi2EN4cute5tupleIJNS5_1CILi1EEES8_S8_EEENS6_IJNS7_ILi96EEENS7_ILi128EEENS7_ILi64EEEEEENS_10bfloat16_tEfNS_4arch4Sm90ELb1ELb0ELb1ELb0ELb0ELb1ELb0ELb1ELi2ELi1ELi2ELi2ELb0EEENS1_21CollectiveEpilogueBwdISD_SE_SG_Li256ELb0ELb0ELi1EEENS1_25SingleTileBwdLPTSchedulerILb0ELi128ELb0EEEEEEEEEvNT_6ParamsE:
        .type           _ZN7cutlass13device_kernelIN5flash11enable_sm90INS1_16FlashAttnBwdSm90INS1_25CollectiveMainloopBwdSm90ILi2ELi2ELi2EN4cute5tupleIJNS5_1CILi1EEES8_S8_EEENS6_IJNS7_ILi96EEENS7_ILi128EEENS7_ILi64EEEEEENS_10bfloat16_tEfNS_4arch4Sm90ELb1ELb0ELb1ELb0ELb0ELb1ELb0ELb1ELi2ELi1ELi2ELi2ELb0EEENS1_21CollectiveEpilogueBwdISD_SE_SG_Li256ELb0ELb0ELi1EEENS1_25SingleTileBwdLPTSchedulerILb0ELi128ELb0EEEEEEEEEvNT_6ParamsE,@function
        .size           _ZN7cutlass13device_kernelIN5flash11enable_sm90INS1_16FlashAttnBwdSm90INS1_25CollectiveMainloopBwdSm90ILi2ELi2ELi2EN4cute5tupleIJNS5_1CILi1EEES8_S8_EEENS6_IJNS7_ILi96EEENS7_ILi128EEENS7_ILi64EEEEEENS_10bfloat16_tEfNS_4arch4Sm90ELb1ELb0ELb1ELb0ELb0ELb1ELb0ELb1ELi2ELi1ELi2ELi2ELb0EEENS1_21CollectiveEpilogueBwdISD_SE_SG_Li256ELb0ELb0ELi1EEENS1_25SingleTileBwdLPTSchedulerILb0ELi128ELb0EEEEEEEEEvNT_6ParamsE,(.L_x_114 - _ZN7cutlass13device_kernelIN5flash11enable_sm90INS1_16FlashAttnBwdSm90INS1_25CollectiveMainloopBwdSm90ILi2ELi2ELi2EN4cute5tupleIJNS5_1CILi1EEES8_S8_EEENS6_IJNS7_ILi96EEENS7_ILi128EEENS7_ILi64EEEEEENS_10bfloat16_tEfNS_4arch4Sm90ELb1ELb0ELb1ELb0ELb0ELb1ELb0ELb1ELi2ELi1ELi2ELi2ELb0EEENS1_21CollectiveEpilogueBwdISD_SE_SG_Li256ELb0ELb0ELi1EEENS1_25SingleTileBwdLPTSchedulerILb0ELi128ELb0EEEEEEEEEvNT_6ParamsE)
        .other          _ZN7cutlass13device_kernelIN5flash11enable_sm90INS1_16FlashAttnBwdSm90INS1_25CollectiveMainloopBwdSm90ILi2ELi2ELi2EN4cute5tupleIJNS5_1CILi1EEES8_S8_EEENS6_IJNS7_ILi96EEENS7_ILi128EEENS7_ILi64EEEEEENS_10bfloat16_tEfNS_4arch4Sm90ELb1ELb0ELb1ELb0ELb0ELb1ELb0ELb1ELi2ELi1ELi2ELi2ELb0EEENS1_21CollectiveEpilogueBwdISD_SE_SG_Li256ELb0ELb0ELi1EEENS1_25SingleTileBwdLPTSchedulerILb0ELi128ELb0EEEEEEEEEvNT_6ParamsE,@"STO_CUDA_ENTRY STV_DEFAULT"
_ZN7cutlass13device_kernelIN5flash11enable_sm90INS1_16FlashAttnBwdSm90INS1_25CollectiveMainloopBwdSm90ILi2ELi2ELi2EN4cute5tupleIJNS5_1CILi1EEES8_S8_EEENS6_IJNS7_ILi96EEENS7_ILi128EEENS7_ILi64EEEEEENS_10bfloat16_tEfNS_4arch4Sm90ELb1ELb0ELb1ELb0ELb0ELb1ELb0ELb1ELi2ELi1ELi2ELi2ELb0EEENS1_21CollectiveEpilogueBwdISD_SE_SG_Li256ELb0ELb0ELi1EEENS1_25SingleTileBwdLPTSchedulerILb0ELi128ELb0EEEEEEEEEvNT_6ParamsE:
[----:B------:R-:W-:Y:S01]  /*0000*/  LDC R1, c[0x0][0x37c] ;  /* 0x0000df00ff017b82 */ /* 0x000fe20000000800 */
[----:B------:R-:W-:Y:S05]  /*0010*/  EXIT ;  /* 0x000000000000794d */ /* 0x000fea0003800000 */
.L_x_45:
        /* <DEDUP_REMOVED lines=14> */
.L_x_114:


//--------------------- .text._ZN7cutlass13device_kernelIN5flash11enable_sm90INS1_16FlashAttnBwdSm90INS1_25CollectiveMainloopBwdSm90ILi2ELi2ELi2EN4cute5tupleIJNS5_1CILi1EEES8_S8_EEENS6_IJNS7_ILi96EEENS7_ILi128EEENS7_ILi64EEEEEENS_10bfloat16_tEfNS_4arch4Sm90ELb1ELb0ELb1ELb0ELb1ELb1ELb0ELb1ELi2ELi1ELi2ELi2ELb0EEENS1_21CollectiveEpilogueBwdISD_SE_SG_Li256ELb0ELb0ELi1EEENS1_25SingleTileBwdLPTSchedulerILb0ELi128ELb1EEEEEEEEEvNT_6ParamsE --------------------------
	.section	.text._ZN7cutlass13device_kernelIN5flash11enable_sm90INS1_16FlashAttnBwdSm90INS1_25CollectiveMainloopBwdSm90ILi2ELi2ELi2EN4cute5tupleIJNS5_1CILi1EEES8_S8_EEENS6_IJNS7_ILi96EEENS7_ILi128EEENS7_ILi64EEEEEENS_10bfloat16_tEfNS_4arch4Sm90ELb1ELb0ELb1ELb0ELb1ELb1ELb0ELb1ELi2ELi1ELi2ELi2ELb0EEENS1_21CollectiveEpilogueBwdISD_SE_SG_Li256ELb0ELb0ELi1EEENS1_25SingleTileBwdLPTSchedulerILb0ELi128ELb1EEEEEEEEEvNT_6ParamsE,"ax",@progbits
	.align	128
.text._ZN7cutlass13device_kernelIN5flash11enable_sm90INS1_16FlashAttnBwdSm90INS1_25CollectiveMainloopBwdSm90ILi2ELi2ELi2EN4cute5tupleIJNS5_1CILi1EEES8_S8_EEENS6_IJNS7_ILi96EEENS7_ILi128EEENS7_ILi64EEEEEENS_10bfloat16_tEfNS_4arch4Sm90ELb1ELb0ELb1ELb0ELb1ELb1ELb0ELb1ELi2ELi1ELi2ELi2ELb0EEENS1_21CollectiveEpilogueBwdISD_SE_SG_Li256ELb0ELb0ELi1EEENS1_25SingleTileBwdLPTSchedulerILb0ELi128ELb1EEEEEEEEEvNT_6ParamsE:
        .type           _ZN7cutlass13device_kernelIN5flash11enable_sm90INS1_16FlashAttnBwdSm90INS1_25CollectiveMainloopBwdSm90ILi2ELi2ELi2EN4cute5tupleIJNS5_1CILi1EEES8_S8_EEENS6_IJNS7_ILi96EEENS7_ILi128EEENS7_ILi64EEEEEENS_10bfloat16_tEfNS_4arch4Sm90ELb1ELb0ELb1ELb0ELb1ELb1ELb0ELb1ELi2ELi1ELi2ELi2ELb0EEENS1_21CollectiveEpilogueBwdISD_SE_SG_Li256ELb0ELb0ELi1EEENS1_25SingleTileBwdLPTSchedulerILb0ELi128ELb1EEEEEEEEEvNT_6ParamsE,@function
        .size           _ZN7cutlass13device_kernelIN5flash11enable_sm90INS1_16FlashAttnBwdSm90INS1_25CollectiveMainloopBwdSm90ILi2ELi2ELi2EN4cute5tupleIJNS5_1CILi1EEES8_S8_EEENS6_IJNS7_ILi96EEENS7_ILi128EEENS7_ILi64EEEEEENS_10bfloat16_tEfNS_4arch4Sm90ELb1ELb0ELb1ELb0ELb1ELb1ELb0ELb1ELi2ELi1ELi2ELi2ELb0EEENS1_21CollectiveEpilogueBwdISD_SE_SG_Li256ELb0ELb0ELi1EEENS1_25SingleTileBwdLPTSchedulerILb0ELi128ELb1EEEEEEEEEvNT_6ParamsE,(.L_x_115 - _ZN7cutlass13device_kernelIN5flash11enable_sm90INS1_16FlashAttnBwdSm90INS1_25CollectiveMainloopBwdSm90ILi2ELi2ELi2EN4cute5tupleIJNS5_1CILi1EEES8_S8_EEENS6_IJNS7_ILi96EEENS7_ILi128EEENS7_ILi64EEEEEENS_10bfloat16_tEfNS_4arch4Sm90ELb1ELb0ELb1ELb0ELb1ELb1ELb0ELb1ELi2ELi1ELi2ELi2ELb0EEENS1_21CollectiveEpilogueBwdISD_SE_SG_Li256ELb0ELb0ELi1EEENS1_25SingleTileBwdLPTSchedulerILb0ELi128ELb1EEEEEEEEEvNT_6ParamsE)
        .other          _ZN7cutlass13device_kernelIN5flash11enable_sm90INS1_16FlashAttnBwdSm90INS1_25CollectiveMainloopBwdSm90ILi2ELi2ELi2EN4cute5tupleIJNS5_1CILi1EEES8_S8_EEENS6_IJNS7_ILi96EEENS7_ILi128EEENS7_ILi64EEEEEENS_10bfloat16_tEfNS_4arch4Sm90ELb1ELb0ELb1ELb0ELb1ELb1ELb0ELb1ELi2ELi1ELi2ELi2ELb0EEENS1_21CollectiveEpilogueBwdISD_SE_SG_Li256ELb0ELb0ELi1EEENS1_25SingleTileBwdLPTSchedulerILb0ELi128ELb1EEEEEEEEEvNT_6ParamsE,@"STO_CUDA_ENTRY STV_DEFAULT"
_ZN7cutlass13device_kernelIN5flash11enable_sm90INS1_16FlashAttnBwdSm90INS1_25CollectiveMainloopBwdSm90ILi2ELi2ELi2EN4cute5tupleIJNS5_1CILi1EEES8_S8_EEENS6_IJNS7_ILi96EEENS7_ILi128EEENS7_ILi64EEEEEENS_10bfloat16_tEfNS_4arch4Sm90ELb1ELb0ELb1ELb0ELb1ELb1ELb0ELb1ELi2ELi1ELi2ELi2ELb0EEENS1_21CollectiveEpilogueBwdISD_SE_SG_Li256ELb0ELb0ELi1EEENS1_25SingleTileBwdLPTSchedulerILb0ELi128ELb1EEEEEEEEEvNT_6ParamsE:
[----:B------:R-:W-:Y:S01]  /*0000*/  LDC R1, c[0x0][0x37c] ;  /* 0x0000df00ff017b82 */ /* 0x000fe20000000800 */
[----:B------:R-:W-:Y:S05]  /*0010*/  EXIT ;  /* 0x000000000000794d */ /* 0x000fea0003800000 */
.L_x_46:
        /* <DEDUP_REMOVED lines=14> */
.L_x_115:


//--------------------- .text._ZN7cutlass13device_kernelIN5flash11enable_sm90INS1_16FlashAttnBwdSm90INS1_25CollectiveMainloopBwdSm90ILi2ELi2ELi2EN4cute5tupleIJNS5_1CILi1EEES8_S8_EEENS6_IJNS7_ILi96EEENS7_ILi128EEENS7_ILi64EEEEEENS_10bfloat16_tEfNS_4arch4Sm90ELb1ELb0ELb1ELb0ELb0ELb1ELb0ELb1ELi2ELi1ELi2ELi2ELb0EEENS1_24CollectiveEpilogueBwdGQAISD_fSG_Li256ELb0ELb0EEENS1_25SingleTileBwdLPTSchedulerILb0ELi128ELb0EEEEEEEEEvNT_6ParamsE --------------------------
	.section	.text._ZN7cutlass13device_kernelIN5flash11enable_sm90INS1_16FlashAttnBwdSm90INS1_25CollectiveMainloopBwdSm90ILi2ELi2ELi2EN4cute5tupleIJNS5_1CILi1EEES8_S8_EEENS6_IJNS7_ILi96EEENS7_ILi128EEENS7_ILi64EEEEEENS_10bfloat16_tEfNS_4arch4Sm90ELb1ELb0ELb1ELb0ELb0ELb1ELb0ELb1ELi2ELi1ELi2ELi2ELb0EEENS1_24CollectiveEpilogueBwdGQAISD_fSG_Li256ELb0ELb0EEENS1_25SingleTileBwdLPTSchedulerILb0ELi128ELb0EEEEEEEEEvNT_6ParamsE,"ax",@progbits
	.align	128
.text._ZN7cutlass13device_kernelIN5flash11enable_sm90INS1_16FlashAttnBwdSm90INS1_25CollectiveMainloopBwdSm90ILi2ELi2ELi2EN4cute5tupleIJNS5_1CILi1EEES8_S8_EEENS6_IJNS7_ILi96EEENS7_ILi128EEENS7_ILi64EEEEEENS_10bfloat16_tEfNS_4arch4Sm90ELb1ELb0ELb1ELb0ELb0ELb1ELb0ELb1ELi2ELi1ELi2ELi2ELb0EEENS1_24CollectiveEpilogueBwdGQAISD_fSG_Li256ELb0ELb0EEENS1_25SingleTileBwdLPTSchedulerILb0ELi128ELb0EEEEEEEEEvNT_6ParamsE:
        .type           _ZN7cutlass13device_kernelIN5flash11enable_sm90INS1_16FlashAttnBwdSm90INS1_25CollectiveMainloopBwdSm90ILi2ELi2ELi2EN4cute5tupleIJNS5_1CILi1EEES8_S8_EEENS6_IJNS7_ILi96EEENS7_ILi128EEENS7_ILi64EEEEEENS_10bfloat16_tEfNS_4arch4Sm90ELb1ELb0ELb1ELb0ELb0ELb1ELb0ELb1ELi2ELi1ELi2ELi2ELb0EEENS1_24CollectiveEpilogueBwdGQAISD_fSG_Li256ELb0ELb0EEENS1_25SingleTileBwdLPTSchedulerILb0ELi128ELb0EEEEEEEEEvNT_6ParamsE,@function
        .size           _ZN7cutlass13device_kernelIN5flash11enable_sm90INS1_16FlashAttnBwdSm90INS1_25CollectiveMainloopBwdSm90ILi2ELi2ELi2EN4cute5tupleIJNS5_1CILi1EEES8_S8_EEENS6_IJNS7_ILi96EEENS7_ILi128EEENS7_ILi64EEEEEENS_10bfloat16_tEfNS_4arch4Sm90ELb1ELb0ELb1ELb0ELb0ELb1ELb0ELb1ELi2ELi1ELi2ELi2ELb0EEENS1_24CollectiveEpilogueBwdGQAISD_fSG_Li256ELb0ELb0EEENS1_25SingleTileBwdLPTSchedulerILb0ELi128ELb0EEEEEEEEEvNT_6ParamsE,(.L_x_116 - _ZN7cutlass13device_kernelIN5flash11enable_sm90INS1_16FlashAttnBwdSm90INS1_25CollectiveMainloopBwdSm90ILi2ELi2ELi2EN4cute5tupleIJNS5_1CILi1EEES8_S8_EEENS6_IJNS7_ILi96EEENS7_ILi128EEENS7_ILi64EEEEEENS_10bfloat16_tEfNS_4arch4Sm90ELb1ELb0ELb1ELb0ELb0ELb1ELb0ELb1ELi2ELi1ELi2ELi2ELb0EEENS1_24CollectiveEpilogueBwdGQAISD_fSG_Li256ELb0ELb0EEENS1_25SingleTileBwdLPTSchedulerILb0ELi128ELb0EEEEEEEEEvNT_6ParamsE)
        .other          _ZN7cutlass13device_kernelIN5flash11enable_sm90INS1_16FlashAttnBwdSm90INS1_25CollectiveMainloopBwdSm90ILi2ELi2ELi2EN4cute5tupleIJNS5_1CILi1EEES8_S8_EEENS6_IJNS7_ILi96EEENS7_ILi128EEENS7_ILi64EEEEEENS_10bfloat16_tEfNS_4arch4Sm90ELb1ELb0ELb1ELb0ELb0ELb1ELb0ELb1ELi2ELi1ELi2ELi2ELb0EEENS1_24CollectiveEpilogueBwdGQAISD_fSG_Li256ELb0ELb0EEENS1_25SingleTileBwdLPTSchedulerILb0ELi128ELb0EEEEEEEEEvNT_6ParamsE,@"STO_CUDA_ENTRY STV_DEFAULT"
_ZN7cutlass13device_kernelIN5flash11enable_sm90INS1_16FlashAttnBwdSm90INS1_25CollectiveMainloopBwdSm90ILi2ELi2ELi2EN4cute5tupleIJNS5_1CILi1EEES8_S8_EEENS6_IJNS7_ILi96EEENS7_ILi128EEENS7_ILi64EEEEEENS_10bfloat16_tEfNS_4arch4Sm90ELb1ELb0ELb1ELb0ELb0ELb1ELb0ELb1ELi2ELi1ELi2ELi2ELb0EEENS1_24CollectiveEpilogueBwdGQAISD_fSG_Li256ELb0ELb0EEENS1_25SingleTileBwdLPTSchedulerILb0ELi128ELb0EEEEEEEEEvNT_6ParamsE:
[----:B------:R-:W-:Y:S01]  /*0000*/  LDC R1, c[0x0][0x37c] ;  /* 0x0000df00ff017b82 */ /* 0x000fe20000000800 */
[----:B------:R-:W-:Y:S05]  /*0010*/  EXIT ;  /* 0x000000000000794d */ /* 0x000fea0003800000 */
.L_x_47:
        /* <DEDUP_REMOVED lines=14> */
.L_x_116:


//--------------------- .text._ZN7cutlass13device_kernelIN5flash11enable_sm90INS1_16FlashAttnBwdSm90INS1_25CollectiveMainloopBwdSm90ILi2ELi2ELi2EN4cute5tupleIJNS5_1CILi1EEES8_S8_EEENS6_IJNS7_ILi96EEENS7_ILi128EEENS7_ILi64EEEEEENS_10bfloat16_tEfNS_4arch4Sm90ELb1ELb0ELb1ELb0ELb1ELb1ELb0ELb1ELi2ELi1ELi2ELi2ELb0EEENS1_24CollectiveEpilogueBwdGQAISD_fSG_Li256ELb0ELb1EEENS1_25SingleTileBwdLPTSchedulerILb0ELi128ELb1EEEEEEEEEvNT_6ParamsE --------------------------
	.section	.text._ZN7cutlass13device_kernelIN5flash11enable_sm90INS1_16FlashAttnBwdSm90INS1_25CollectiveMainloopBwdSm90ILi2ELi2ELi2EN4cute5tupleIJNS5_1CILi1EEES8_S8_EEENS6_IJNS7_ILi96EEENS7_ILi128EEENS7_ILi64EEEEEENS_10bfloat16_tEfNS_4arch4Sm90ELb1ELb0ELb1ELb0ELb1ELb1ELb0ELb1ELi2ELi1ELi2ELi2ELb0EEENS1_24CollectiveEpilogueBwdGQAISD_fSG_Li256ELb0ELb1EEENS1_25SingleTileBwdLPTSchedulerILb0ELi128ELb1EEEEEEEEEvNT_6ParamsE,"ax",@progbits
	.align	128
.text._ZN7cutlass13device_kernelIN5flash11enable_sm90INS1_16FlashAttnBwdSm90INS1_25CollectiveMainloopBwdSm90ILi2ELi2ELi2EN4cute5tupleIJNS5_1CILi1EEES8_S8_EEENS6_IJNS7_ILi96EEENS7_ILi128EEENS7_ILi64EEEEEENS_10bfloat16_tEfNS_4arch4Sm90ELb1ELb0ELb1ELb0ELb1ELb1ELb0ELb1ELi2ELi1ELi2ELi2ELb0EEENS1_24CollectiveEpilogueBwdGQAISD_fSG_Li256ELb0ELb1EEENS1_25SingleTileBwdLPTSchedulerILb0ELi128ELb1EEEEEEEEEvNT_6ParamsE:
        .type           _ZN7cutlass13device_kernelIN5flash11enable_sm90INS1_16FlashAttnBwdSm90INS1_25CollectiveMainloopBwdSm90ILi2ELi2ELi2EN4cute5tupleIJNS5_1CILi1EEES8_S8_EEENS6_IJNS7_ILi96EEENS7_ILi128EEENS7_ILi64EEEEEENS_10bfloat16_tEfNS_4arch4Sm90ELb1ELb0ELb1ELb0ELb1ELb1ELb0ELb1ELi2ELi1ELi2ELi2ELb0EEENS1_24CollectiveEpilogueBwdGQAISD_fSG_Li256ELb0ELb1EEENS1_25SingleTileBwdLPTSchedulerILb0ELi128ELb1EEEEEEEEEvNT_6ParamsE,@function
        .size           _ZN7cutlass13device_kernelIN5flash11enable_sm90INS1_16FlashAttnBwdSm90INS1_25CollectiveMainloopBwdSm90ILi2ELi2ELi2EN4cute5tupleIJNS5_1CILi1EEES8_S8_EEENS6_IJNS7_ILi96EEENS7_ILi128EEENS7_ILi64EEEEEENS_10bfloat16_tEfNS_4arch4Sm90ELb1ELb0ELb1ELb0ELb1ELb1ELb0ELb1ELi2ELi1ELi2ELi2ELb0EEENS1_24CollectiveEpilogueBwdGQAISD_fSG_Li256ELb0ELb1EEENS1_25SingleTileBwdLPTSchedulerILb0ELi128ELb1EEEEEEEEEvNT_6ParamsE,(.L_x_117 - _ZN7cutlass13device_kernelIN5flash11enable_sm90INS1_16FlashAttnBwdSm90INS1_25CollectiveMainloopBwdSm90ILi2ELi2ELi2EN4cute5tupleIJNS5_1CILi1EEES8_S8_EEENS6_IJNS7_ILi96EEENS7_ILi128EEENS7_ILi64EEEEEENS_10bfloat16_tEfNS_4arch4Sm90ELb1ELb0ELb1ELb0ELb1ELb1ELb0ELb1ELi2ELi1ELi2ELi2ELb0EEENS1_24CollectiveEpilogueBwdGQAISD_fSG_Li256ELb0ELb1EEENS1_25SingleTileBwdLPTSchedulerILb0ELi128ELb1EEEEEEEEEvNT_6ParamsE)
        .other          _ZN7cutlass13device_kernelIN5flash11enable_sm90INS1_16FlashAttnBwdSm90INS1_25CollectiveMainloopBwdSm90ILi2ELi2ELi2EN4cute5tupleIJNS5_1CILi1EEES8_S8_EEENS6_IJNS7_ILi96EEENS7_ILi128EEENS7_ILi64EEEEEENS_10bfloat16_tEfNS_4arch4Sm90ELb1ELb0ELb1ELb0ELb1ELb1ELb0ELb1ELi2ELi1ELi2ELi2ELb0EEENS1_24CollectiveEpilogueBwdGQAISD_fSG_Li256ELb0ELb1EEENS1_25SingleTileBwdLPTSchedulerILb0ELi128ELb1EEEEEEEEEvNT_6ParamsE,@"STO_CUDA_ENTRY STV_DEFAULT"
_ZN7cutlass13device_kernelIN5flash11enable_sm90INS1_16FlashAttnBwdSm90INS1_25CollectiveMainloopBwdSm90ILi2ELi2ELi2EN4cute5tupleIJNS5_1CILi1EEES8_S8_EEENS6_IJNS7_ILi96EEENS7_ILi128EEENS7_ILi64EEEEEENS_10bfloat16_tEfNS_4arch4Sm90ELb1ELb0ELb1ELb0ELb1ELb1ELb0ELb1ELi2ELi1ELi2ELi2ELb0EEENS1_24CollectiveEpilogueBwdGQAISD_fSG_Li256ELb0ELb1EEENS1_25SingleTileBwdLPTSchedulerILb0ELi128ELb1EEEEEEEEEvNT_6ParamsE:
[----:B------:R-:W-:Y:S01]  /*0000*/  LDC R1, c[0x0][0x37c] ;  /* 0x0000df00ff017b82 */ /* 0x000fe20000000800 */
[----:B------:R-:W-:Y:S05]  /*0010*/  EXIT ;  /* 0x000000000000794d */ /* 0x000fea0003800000 */
.L_x_48:
        /* <DEDUP_REMOVED lines=14> */
.L_x_117:


//--------------------- .text._ZN7cutlass13device_kernelIN5flash22FlashAttnBwdPreprocessIN4cute5tupleIJNS3_1CILi96EEENS5_ILi64EEEEEENS_10bfloat16_tEfNS_4arch4Sm90ELb1ELb0EEEEEvNT_6ParamsE --------------------------
	.section	.text._ZN7cutlass13device_kernelIN5flash22FlashAttnBwdPreprocessIN4cute5tupleIJNS3_1CILi96EEENS5_ILi64EEEEEENS_10bfloat16_tEfNS_4arch4Sm90ELb1ELb0EEEEEvNT_6ParamsE,"ax",@progbits
	.align	128
.text._ZN7cutlass13device_kernelIN5flash22FlashAttnBwdPreprocessIN4cute5tupleIJNS3_1CILi96EEENS5_ILi64EEEEEENS_10bfloat16_tEfNS_4arch4Sm90ELb1ELb0EEEEEvNT_6ParamsE:
        .type           _ZN7cutlass13device_kernelIN5flash22FlashAttnBwdPreprocessIN4cute5tupleIJNS3_1CILi96EEENS5_ILi64EEEEEENS_10bfloat16_tEfNS_4arch4Sm90ELb1ELb0EEEEEvNT_6ParamsE,@function
        .size           _ZN7cutlass13device_kernelIN5flash22FlashAttnBwdPreprocessIN4cute5tupleIJNS3_1CILi96EEENS5_ILi64EEEEEENS_10bfloat16_tEfNS_4arch4Sm90ELb1ELb0EEEEEvNT_6ParamsE,(.L_x_118 - _ZN7cutlass13device_kernelIN5flash22FlashAttnBwdPreprocessIN4cute5tupleIJNS3_1CILi96EEENS5_ILi64EEEEEENS_10bfloat16_tEfNS_4arch4Sm90ELb1ELb0EEEEEvNT_6ParamsE)
        .other          _ZN7cutlass13device_kernelIN5flash22FlashAttnBwdPreprocessIN4cute5tupleIJNS3_1CILi96EEENS5_ILi64EEEEEENS_10bfloat16_tEfNS_4arch4Sm90ELb1ELb0EEEEEvNT_6ParamsE,@"STO_CUDA_ENTRY STV_DEFAULT"
_ZN7cutlass13device_kernelIN5flash22FlashAttnBwdPreprocessIN4cute5tupleIJNS3_1CILi96EEENS5_ILi64EEEEEENS_10bfloat16_tEfNS_4arch4Sm90ELb1ELb0EEEEEvNT_6ParamsE:
[----:B------:R-:W-:Y:S01]  /*0000*/  LDC R1, c[0x0][0x37c] ;  /* 0x0000df00ff017b82 */ /* 0x000fe20000000800 */
[----:B------:R-:W0:Y:S07]  /*0010*/  S2R R0, SR_TID.X ;  /* 0x0000000000007919 */ /* 0x000e2e0000002100 */
[----:B------:R-:W1:Y:S01]  /*0020*/  LDC R40, c[0x0][0x388] ;  /* 0x0000e200ff287b82 */ /* 0x000e620000000800 */
[----:B------:R-:W2:Y:S01]  /*0030*/  LDCU UR4, c[0x0][0x38c] ;  /* 0x00007180ff0477ac */ /* 0x000ea20008000800 */
[----:B------:R-:W-:Y:S01]  /*0040*/  IMAD.MOV.U32 R33, RZ, RZ, RZ ;  /* 0x000000ffff217224 */ /* 0x000fe200078e00ff */
[----:B------:R-:W1:Y:S01]  /*0050*/  S2R R3, SR_CTAID.X ;  /* 0x0000000000037919 */ /* 0x000e620000002500 */
[----:B------:R-:W-:-:S04]  /*0060*/  IMAD.MOV.U32 R7, RZ, RZ, RZ ;  /* 0x000000ffff077224 */ /* 0x000fc800078e00ff */
[----:B------:R-:W3:Y:S08]  /*0070*/  S2UR UR6, SR_CTAID.Y ;  /* 0x00000000000679c3 */ /* 0x000ef00000002600 */
[----:B------:R-:W3:Y:S08]  /*0080*/  LDC.64 R36, c[0x0][0x3a0] ;  /* 0x0000e800ff247b82 */ /* 0x000ef00000000a00 */
[----:B------:R-:W4:Y:S01]  /*0090*/  LDC.64 R14, c[0x0][0x3c0] ;  /* 0x0000f000ff0e7b82 */ /* 0x000f220000000a00 */
[----:B0-----:R-:W-:Y:S01]  /*00a0*/  IMAD.SHL.U32 R32, R0, 0x8, RZ ;  /* 0x0000000800207824 */ /* 0x001fe200078e00ff */
[----:B------:R-:W-:-:S06]  /*00b0*/  SHF.R.U32.HI R6, RZ, 0x3, R0 ;  /* 0x00000003ff067819 */ /* 0x000fcc0000011600 */
[----:B------:R-:W0:Y:S01]  /*00c0*/  S2UR UR7, SR_CTAID.Z ;  /* 0x00000000000779c3 */ /* 0x000e220000002700 */
[----:B-1----:R-:W-:Y:S01]  /*00d0*/  IMAD R5, R3, -0x60, R40 ;  /* 0xffffffa003057824 */ /* 0x002fe200078e0228 */
[----:B------:R-:W-:Y:S01]  /*00e0*/  LOP3.LUT R32, R32, 0x38, RZ, 0xc0, !PT ;  /* 0x0000003820207812 */ /* 0x000fe200078ec0ff */
[C---:B------:R-:W-:Y:S01]  /*00f0*/  VIADD R2, R6.reuse, 0x20 ;  /* 0x0000002006027836 */ /* 0x040fe20000000000 */
[----:B------:R-:W-:Y:S02]  /*0100*/  IADD3 R4, PT, PT, R6, 0x40, RZ ;  /* 0x0000004006047810 */ /* 0x000fe40007ffe0ff */
[----:B--2---:R-:W-:Y:S02]  /*0110*/  ISETP.GE.AND P0, PT, R32, UR4, PT ;  /* 0x0000000420007c0c */ /* 0x004fe4000bf06270 */
[----:B------:R-:W0:Y:S01]  /*0120*/  LDC.64 R10, c[0x0][0x3a8] ;  /* 0x0000ea00ff0a7b82 */ /* 0x000e220000000a00 */
[----:B---3--:R-:W-:Y:S01]  /*0130*/  IMAD.WIDE.U32 R8, R36, UR6, R32 ;  /* 0x0000000624087c25 */ /* 0x008fe2000f8e0020 */
[----:B------:R-:W1:Y:S01]  /*0140*/  LDCU.64 UR4, c[0x0][0x358] ;  /* 0x00006b00ff0477ac */ /* 0x000e620008000a00 */
[----:B------:R-:W-:-:S02]  /*0150*/  ISETP.GE.OR P2, PT, R6, R5, P0 ;  /* 0x000000050600720c */ /* 0x000fc40000746670 */
[-C--:B------:R-:W-:Y:S01]  /*0160*/  ISETP.GE.OR P1, PT, R2, R5.reuse, P0 ;  /* 0x000000050200720c */ /* 0x080fe20000726670 */
[----:B------:R-:W-:Y:S01]  /*0170*/  IMAD R37, R37, UR6, R9 ;  /* 0x0000000625257c24 */ /* 0x000fe2000f8e0209 */
[----:B------:R-:W-:Y:S01]  /*0180*/  ISETP.GE.OR P0, PT, R4, R5, P0 ;  /* 0x000000050400720c */ /* 0x000fe20000706670 */
[----:B------:R-:W2:Y:S01]  /*0190*/  LDC.64 R16, c[0x0][0x3c8] ;  /* 0x0000f200ff107b82 */ /* 0x000ea20000000a00 */
[----:B----4-:R-:W-:Y:S01]  /*01a0*/  IMAD.WIDE.U32 R12, R14, UR6, R32 ;  /* 0x000000060e0c7c25 */ /* 0x010fe2000f8e0020 */
[----:B------:R-:W-:-:S03]  /*01b0*/  MOV R36, R8 ;  /* 0x0000000800247202 */ /* 0x000fc60000000f00 */
[----:B------:R-:W-:Y:S02]  /*01c0*/  IMAD R13, R15, UR6, R13 ;  /* 0x000000060f0d7c24 */ /* 0x000fe4000f8e020d */
[----:B------:R-:W-:Y:S01]  /*01d0*/  IMAD.WIDE.U32 R8, R3, 0x60, R6 ;  /* 0x0000006003087825 */ /* 0x000fe200078e0006 */
[----:B------:R-:W3:Y:S02]  /*01e0*/  @!P2 LDC.64 R28, c[0x0][0x398] ;  /* 0x0000e600ff1cab82 */ /* 0x000ee40000000a00 */
[C---:B------:R-:W-:Y:S02]  /*01f0*/  @!P1 IADD3 R15, P3, PT, R8.reuse, 0x20, RZ ;  /* 0x00000020080f9810 */ /* 0x040fe40007f7e0ff */
[----:B------:R-:W-:-:S04]  /*0200*/  @!P0 IADD3 R43, P4, PT, R8, 0x40, RZ ;  /* 0x00000040082b8810 */ /* 0x000fc80007f9e0ff */
[----:B------:R-:W4:Y:S01]  /*0210*/  LDC.64 R18, c[0x0][0x3b8] ;  /* 0x0000ee00ff127b82 */ /* 0x000f220000000a00 */
[----:B0-----:R-:W-:Y:S01]  /*0220*/  IMAD.WIDE.U32 R36, R10, UR7, R36 ;  /* 0x000000070a247c25 */ /* 0x001fe2000f8e0024 */
[-C--:B------:R-:W-:Y:S02]  /*0230*/  @!P0 IADD3.X R27, PT, PT, RZ, R9.reuse, RZ, P4, !PT ;  /* 0x00000009ff1b8210 */ /* 0x080fe400027fe4ff */
[----:B------:R-:W-:Y:S01]  /*0240*/  @!P0 IADD3 R38, P6, PT, R8, 0x40, RZ ;  /* 0x0000004008268810 */ /* 0x000fe20007fde0ff */
[----:B------:R-:W-:Y:S02]  /*0250*/  IMAD R37, R11, UR7, R37 ;  /* 0x000000070b257c24 */ /* 0x000fe4000f8e0225 */
[----:B------:R-:W-:Y:S01]  /*0260*/  @!P1 IMAD.X R21, RZ, RZ, R9, P3 ;  /* 0x000000ffff159224 */ /* 0x000fe200018e0609 */
[----:B------:R-:W0:Y:S01]  /*0270*/  LDC.64 R34, c[0x0][0x3b0] ;  /* 0x0000ec00ff227b82 */ /* 0x000e220000000a00 */
[----:B--2---:R-:W-:Y:S01]  /*0280*/  IMAD.WIDE.U32 R44, R16, UR7, R12 ;  /* 0x00000007102c7c25 */ /* 0x004fe2000f8e000c */
[----:B------:R-:W-:-:S03]  /*0290*/  @!P0 IADD3.X R33, PT, PT, RZ, R9, RZ, P6, !PT ;  /* 0x00000009ff218210 */ /* 0x000fc600037fe4ff */
[----:B------:R-:W-:Y:S01]  /*02a0*/  IMAD R17, R17, UR7, R45 ;  /* 0x0000000711117c24 */ /* 0x000fe2000f8e022d */
[----:B------:R-:W-:Y:S02]  /*02b0*/  @!P2 MOV R16, R44 ;  /* 0x0000002c0010a202 */ /* 0x000fe40000000f00 */
[----:B------:R-:W2:Y:S01]  /*02c0*/  @!P1 LDC.64 R22, c[0x0][0x398] ;  /* 0x0000e600ff169b82 */ /* 0x000ea20000000a00 */
[-C--:B---3--:R-:W-:Y:S02]  /*02d0*/  @!P2 IMAD R10, R9, R28.reuse, RZ ;  /* 0x0000001c090aa224 */ /* 0x088fe400078e02ff */
[----:B------:R-:W-:-:S04]  /*02e0*/  @!P2 IMAD.WIDE.U32 R12, R8, R28, R36 ;  /* 0x0000001c080ca225 */ /* 0x000fc800078e0024 */
[C---:B------:R-:W-:Y:S01]  /*02f0*/  @!P2 IMAD R29, R8.reuse, R29, R10 ;  /* 0x0000001d081da224 */ /* 0x040fe200078e020a */
[----:B------:R-:W3:Y:S01]  /*0300*/  @!P0 LDC.64 R24, c[0x0][0x398] ;  /* 0x0000e600ff188b82 */ /* 0x000ee20000000a00 */
[-C--:B----4-:R-:W-:Y:S02]  /*0310*/  @!P2 IMAD R10, R9, R18.reuse, RZ ;  /* 0x00000012090aa224 */ /* 0x090fe400078e02ff */
[----:B------:R-:W-:Y:S02]  /*0320*/  @!P2 IMAD.IADD R13, R13, 0x1, R29 ;  /* 0x000000010d0da824 */ /* 0x000fe400078e021d */
[C---:B------:R-:W-:Y:S02]  /*0330*/  @!P2 IMAD R19, R8.reuse, R19, R10 ;  /* 0x000000130813a224 */ /* 0x040fe400078e020a */
[C---:B------:R-:W-:Y:S01]  /*0340*/  @!P2 IMAD.WIDE.U32 R10, R8.reuse, R18, R16 ;  /* 0x00000012080aa225 */ /* 0x040fe200078e0010 */
[----:B------:R-:W4:Y:S01]  /*0350*/  @!P2 LDC.64 R46, c[0x0][0x380] ;  /* 0x0000e000ff2eab82 */ /* 0x000f220000000a00 */
[----:B------:R-:W-:-:S02]  /*0360*/  @!P1 IADD3 R16, P5, PT, R8, 0x20, RZ ;  /* 0x0000002008109810 */ /* 0x000fc40007fbe0ff */
[----:B------:R-:W-:Y:S01]  /*0370*/  @!P1 IMAD.MOV.U32 R8, RZ, RZ, R36 ;  /* 0x000000ffff089224 */ /* 0x000fe200078e0024 */
[----:B------:R-:W-:Y:S02]  /*0380*/  @!P2 IADD3 R11, PT, PT, R11, R19, RZ ;  /* 0x000000130b0ba210 */ /* 0x000fe40007ffe0ff */
[C---:B0-----:R-:W-:Y:S01]  /*0390*/  @!P2 LEA R34, P4, R10.reuse, R34, 0x1 ;  /* 0x000000220a22a211 */ /* 0x041fe200078808ff */
[----:B------:R-:W-:Y:S01]  /*03a0*/  @!P1 IMAD.X R39, RZ, RZ, R9, P5 ;  /* 0x000000ffff279224 */ /* 0x000fe200028e0609 */
[----:B------:R-:W0:Y:S01]  /*03b0*/  LDC.64 R18, c[0x0][0x3b8] ;  /* 0x0000ee00ff127b82 */ /* 0x000e220000000a00 */
[----:B------:R-:W-:Y:S02]  /*03c0*/  @!P1 MOV R9, R37 ;  /* 0x0000002500099202 */ /* 0x000fe40000000f00 */
[----:B------:R-:W-:Y:S01]  /*03d0*/  @!P2 LEA.HI.X R35, R10, R35, R11, 0x1, P4 ;  /* 0x000000230a23a211 */ /* 0x000fe200020f0c0b */
[----:B--2---:R-:W-:Y:S02]  /*03e0*/  @!P1 IMAD R10, R21, R22, RZ ;  /* 0x00000016150a9224 */ /* 0x004fe400078e02ff */
[----:B---3--:R-:W-:-:S02]  /*03f0*/  @!P0 IMAD R42, R27, R24, RZ ;  /* 0x000000181b2a8224 */ /* 0x008fc400078e02ff */
[----:B------:R-:W2:Y:S01]  /*0400*/  @!P1 LDC.64 R20, c[0x0][0x380] ;  /* 0x0000e000ff149b82 */ /* 0x000ea20000000a00 */
[C---:B------:R-:W-:Y:S01]  /*0410*/  @!P1 IMAD R41, R15.reuse, R23, R10 ;  /* 0x000000170f299224 */ /* 0x040fe200078e020a */
[----:B------:R-:W-:Y:S01]  /*0420*/  CS2R R10, SRZ ;  /* 0x00000000000a7805 */ /* 0x000fe2000001ff00 */
[----:B------:R-:W-:Y:S01]  /*0430*/  @!P1 IMAD.WIDE.U32 R22, R15, R22, R8 ;  /* 0x000000160f169225 */ /* 0x000fe200078e0008 */
[----:B------:R-:W-:Y:S02]  /*0440*/  CS2R R8, SRZ ;  /* 0x0000000000087805 */ /* 0x000fe4000001ff00 */
[----:B------:R-:W-:Y:S02]  /*0450*/  CS2R R14, SRZ ;  /* 0x00000000000e7805 */ /* 0x000fe4000001ff00 */
[----:B----4-:R-:W-:Y:S01]  /*0460*/  @!P2 LEA R46, P3, R12, R46, 0x1 ;  /* 0x0000002e0c2ea211 */ /* 0x010fe200078608ff */
[----:B------:R-:W3:Y:S01]  /*0470*/  LDC.64 R26, c[0x0][0x3b8] ;  /* 0x0000ee00ff1a7b82 */ /* 0x000ee20000000a00 */
[----:B------:R-:W-:-:S02]  /*0480*/  @!P0 IMAD R42, R43, R25, R42 ;  /* 0x000000192b2a8224 */ /* 0x000fc400078e022a */
[----:B------:R-:W-:Y:S02]  /*0490*/  @!P2 LEA.HI.X R47, R12, R47, R13, 0x1, P3 ;  /* 0x0000002f0c2fa211 */ /* 0x000fe400018f0c0d */
[----:B------:R-:W-:Y:S01]  /*04a0*/  CS2R R12, SRZ ;  /* 0x00000000000c7805 */ /* 0x000fe2000001ff00 */
[----:B------:R-:W-:Y:S02]  /*04b0*/  @!P0 IMAD.WIDE.U32 R36, R43, R24, R36 ;  /* 0x000000182b248225 */ /* 0x000fe400078e0024 */
[----:B------:R-:W4:Y:S01]  /*04c0*/  @!P0 LDC.64 R30, c[0x0][0x380] ;  /* 0x0000e000ff1e8b82 */ /* 0x000f220000000a00 */
[----:B-1----:R-:W4:Y:S04]  /*04d0*/  @!P2 LDG.E.128 R8, desc[UR4][R46.64] ;  /* 0x000000042e08a981 */ /* 0x002f28000c1e1d00 */
[----:B------:R1:W4:Y:S03]  /*04e0*/  @!P2 LDG.E.128 R12, desc[UR4][R34.64] ;  /* 0x00000004220ca981 */ /* 0x000326000c1e1d00 */
[----:B------:R-:W4:Y:S08]  /*04f0*/  LDC.64 R28, c[0x0][0x3b0] ;  /* 0x0000ec00ff1c7b82 */ /* 0x000f300000000a00 */
[----:B------:R-:W4:Y:S01]  /*0500*/  LDC.64 R24, c[0x0][0x3b0] ;  /* 0x0000ec00ff187b82 */ /* 0x000f220000000a00 */
[----:B0-----:R-:W-:Y:S01]  /*0510*/  @!P1 IMAD R39, R39, R18, RZ ;  /* 0x0000001227279224 */ /* 0x001fe200078e02ff */
[-C--:B-1----:R-:W-:Y:S01]  /*0520*/  @!P1 MOV R35, R17.reuse ;  /* 0x0000001100239202 */ /* 0x082fe20000000f00 */
[----:B------:R-:W-:Y:S01]  /*0530*/  @!P1 IMAD.MOV.U32 R34, RZ, RZ, R44 ;  /* 0x000000ffff229224 */ /* 0x000fe200078e002c */
[----:B--2---:R-:W-:Y:S01]  /*0540*/  @!P1 LEA R48, P2, R22, R20, 0x1 ;  /* 0x0000001416309211 */ /* 0x004fe200078408ff */
[----:B------:R-:W-:Y:S01]  /*0550*/  @!P1 IMAD.IADD R41, R23, 0x1, R41 ;  /* 0x0000000117299824 */ /* 0x000fe200078e0229 */
[----:B------:R-:W-:Y:S01]  /*0560*/  @!P0 MOV R45, R17 ;  /* 0x00000011002d8202 */ /* 0x000fe20000000f00 */
[----:B---3--:R-:W-:-:S02]  /*0570*/  @!P0 IMAD R33, R33, R26, RZ ;  /* 0x0000001a21218224 */ /* 0x008fc400078e02ff */
[C---:B------:R-:W-:Y:S02]  /*0580*/  @!P1 IMAD R19, R16.reuse, R19, R39 ;  /* 0x0000001310139224 */ /* 0x040fe400078e0227 */
[----:B------:R-:W-:Y:S01]  /*0590*/  @!P1 IMAD.WIDE.U32 R16, R16, R18, R34 ;  /* 0x0000001210109225 */ /* 0x000fe200078e0022 */
[----:B------:R-:W-:-:S03]  /*05a0*/  @!P1 LEA.HI.X R49, R22, R21, R41, 0x1, P2 ;  /* 0x0000001516319211 */ /* 0x000fc600010f0c29 */
[----:B------:R-:W-:Y:S01]  /*05b0*/  @!P0 IMAD.IADD R18, R37, 0x1, R42 ;  /* 0x0000000125128824 */ /* 0x000fe200078e022a */
[----:B----4-:R-:W-:Y:S01]  /*05c0*/  @!P0 LEA R42, P2, R36, R30, 0x1 ;  /* 0x0000001e242a8211 */ /* 0x010fe200078408ff */
[C---:B------:R-:W-:Y:S02]  /*05d0*/  @!P0 IMAD R33, R38.reuse, R27, R33 ;  /* 0x0000001b26218224 */ /* 0x040fe400078e0221 */
[----:B------:R-:W-:Y:S01]  /*05e0*/  @!P0 IMAD.WIDE.U32 R26, R38, R26, R44 ;  /* 0x0000001a261a8225 */ /* 0x000fe200078e002c */
[----:B------:R-:W-:Y:S02]  /*05f0*/  @!P1 IADD3 R19, PT, PT, R17, R19, RZ ;  /* 0x0000001311139210 */ /* 0x000fe40007ffe0ff */
[----:B------:R-:W-:Y:S01]  /*0600*/  @!P1 LEA R34, P3, R16, R28, 0x1 ;  /* 0x0000001c10229211 */ /* 0x000fe200078608ff */
[----:B------:R-:W-:Y:S01]  /*0610*/  @!P0 IMAD.IADD R27, R27, 0x1, R33 ;  /* 0x000000011b1b8824 */ /* 0x000fe200078e0221 */
[----:B------:R-:W-:Y:S02]  /*0620*/  @!P0 LEA.HI.X R43, R36, R31, R18, 0x1, P2 ;  /* 0x0000001f242b8211 */ /* 0x000fe400010f0c12 */
[----:B------:R-:W-:-:S02]  /*0630*/  @!P0 LEA R44, P2, R26, R24, 0x1 ;  /* 0x000000181a2c8211 */ /* 0x000fc400078408ff */
[----:B------:R-:W-:Y:S02]  /*0640*/  @!P1 LEA.HI.X R35, R16, R29, R19, 0x1, P3 ;  /* 0x0000001d10239211 */ /* 0x000fe400018f0c13 */
[----:B------:R-:W-:Y:S02]  /*0650*/  CS2R R16, SRZ ;  /* 0x0000000000107805 */ /* 0x000fe4000001ff00 */
[----:B------:R-:W-:Y:S02]  /*0660*/  CS2R R18, SRZ ;  /* 0x0000000000127805 */ /* 0x000fe4000001ff00 */
[----:B------:R-:W-:Y:S02]  /*0670*/  CS2R R20, SRZ ;  /* 0x0000000000147805 */ /* 0x000fe4000001ff00 */
[----:B------:R-:W-:Y:S02]  /*0680*/  CS2R R22, SRZ ;  /* 0x0000000000167805 */ /* 0x000fe4000001ff00 */
[----:B------:R-:W-:-:S02]  /*0690*/  @!P0 LEA.HI.X R45, R26, R25, R27, 0x1, P2 ;  /* 0x000000191a2d8211 */ /* 0x000fc400010f0c1b */
[----:B------:R-:W-:Y:S02]  /*06a0*/  CS2R R24, SRZ ;  /* 0x0000000000187805 */ /* 0x000fe4000001ff00 */
[----:B------:R-:W-:Y:S02]  /*06b0*/  CS2R R26, SRZ ;  /* 0x00000000001a7805 */ /* 0x000fe4000001ff00 */
[----:B------:R-:W-:Y:S02]  /*06c0*/  CS2R R28, SRZ ;  /* 0x00000000001c7805 */ /* 0x000fe4000001ff00 */
[----:B------:R-:W-:Y:S01]  /*06d0*/  CS2R R30, SRZ ;  /* 0x00000000001e7805 */ /* 0x000fe2000001ff00 */
[----:B------:R-:W2:Y:S01]  /*06e0*/  @!P1 LDG.E.128 R16, desc[UR4][R48.64] ;  /* 0x0000000430109981 */ /* 0x000ea2000c1e1d00 */
[----:B------:R-:W0:Y:S03]  /*06f0*/  LDC.64 R36, c[0x0][0x408] ;  /* 0x00010200ff247b82 */ /* 0x000e260000000a00 */
[----:B------:R1:W3:Y:S04]  /*0700*/  @!P1 LDG.E.128 R20, desc[UR4][R34.64] ;  /* 0x0000000422149981 */ /* 0x0002e8000c1e1d00 */
[----:B------:R-:W4:Y:S04]  /*0710*/  @!P0 LDG.E.128 R24, desc[UR4][R42.64] ;  /* 0x000000042a188981 */ /* 0x000f28000c1e1d00 */
[----:B------:R-:W4:Y:S01]  /*0720*/  @!P0 LDG.E.128 R28, desc[UR4][R44.64] ;  /* 0x000000042c1c8981 */ /* 0x000f22000c1e1d00 */
[C---:B------:R-:W-:Y:S01]  /*0730*/  ISETP.GE.AND P0, PT, R0.reuse, R5, PT ;  /* 0x000000050000720c */ /* 0x040fe20003f06270 */
[----:B-1----:R-:W1:Y:S03]  /*0740*/  LDC.64 R34, c[0x0][0x400] ;  /* 0x00010000ff227b82 */ /* 0x002e660000000a00 */
[----:B------:R-:W-:Y:S01]  /*0750*/  ISETP.GT.U32.OR P0, PT, R0, 0x5f, P0 ;  /* 0x0000005f0000780c */ /* 0x000fe20000704470 */
[----:B------:R-:W-:-:S12]  /*0760*/  IMAD R46, R3, 0x60, RZ ;  /* 0x00000060032e7824 */ /* 0x000fd800078e02ff */
[----:B------:R-:W0:Y:S01]  /*0770*/  @!P0 LDC.64 R38, c[0x0][0x3f8] ;  /* 0x0000fe00ff268b82 */ /* 0x000e220000000a00 */
[----:B------:R-:W-:Y:S01]  /*0780*/  @!P0 IADD3 R48, PT, PT, R46, R0, RZ ;  /* 0x000000002e308210 */ /* 0x000fe20007ffe0ff */
[----:B------:R-:W-:-:S04]  /*0790*/  @!P0 IMAD.MOV.U32 R49, RZ, RZ, RZ ;  /* 0x000000ffff318224 */ /* 0x000fc800078e00ff */
[----:B-1----:R-:W-:-:S04]  /*07a0*/  @!P0 IMAD.WIDE.U32 R48, R34, UR6, R48 ;  /* 0x0000000622308c25 */ /* 0x002fc8000f8e0030 */
[----:B------:R-:W-:Y:S02]  /*07b0*/  @!P0 IMAD R49, R35, UR6, R49 ;  /* 0x0000000623318c24 */ /* 0x000fe4000f8e0231 */
[----:B0-----:R-:W-:-:S04]  /*07c0*/  @!P0 IMAD.WIDE.U32 R34, R36, UR7, R48 ;  /* 0x0000000724228c25 */ /* 0x001fc8000f8e0030 */
[----:B------:R-:W-:Y:S01]  /*07d0*/  @!P0 IMAD R37, R37, UR7, R35 ;  /* 0x0000000725258c24 */ /* 0x000fe2000f8e0223 */
[----:B------:R-:W-:-:S04]  /*07e0*/  @!P0 LEA R38, P1, R34, R38, 0x2 ;  /* 0x0000002622268211 */ /* 0x000fc800078210ff */
[----:B------:R-:W-:Y:S02]  /*07f0*/  @!P0 LEA.HI.X R39, R34, R39, R37, 0x2, P1 ;  /* 0x0000002722278211 */ /* 0x000fe400008f1425 */
[----:B------:R-:W-:-:S06]  /*0800*/  MOV R33, 0x7f800000 ;  /* 0x7f80000000217802 */ /* 0x000fcc0000000f00 */
[----:B------:R4:W5:Y:S01]  /*0810*/  @!P0 LDG.E R33, desc[UR4][R38.64] ;  /* 0x0000000426218981 */ /* 0x000962000c1e1900 */
[----:B------:R-:W-:Y:S01]  /*0820*/  VIADD R40, R40, 0x5f ;  /* 0x0000005f28287836 */ /* 0x000fe20000000000 */
[----:B------:R-:W-:Y:S01]  /*0830*/  ISETP.NE.AND P1, PT, R32, RZ, PT ;  /* 0x000000ff2000720c */ /* 0x000fe20003f25270 */
[----:B------:R-:W-:Y:S01]  /*0840*/  BSSY.RECONVERGENT B0, `(.L_x_49) ;  /* 0x000007c000007945 */ /* 0x000fe20003800200 */
[----:B------:R-:W-:Y:S02]  /*0850*/  LOP3.LUT R34, R8, 0xffff0000, RZ, 0xc0, !PT ;  /* 0xffff000008227812 */ /* 0x000fe400078ec0ff */
[----:B------:R-:W-:Y:S01]  /*0860*/  LOP3.LUT R37, R12, 0xffff0000, RZ, 0xc0, !PT ;  /* 0xffff00000c257812 */ /* 0x000fe200078ec0ff */
[----:B------:R-:W-:Y:S01]  /*0870*/  IMAD.U32 R8, R8, 0x10000, RZ ;  /* 0x0001000008087824 */ /* 0x000fe200078e00ff */
[----:B------:R-:W-:-:S03]  /*0880*/  SHF.L.U32 R35, R12, 0x10, RZ ;  /* 0x000000100c237819 */ /* 0x000fc600000006ff */
[----:B------:R-:W-:Y:S01]  /*0890*/  FMUL.FTZ R41, R34, R37 ;  /* 0x0000002522297220 */ /* 0x000fe20000410000 */
[----:B------:R-:W-:Y:S01]  /*08a0*/  SHF.L.U32 R37, R13, 0x10, RZ ;  /* 0x000000100d257819 */ /* 0x000fe200000006ff */
[C---:B------:R-:W-:Y:S02]  /*08b0*/  IMAD.U32 R12, R9.reuse, 0x10000, RZ ;  /* 0x00010000090c7824 */ /* 0x040fe400078e00ff */
[----:B------:R-:W-:Y:S01]  /*08c0*/  FFMA.FTZ R35, R8, R35, R41 ;  /* 0x0000002308237223 */ /* 0x000fe20000010029 */
[----:B------:R-:W-:Y:S02]  /*08d0*/  LOP3.LUT R9, R9, 0xffff0000, RZ, 0xc0, !PT ;  /* 0xffff000009097812 */ /* 0x000fe400078ec0ff */
[----:B------:R-:W-:Y:S01]  /*08e0*/  LOP3.LUT R34, R13, 0xffff0000, RZ, 0xc0, !PT ;  /* 0xffff00000d227812 */ /* 0x000fe200078ec0ff */
[----:B------:R-:W-:Y:S01]  /*08f0*/  FFMA.FTZ R12, R12, R37, R35 ;  /* 0x000000250c0c7223 */ /* 0x000fe20000010023 */
[----:B------:R-:W-:Y:S01]  /*0900*/  SHF.L.U32 R13, R14, 0x10, RZ ;  /* 0x000000100e0d7819 */ /* 0x000fe200000006ff */
[----:B------:R-:W-:-:S02]  /*0910*/  IMAD.U32 R8, R10, 0x10000, RZ ;  /* 0x000100000a087824 */ /* 0x000fc400078e00ff */
[----:B------:R-:W-:Y:S01]  /*0920*/  FFMA.FTZ R35, R9, R34, R12 ;  /* 0x0000002209237223 */ /* 0x000fe2000001000c */
[----:B------:R-:W-:Y:S02]  /*0930*/  LOP3.LUT R10, R10, 0xffff0000, RZ, 0xc0, !PT ;  /* 0xffff00000a0a7812 */ /* 0x000fe400078ec0ff */
[----:B------:R-:W-:Y:S01]  /*0940*/  LOP3.LUT R9, R14, 0xffff0000, RZ, 0xc0, !PT ;  /* 0xffff00000e097812 */ /* 0x000fe200078ec0ff */
[----:B------:R-:W-:Y:S01]  /*0950*/  FFMA.FTZ R35, R8, R13, R35 ;  /* 0x0000000d08237223 */ /* 0x000fe20000010023 */
[----:B------:R-:W-:Y:S01]  /*0960*/  SHF.L.U32 R13, R15, 0x10, RZ ;  /* 0x000000100f0d7819 */ /* 0x000fe200000006ff */
[----:B------:R-:W-:Y:S02]  /*0970*/  IMAD.U32 R8, R11, 0x10000, RZ ;  /* 0x000100000b087824 */ /* 0x000fe400078e00ff */
[----:B------:R-:W-:-:S04]  /*0980*/  FFMA.FTZ R9, R10, R9, R35 ;  /* 0x000000090a097223 */ /* 0x000fc80000010023 */
[----:B------:R-:W-:Y:S01]  /*0990*/  FFMA.FTZ R8, R8, R13, R9 ;  /* 0x0000000d08087223 */ /* 0x000fe20000010009 */
[C---:B--2---:R-:W-:Y:S01]  /*09a0*/  IMAD.U32 R9, R16.reuse, 0x10000, RZ ;  /* 0x0001000010097824 */ /* 0x044fe200078e00ff */
[----:B------:R-:W-:Y:S02]  /*09b0*/  LOP3.LUT R16, R16, 0xffff0000, RZ, 0xc0, !PT ;  /* 0xffff000010107812 */ /* 0x000fe400078ec0ff */
[C---:B---3--:R-:W-:Y:S01]  /*09c0*/  LOP3.LUT R41, R20.reuse, 0xffff0000, RZ, 0xc0, !PT ;  /* 0xffff000014297812 */ /* 0x048fe200078ec0ff */
[----:B------:R-:W-:Y:S01]  /*09d0*/  IMAD.U32 R14, R20, 0x10000, RZ ;  /* 0x00010000140e7824 */ /* 0x000fe200078e00ff */
[C---:B------:R-:W-:Y:S02]  /*09e0*/  SHF.L.U32 R35, R21.reuse, 0x10, RZ ;  /* 0x0000001015237819 */ /* 0x040fe400000006ff */
[----:B----4-:R-:W-:Y:S02]  /*09f0*/  LOP3.LUT R39, R24, 0xffff0000, RZ, 0xc0, !PT ;  /* 0xffff000018277812 */ /* 0x010fe400078ec0ff */
[----:B------:R-:W-:-:S02]  /*0a00*/  LOP3.LUT R20, R21, 0xffff0000, RZ, 0xc0, !PT ;  /* 0xffff000015147812 */ /* 0x000fc400078ec0ff */
[----:B------:R-:W-:Y:S01]  /*0a10*/  LOP3.LUT R36, R28, 0xffff0000, RZ, 0xc0, !PT ;  /* 0xffff00001c247812 */ /* 0x000fe200078ec0ff */
[C---:B------:R-:W-:Y:S01]  /*0a20*/  IMAD.U32 R21, R22.reuse, 0x10000, RZ ;  /* 0x0001000016157824 */ /* 0x040fe200078e00ff */
[----:B------:R-:W-:Y:S01]  /*0a30*/  LOP3.LUT R37, R22, 0xffff0000, RZ, 0xc0, !PT ;  /* 0xffff000016257812 */ /* 0x000fe200078ec0ff */
[----:B------:R-:W-:Y:S01]  /*0a40*/  FMUL.FTZ R16, R16, R41 ;  /* 0x0000002910107220 */ /* 0x000fe20000410000 */
[C---:B------:R-:W-:Y:S02]  /*0a50*/  SHF.L.U32 R22, R23.reuse, 0x10, RZ ;  /* 0x0000001017167819 */ /* 0x040fe400000006ff */
[----:B------:R-:W-:Y:S01]  /*0a60*/  LOP3.LUT R34, R23, 0xffff0000, RZ, 0xc0, !PT ;  /* 0xffff000017227812 */ /* 0x000fe200078ec0ff */
[----:B------:R-:W-:Y:S01]  /*0a70*/  IMAD.U32 R24, R24, 0x10000, RZ ;  /* 0x0001000018187824 */ /* 0x000fe200078e00ff */
[----:B------:R-:W-:Y:S01]  /*0a80*/  SHF.L.U32 R23, R28, 0x10, RZ ;  /* 0x000000101c177819 */ /* 0x000fe200000006ff */
[----:B------:R-:W-:Y:S01]  /*0a90*/  FMUL.FTZ R41, R39, R36 ;  /* 0x0000002427297220 */ /* 0x000fe20000410000 */
        /* <DEDUP_REMOVED lines=9> */
[----:B------:R-:W-:Y:S01]  /*0b30*/  LOP3.LUT R10, R29, 0xffff0000, RZ, 0xc0, !PT ;  /* 0xffff00001d0a7812 */ /* 0x000fe200078ec0ff */
[----:B------:R-:W-:Y:S02]  /*0b40*/  IMAD.U32 R12, R18, 0x10000, RZ ;  /* 0x00010000120c7824 */ /* 0x000fe400078e00ff */
[----:B------:R-:W-:Y:S01]  /*0b50*/  FFMA.FTZ R17, R17, R20, R16 ;  /* 0x0000001411117223 */ /* 0x000fe20000010010 */
[----:B------:R-:W-:Y:S01]  /*0b60*/  SHF.L.U32 R14, R30, 0x10, RZ ;  /* 0x000000101e0e7819 */ /* 0x000fe200000006ff */
[----:B------:R-:W-:-:S02]  /*0b70*/  IMAD.U32 R9, R26, 0x10000, RZ ;  /* 0x000100001a097824 */ /* 0x000fc400078e00ff */
[----:B------:R-:W-:Y:S01]  /*0b80*/  FFMA.FTZ R10, R25, R10, R24 ;  /* 0x0000000a190a7223 */ /* 0x000fe20000010018 */
[----:B------:R-:W-:Y:S01]  /*0b90*/  FFMA.FTZ R21, R12, R21, R17 ;  /* 0x000000150c157223 */ /* 0x000fe20000010011 */
[----:B------:R-:W-:Y:S02]  /*0ba0*/  LOP3.LUT R18, R18, 0xffff0000, RZ, 0xc0, !PT ;  /* 0xffff000012127812 */ /* 0x000fe400078ec0ff */
[----:B------:R-:W-:Y:S01]  /*0bb0*/  LOP3.LUT R26, R26, 0xffff0000, RZ, 0xc0, !PT ;  /* 0xffff00001a1a7812 */ /* 0x000fe200078ec0ff */
[----:B------:R-:W-:Y:S01]  /*0bc0*/  FFMA.FTZ R23, R9, R14, R10 ;  /* 0x0000000e09177223 */ /* 0x000fe2000001000a */
[----:B------:R-:W-:Y:S01]  /*0bd0*/  LOP3.LUT R17, R30, 0xffff0000, RZ, 0xc0, !PT ;  /* 0xffff00001e117812 */ /* 0x000fe200078ec0ff */
[----:B------:R-:W-:Y:S01]  /*0be0*/  FFMA.FTZ R18, R18, R37, R21 ;  /* 0x0000002512127223 */ /* 0x000fe20000010015 */
[----:B------:R-:W-:Y:S01]  /*0bf0*/  SHF.L.U32 R13, R19, 0x10, RZ ;  /* 0x00000010130d7819 */ /* 0x000fe200000006ff */
[----:B------:R-:W-:Y:S01]  /*0c00*/  IMAD.U32 R9, R27, 0x10000, RZ ;  /* 0x000100001b097824 */ /* 0x000fe200078e00ff */
[----:B------:R-:W-:Y:S01]  /*0c10*/  SHF.L.U32 R10, R31, 0x10, RZ ;  /* 0x000000101f0a7819 */ /* 0x000fe200000006ff */
[----:B------:R-:W-:Y:S01]  /*0c20*/  FFMA.FTZ R26, R26, R17, R23 ;  /* 0x000000111a1a7223 */ /* 0x000fe20000010017 */
[----:B------:R-:W-:-:S02]  /*0c30*/  LOP3.LUT R11, R11, 0xffff0000, RZ, 0xc0, !PT ;  /* 0xffff00000b0b7812 */ /* 0x000fc400078ec0ff */
[----:B------:R-:W-:Y:S01]  /*0c40*/  LOP3.LUT R15, R15, 0xffff0000, RZ, 0xc0, !PT ;  /* 0xffff00000f0f7812 */ /* 0x000fe200078ec0ff */
[----:B------:R-:W-:Y:S01]  /*0c50*/  FFMA.FTZ R18, R13, R22, R18 ;  /* 0x000000160d127223 */ /* 0x000fe20000010012 */
[----:B------:R-:W-:Y:S01]  /*0c60*/  LOP3.LUT R19, R19, 0xffff0000, RZ, 0xc0, !PT ;  /* 0xffff000013137812 */ /* 0x000fe200078ec0ff */
[----:B------:R-:W-:Y:S01]  /*0c70*/  FFMA.FTZ R10, R9, R10, R26 ;  /* 0x0000000a090a7223 */ /* 0x000fe2000001001a */
[----:B------:R-:W-:Y:S02]  /*0c80*/  LOP3.LUT R27, R27, 0xffff0000, RZ, 0xc0, !PT ;  /* 0xffff00001b1b7812 */ /* 0x000fe400078ec0ff */
[----:B------:R-:W-:Y:S01]  /*0c90*/  LOP3.LUT R12, R31, 0xffff0000, RZ, 0xc0, !PT ;  /* 0xffff00001f0c7812 */ /* 0x000fe200078ec0ff */
[----:B------:R-:W-:Y:S01]  /*0ca0*/  FFMA.FTZ R8, R11, R15, R8 ;  /* 0x0000000f0b087223 */ /* 0x000fe20000010008 */
[----:B------:R-:W-:-:S03]  /*0cb0*/  FFMA.FTZ R18, R19, R34, R18 ;  /* 0x0000002213127223 */ /* 0x000fc60000010012 */
[----:B------:R-:W-:Y:S01]  /*0cc0*/  FFMA.FTZ R27, R27, R12, R10 ;  /* 0x0000000c1b1b7223 */ /* 0x000fe2000001000a */
[----:B------:R-:W0:Y:S04]  /*0cd0*/  SHFL.BFLY PT, R9, R8, 0x4, 0x1f ;  /* 0x0c801f0008097f89 */ /* 0x000e2800000e0000 */
[----:B------:R-:W1:Y:S04]  /*0ce0*/  SHFL.BFLY PT, R11, R18, 0x4, 0x1f ;  /* 0x0c801f00120b7f89 */ /* 0x000e6800000e0000 */
[----:B------:R-:W2:Y:S01]  /*0cf0*/  SHFL.BFLY PT, R10, R27, 0x4, 0x1f ;  /* 0x0c801f001b0a7f89 */ /* 0x000ea200000e0000 */
[----:B0-----:R-:W-:Y:S01]  /*0d00*/  FADD.FTZ R9, R8, R9 ;  /* 0x0000000908097221 */ /* 0x001fe20000010000 */
[----:B-1----:R-:W-:Y:S01]  /*0d10*/  FADD.FTZ R11, R18, R11 ;  /* 0x0000000b120b7221 */ /* 0x002fe20000010000 */
[----:B--2---:R-:W-:-:S04]  /*0d20*/  FADD.FTZ R16, R27, R10 ;  /* 0x0000000a1b107221 */ /* 0x004fc80000010000 */
[----:B------:R-:W0:Y:S04]  /*0d30*/  SHFL.BFLY PT, R14, R11, 0x2, 0x1f ;  /* 0x0c401f000b0e7f89 */ /* 0x000e2800000e0000 */
[----:B------:R-:W1:Y:S04]  /*0d40*/  SHFL.BFLY PT, R10, R9, 0x2, 0x1f ;  /* 0x0c401f00090a7f89 */ /* 0x000e6800000e0000 */
[----:B------:R-:W2:Y:S01]  /*0d50*/  SHFL.BFLY PT, R13, R16, 0x2, 0x1f ;  /* 0x0c401f00100d7f89 */ /* 0x000ea200000e0000 */
[----:B------:R-:W-:-:S05]  /*0d60*/  IMAD.HI R19, R40, 0x2aaaaaab, RZ ;  /* 0x2aaaaaab28137827 */ /* 0x000fca00078e02ff */
[----:B------:R-:W-:Y:S01]  /*0d70*/  SHF.R.U32.HI R8, RZ, 0x1f, R19 ;  /* 0x0000001fff087819 */ /* 0x000fe20000011613 */
[----:B0-----:R-:W-:Y:S01]  /*0d80*/  FADD.FTZ R14, R11, R14 ;  /* 0x0000000e0b0e7221 */ /* 0x001fe20000010000 */
[----:B-1----:R-:W-:Y:S01]  /*0d90*/  FADD.FTZ R12, R9, R10 ;  /* 0x0000000a090c7221 */ /* 0x002fe20000010000 */
[----:B--2---:R-:W-:-:S03]  /*0da0*/  FADD.FTZ R17, R16, R13 ;  /* 0x0000000d10117221 */ /* 0x004fc60000010000 */
[----:B------:R-:W0:Y:S01]  /*0db0*/  SHFL.BFLY PT, R15, R14, 0x1, 0x1f ;  /* 0x0c201f000e0f7f89 */ /* 0x000e2200000e0000 */
[----:B------:R-:W-:Y:S01]  /*0dc0*/  LEA.HI R19, R19, R8, RZ, 0x1c ;  /* 0x0000000813137211 */ /* 0x000fe200078fe0ff */
[----:B------:R-:W1:Y:S02]  /*0dd0*/  LDC.64 R10, c[0x0][0x440] ;  /* 0x00011000ff0a7b82 */ /* 0x000e640000000a00 */
[----:B------:R-:W2:Y:S04]  /*0de0*/  SHFL.BFLY PT, R13, R12, 0x1, 0x1f ;  /* 0x0c201f000c0d7f89 */ /* 0x000ea800000e0000 */
[----:B------:R-:W3:Y:S02]  /*0df0*/  SHFL.BFLY PT, R18, R17, 0x1, 0x1f ;  /* 0x0c201f0011127f89 */ /* 0x000ee400000e0000 */
[----:B------:R-:W4:Y:S01]  /*0e00*/  LDC.64 R8, c[0x0][0x448] ;  /* 0x00011200ff087b82 */ /* 0x000f220000000a00 */
[----:B------:R-:W-:-:S02]  /*0e10*/  IMAD R40, R19, 0x60, -R40 ;  /* 0x0000006013287824 */ /* 0x000fc400078e0a28 */
[----:B------:R-:W-:-:S03]  /*0e20*/  IMAD R16, R3, 0x600, R0 ;  /* 0x0000060003107824 */ /* 0x000fc600078e0200 */
[----:B------:R-:W-:-:S04]  /*0e30*/  IADD3 R19, PT, PT, R5, 0x5f, R40 ;  /* 0x0000005f05137810 */ /* 0x000fc80007ffe028 */
[----:B------:R-:W-:-:S04]  /*0e40*/  ISETP.GE.AND P0, PT, R0, R19, PT ;  /* 0x000000130000720c */ /* 0x000fc80003f06270 */
[----:B------:R-:W-:Y:S01]  /*0e50*/  ISETP.GT.U32.OR P0, PT, R0, 0x5f, P0 ;  /* 0x0000005f0000780c */ /* 0x000fe20000704470 */
[----:B0-----:R-:W-:Y:S01]  /*0e60*/  FADD.FTZ R20, R14, R15 ;  /* 0x0000000f0e147221 */ /* 0x001fe20000010000 */
[----:B--2---:R-:W-:Y:S01]  /*0e70*/  FADD.FTZ R13, R12, R13 ;  /* 0x0000000d0c0d7221 */ /* 0x004fe20000010000 */
[----:B------:R-:W-:Y:S01]  /*0e80*/  SHF.L.U32 R12, R16, 0x2, RZ ;  /* 0x00000002100c7819 */ /* 0x000fe200000006ff */
[----:B---3--:R-:W-:Y:S01]  /*0e90*/  FADD.FTZ R21, R17, R18 ;  /* 0x0000001211157221 */ /* 0x008fe20000010000 */
[----:B------:R-:W-:Y:S08]  /*0ea0*/  @P1 BRA `(.L_x_50) ;  /* 0x0000000000541947 */ /* 0x000ff00003800000 */
[----:B------:R-:W0:Y:S01]  /*0eb0*/  LDC.64 R16, c[0x0][0x3e8] ;  /* 0x0000fa00ff107b82 */ /* 0x000e220000000a00 */
[----:B------:R-:W-:Y:S01]  /*0ec0*/  IMAD.MOV.U32 R47, RZ, RZ, RZ ;  /* 0x000000ffff2f7224 */ /* 0x000fe200078e00ff */
[----:B------:R-:W2:Y:S01]  /*0ed0*/  LDCU.64 UR8, c[0x0][0x3d0] ;  /* 0x00007a00ff0877ac */ /* 0x000ea20008000a00 */
[-C--:B------:R-:W-:Y:S02]  /*0ee0*/  ISETP.GE.AND P3, PT, R6, R5.reuse, PT ;  /* 0x000000050600720c */ /* 0x080fe40003f66270 */
[----:B------:R-:W-:-:S03]  /*0ef0*/  ISETP.GE.AND P2, PT, R2, R5, PT ;  /* 0x000000050200720c */ /* 0x000fc60003f46270 */
[----:B------:R-:W3:Y:S01]  /*0f00*/  LDC.64 R18, c[0x0][0x3f0] ;  /* 0x0000fc00ff127b82 */ /* 0x000ee20000000a00 */
[----:B------:R-:W-:Y:S01]  /*0f10*/  FSEL R7, R20, RZ, !P2 ;  /* 0x000000ff14077208 */ /* 0x000fe20005000000 */
[----:B0-----:R-:W-:-:S04]  /*0f20*/  IMAD.WIDE.U32 R14, R16, UR6, R46 ;  /* 0x00000006100e7c25 */ /* 0x001fc8000f8e002e */
[----:B------:R-:W-:Y:S02]  /*0f30*/  IMAD R15, R17, UR6, R15 ;  /* 0x00000006110f7c24 */ /* 0x000fe4000f8e020f */
[----:B---3--:R-:W-:-:S04]  /*0f40*/  IMAD.WIDE.U32 R14, R18, UR7, R14 ;  /* 0x00000007120e7c25 */ /* 0x008fc8000f8e000e */
[----:B------:R-:W-:Y:S01]  /*0f50*/  IMAD R16, R19, UR7, R15 ;  /* 0x0000000713107c24 */ /* 0x000fe2000f8e020f */
[----:B------:R-:W-:-:S04]  /*0f60*/  IADD3 R15, P1, PT, R6, R14, RZ ;  /* 0x0000000e060f7210 */ /* 0x000fc80007f3e0ff */
[----:B------:R-:W-:Y:S02]  /*0f70*/  IADD3.X R16, PT, PT, RZ, R16, RZ, P1, !PT ;  /* 0x00000010ff107210 */ /* 0x000fe40000ffe4ff */
[C---:B--2---:R-:W-:Y:S02]  /*0f80*/  LEA R14, P4, R15.reuse, UR8, 0x2 ;  /* 0x000000080f0e7c11 */ /* 0x044fe4000f8810ff */
[----:B------:R-:W-:Y:S02]  /*0f90*/  ISETP.GE.AND P1, PT, R4, R5, PT ;  /* 0x000000050400720c */ /* 0x000fe40003f26270 */
[----:B------:R-:W-:Y:S02]  /*0fa0*/  LEA.HI.X R15, R15, UR9, R16, 0x2, P4 ;  /* 0x000000090f0f7c11 */ /* 0x000fe4000a0f1410 */
[----:B------:R-:W-:Y:S02]  /*0fb0*/  FSEL R5, R13, RZ, !P3 ;  /* 0x000000ff0d057208 */ /* 0x000fe40005800000 */
[----:B------:R-:W-:Y:S01]  /*0fc0*/  FSEL R17, R21, RZ, !P1 ;  /* 0x000000ff15117208 */ /* 0x000fe20004800000 */
[----:B------:R0:W-:Y:S04]  /*0fd0*/  STG.E desc[UR4][R14.64+0x80], R7 ;  /* 0x000080070e007986 */ /* 0x0001e8000c101904 */
[----:B------:R0:W-:Y:S04]  /*0fe0*/  STG.E desc[UR4][R14.64], R5 ;  /* 0x000000050e007986 */ /* 0x0001e8000c101904 */
[----:B------:R0:W-:Y:S02]  /*0ff0*/  STG.E desc[UR4][R14.64+0x100], R17 ;  /* 0x000100110e007986 */ /* 0x0001e4000c101904 */
.L_x_50:
[----:B------:R-:W-:Y:S05]  /*1000*/  BSYNC.RECONVERGENT B0 ;  /* 0x0000000000007941 */ /* 0x000fea0003800200 */
.L_x_49:
[----:B------:R-:W-:Y:S04]  /*1010*/  BSSY.RECONVERGENT B0, `(.L_x_51) ;  /* 0x0000011000007945 */ /* 0x000fe80003800200 */
[----:B------:R-:W-:Y:S05]  /*1020*/  @P0 BRA `(.L_x_52) ;  /* 0x00000000003c0947 */ /* 0x000fea0003800000 */
[----:B0-----:R-:W0:Y:S01]  /*1030*/  LDC.64 R6, c[0x0][0x418] ;  /* 0x00010600ff067b82 */ /* 0x001e220000000a00 */
[----:B------:R-:W-:Y:S02]  /*1040*/  HFMA2 R5, -RZ, RZ, 0, 0 ;  /* 0x00000000ff057431 */ /* 0x000fe400000001ff */
[----:B------:R-:W-:Y:S02]  /*1050*/  IMAD.IADD R4, R46, 0x1, R0 ;  /* 0x000000012e047824 */ /* 0x000fe400078e0200 */
[C---:B-----5:R-:W-:Y:S01]  /*1060*/  FMUL.FTZ R2, R33.reuse, 1.4426950216293334961 ;  /* 0x3fb8aa3b21027820 */ /* 0x060fe20000410000 */
[----:B------:R-:W-:Y:S02]  /*1070*/  FSETP.NEU.FTZ.AND P0, PT, R33, -INF , PT ;  /* 0xff8000002100780b */ /* 0x000fe40003f1d000 */
[----:B------:R-:W2:Y:S08]  /*1080*/  LDC.64 R14, c[0x0][0x420] ;  /* 0x00010800ff0e7b82 */ /* 0x000eb00000000a00 */
[----:B------:R-:W3:Y:S01]  /*1090*/  LDC.64 R16, c[0x0][0x410] ;  /* 0x00010400ff107b82 */ /* 0x000ee20000000a00 */
[----:B0-----:R-:W-:-:S04]  /*10a0*/  IMAD.WIDE.U32 R4, R6, UR6, R4 ;  /* 0x0000000606047c25 */ /* 0x001fc8000f8e0004 */
[----:B------:R-:W-:Y:S02]  /*10b0*/  IMAD R5, R7, UR6, R5 ;  /* 0x0000000607057c24 */ /* 0x000fe4000f8e0205 */
[----:B--2---:R-:W-:-:S04]  /*10c0*/  IMAD.WIDE.U32 R4, R14, UR7, R4 ;  /* 0x000000070e047c25 */ /* 0x004fc8000f8e0004 */
[----:B------:R-:W-:Y:S01]  /*10d0*/  IMAD R5, R15, UR7, R5 ;  /* 0x000000070f057c24 */ /* 0x000fe2000f8e0205 */
[----:B---3--:R-:W-:-:S04]  /*10e0*/  LEA R6, P1, R4, R16, 0x2 ;  /* 0x0000001004067211 */ /* 0x008fc800078210ff */
[----:B------:R-:W-:Y:S02]  /*10f0*/  LEA.HI.X R7, R4, R17, R5, 0x2, P1 ;  /* 0x0000001104077211 */ /* 0x000fe400008f1405 */
[----:B------:R-:W-:-:S05]  /*1100*/  FSEL R5, R2, RZ, P0 ;  /* 0x000000ff02057208 */ /* 0x000fca0000000000 */
[----:B------:R2:W-:Y:S02]  /*1110*/  STG.E desc[UR4][R6.64], R5 ;  /* 0x0000000506007986 */ /* 0x0005e4000c101904 */
.L_x_52:
[----:B------:R-:W-:Y:S05]  /*1120*/  BSYNC.RECONVERGENT B0 ;  /* 0x0000000000007941 */ /* 0x000fea0003800200 */
.L_x_51:
[----:B------:R-:W3:Y:S01]  /*1130*/  LDCU.64 UR10, c[0x0][0x458] ;  /* 0x00008b00ff0a77ac */ /* 0x000ee20008000a00 */
[----:B------:R-:W-:Y:S01]  /*1140*/  MOV R13, RZ ;  /* 0x000000ff000d7202 */ /* 0x000fe20000000f00 */
[----:B------:R-:W3:Y:S02]  /*1150*/  LDCU.64 UR8, c[0x0][0x428] ;  /* 0x00008500ff0877ac */ /* 0x000ee40008000a00 */
[----:B-1----:R-:W-:-:S04]  /*1160*/  IMAD.WIDE.U32 R12, R10, UR6, R12 ;  /* 0x000000060a0c7c25 */ /* 0x002fc8000f8e000c */
[----:B------:R-:W-:Y:S02]  /*1170*/  IMAD R13, R11, UR6, R13 ;  /* 0x000000060b0d7c24 */ /* 0x000fe4000f8e020d */
[----:B0-2-4-:R-:W-:Y:S01]  /*1180*/  IMAD.WIDE.U32 R4, R8, UR7, R12 ;  /* 0x0000000708047c25 */ /* 0x015fe2000f8e000c */
[----:B---3--:R-:W-:-:S03]  /*1190*/  ISETP.NE.U32.AND P0, PT, RZ, UR10, PT ;  /* 0x0000000aff007c0c */ /* 0x008fc6000bf05070 */
[----:B------:R-:W-:Y:S01]  /*11a0*/  IMAD R9, R9, UR7, R5 ;  /* 0x0000000709097c24 */ /* 0x000fe2000f8e0205 */
[----:B------:R-:W-:Y:S02]  /*11b0*/  ISETP.NE.AND.EX P0, PT, RZ, UR11, PT, P0 ;  /* 0x0000000bff007c0c */ /* 0x000fe4000bf05300 */
[----:B------:R-:W-:Y:S02]  /*11c0*/  LEA R6, P1, R4, UR8, 0x2 ;  /* 0x0000000804067c11 */ /* 0x000fe4000f8210ff */
[----:B------:R-:W-:Y:S02]  /*11d0*/  ISETP.NE.OR P0, PT, R0, RZ, !P0 ;  /* 0x000000ff0000720c */ /* 0x000fe40004705670 */
[----:B------:R-:W-:-:S05]  /*11e0*/  LEA.HI.X R7, R4, UR9, R9, 0x2, P1 ;  /* 0x0000000904077c11 */ /* 0x000fca00088f1409 */
        /* <DEDUP_REMOVED lines=8> */
[----:B------:R-:W2:Y:S08]  /*1270*/  LDC R2, c[0x0][0x390] ;  /* 0x0000e400ff027b82 */ /* 0x000eb00000000800 */
[----:B------:R-:W3:Y:S01]  /*1280*/  LDC.64 R4, c[0x0][0x458] ;  /* 0x00011600ff047b82 */ /* 0x000ee20000000a00 */
[----:B-1----:R-:W-:-:S04]  /*1290*/  IMAD R3, R3, R0, UR7 ;  /* 0x0000000703037e24 */ /* 0x002fc8000f8e0200 */
[----:B--2---:R-:W-:-:S04]  /*12a0*/  IMAD R3, R3, R2, UR6 ;  /* 0x0000000603037e24 */ /* 0x004fc8000f8e0202 */
[----:B---3--:R-:W-:-:S05]  /*12b0*/  IMAD.WIDE R2, R3, 0x4, R4 ;  /* 0x0000000403027825 */ /* 0x008fca00078e0204 */
[----:B------:R-:W-:Y:S01]  /*12c0*/  STG.E desc[UR4][R2.64], RZ ;  /* 0x000000ff02007986 */ /* 0x000fe2000c101904 */
[----:B------:R-:W-:Y:S05]  /*12d0*/  EXIT ;  /* 0x000000000000794d */ /* 0x000fea0003800000 */
.L_x_53:
        /* <DEDUP_REMOVED lines=10> */
.L_x_118:


//--------------------- .text._ZN7cutlass13device_kernelIN5flash11enable_sm90INS1_16FlashAttnBwdSm90INS1_25CollectiveMainloopBwdSm90ILi2ELi2ELi2EN4cute5tupleIJNS5_1CILi1EEES8_S8_EEENS6_IJNS7_ILi96EEENS7_ILi128EEENS7_ILi64EEEEEENS_10bfloat16_tEfNS_4arch4Sm90ELb1ELb0ELb1ELb1ELb0ELb1ELb0ELb1ELi2ELi1ELi2ELi2ELb0EEENS1_21CollectiveEpilogueBwdISD_SE_SG_Li256ELb1ELb0ELi1EEENS1_25SingleTileBwdLPTSchedulerILb1ELi128ELb0EEEEEEEEEvNT_6ParamsE --------------------------
	.section	.text._ZN7cutlass13device_kernelIN5flash11enable_sm90INS1_16FlashAttnBwdSm90INS1_25CollectiveMainloopBwdSm90ILi2ELi2ELi2EN4cute5tupleIJNS5_1CILi1EEES8_S8_EEENS6_IJNS7_ILi96EEENS7_ILi128EEENS7_ILi64EEEEEENS_10bfloat16_tEfNS_4arch4Sm90ELb1ELb0ELb1ELb1ELb0ELb1ELb0ELb1ELi2ELi1ELi2ELi2ELb0EEENS1_21CollectiveEpilogueBwdISD_SE_SG_Li256ELb1ELb0ELi1EEENS1_25SingleTileBwdLPTSchedulerILb1ELi128ELb0EEEEEEEEEvNT_6ParamsE,"ax",@progbits
	.align	128
.text._ZN7cutlass13device_kernelIN5flash11enable_sm90INS1_16FlashAttnBwdSm90INS1_25CollectiveMainloopBwdSm90ILi2ELi2ELi2EN4cute5tupleIJNS5_1CILi1EEES8_S8_EEENS6_IJNS7_ILi96EEENS7_ILi128EEENS7_ILi64EEEEEENS_10bfloat16_tEfNS_4arch4Sm90ELb1ELb0ELb1ELb1ELb0ELb1ELb0ELb1ELi2ELi1ELi2ELi2ELb0EEENS1_21CollectiveEpilogueBwdISD_SE_SG_Li256ELb1ELb0ELi1EEENS1_25SingleTileBwdLPTSchedulerILb1ELi128ELb0EEEEEEEEEvNT_6ParamsE:
        .type           _ZN7cutlass13device_kernelIN5flash11enable_sm90INS1_16FlashAttnBwdSm90INS1_25CollectiveMainloopBwdSm90ILi2ELi2ELi2EN4cute5tupleIJNS5_1CILi1EEES8_S8_EEENS6_IJNS7_ILi96EEENS7_ILi128EEENS7_ILi64EEEEEENS_10bfloat16_tEfNS_4arch4Sm90ELb1ELb0ELb1ELb1ELb0ELb1ELb0ELb1ELi2ELi1ELi2ELi2ELb0EEENS1_21CollectiveEpilogueBwdISD_SE_SG_Li256ELb1ELb0ELi1EEENS1_25SingleTileBwdLPTSchedulerILb1ELi128ELb0EEEEEEEEEvNT_6ParamsE,@function
        .size           _ZN7cutlass13device_kernelIN5flash11enable_sm90INS1_16FlashAttnBwdSm90INS1_25CollectiveMainloopBwdSm90ILi2ELi2ELi2EN4cute5tupleIJNS5_1CILi1EEES8_S8_EEENS6_IJNS7_ILi96EEENS7_ILi128EEENS7_ILi64EEEEEENS_10bfloat16_tEfNS_4arch4Sm90ELb1ELb0ELb1ELb1ELb0ELb1ELb0ELb1ELi2ELi1ELi2ELi2ELb0EEENS1_21CollectiveEpilogueBwdISD_SE_SG_Li256ELb1ELb0ELi1EEENS1_25SingleTileBwdLPTSchedulerILb1ELi128ELb0EEEEEEEEEvNT_6ParamsE,(.L_x_119 - _ZN7cutlass13device_kernelIN5flash11enable_sm90INS1_16FlashAttnBwdSm90INS1_25CollectiveMainloopBwdSm90ILi2ELi2ELi2EN4cute5tupleIJNS5_1CILi1EEES8_S8_EEENS6_IJNS7_ILi96EEENS7_ILi128EEENS7_ILi64EEEEEENS_10bfloat16_tEfNS_4arch4Sm90ELb1ELb0ELb1ELb1ELb0ELb1ELb0ELb1ELi2ELi1ELi2ELi2ELb0EEENS1_21CollectiveEpilogueBwdISD_SE_SG_Li256ELb1ELb0ELi1EEENS1_25SingleTileBwdLPTSchedulerILb1ELi128ELb0EEEEEEEEEvNT_6ParamsE)
        .other          _ZN7cutlass13device_kernelIN5flash11enable_sm90INS1_16FlashAttnBwdSm90INS1_25CollectiveMainloopBwdSm90ILi2ELi2ELi2EN4cute5tupleIJNS5_1CILi1EEES8_S8_EEENS6_IJNS7_ILi96EEENS7_ILi128EEENS7_ILi64EEEEEENS_10bfloat16_tEfNS_4arch4Sm90ELb1ELb0ELb1ELb1ELb0ELb1ELb0ELb1ELi2ELi1ELi2ELi2ELb0EEENS1_21CollectiveEpilogueBwdISD_SE_SG_Li256ELb1ELb0ELi1EEENS1_25SingleTileBwdLPTSchedulerILb1ELi128ELb0EEEEEEEEEvNT_6ParamsE,@"STO_CUDA_ENTRY STV_DEFAULT"
_ZN7cutlass13device_kernelIN5flash11enable_sm90INS1_16FlashAttnBwdSm90INS1_25CollectiveMainloopBwdSm90ILi2ELi2ELi2EN4cute5tupleIJNS5_1CILi1EEES8_S8_EEENS6_IJNS7_ILi96EEENS7_ILi128EEENS7_ILi64EEEEEENS_10bfloat16_tEfNS_4arch4Sm90ELb1ELb0ELb1ELb1ELb0ELb1ELb0ELb1ELi2ELi1ELi2ELi2ELb0EEENS1_21CollectiveEpilogueBwdISD_SE_SG_Li256ELb1ELb0ELi1EEENS1_25SingleTileBwdLPTSchedulerILb1ELi128ELb0EEEEEEEEEvNT_6ParamsE:
[----:B------:R-:W-:Y:S01]  /*0000*/  LDC R1, c[0x0][0x37c] ;  /* 0x0000df00ff017b82 */ /* 0x000fe20000000800 */
[----:B------:R-:W-:Y:S05]  /*0010*/  EXIT ;  /* 0x000000000000794d */ /* 0x000fea0003800000 */
.L_x_54:
        /* <DEDUP_REMOVED lines=14> */
.L_x_119:


//--------------------- .text._ZN7cutlass13device_kernelIN5flash11enable_sm90INS1_16FlashAttnBwdSm90INS1_25CollectiveMainloopBwdSm90ILi2ELi2ELi2EN4cute5tupleIJNS5_1CILi1EEES8_S8_EEENS6_IJNS7_ILi96EEENS7_ILi128EEENS7_ILi64EEEEEENS_10bfloat16_tEfNS_4arch4Sm90ELb1ELb0ELb1ELb1ELb1ELb1ELb0ELb1ELi2ELi1ELi2ELi2ELb0EEENS1_21CollectiveEpilogueBwdISD_SE_SG_Li256ELb1ELb0ELi1EEENS1_25SingleTileBwdLPTSchedulerILb1ELi128ELb1EEEEEEEEEvNT_6ParamsE --------------------------
	.section	.text._ZN7cutlass13device_kernelIN5flash11enable_sm90INS1_16FlashAttnBwdSm90INS1_25CollectiveMainloopBwdSm90ILi2ELi2ELi2EN4cute5tupleIJNS5_1CILi1EEES8_S8_EEENS6_IJNS7_ILi96EEENS7_ILi128EEENS7_ILi64EEEEEENS_10bfloat16_tEfNS_4arch4Sm90ELb1ELb0ELb1ELb1ELb1ELb1ELb0ELb1ELi2ELi1ELi2ELi2ELb0EEENS1_21CollectiveEpilogueBwdISD_SE_SG_Li256ELb1ELb0ELi1EEENS1_25SingleTileBwdLPTSchedulerILb1ELi128ELb1EEEEEEEEEvNT_6ParamsE,"ax",@progbits
	.align	128
.text._ZN7cutlass13device_kernelIN5flash11enable_sm90INS1_16FlashAttnBwdSm90INS1_25CollectiveMainloopBwdSm90ILi2ELi2ELi2EN4cute5tupleIJNS5_1CILi1EEES8_S8_EEENS6_IJNS7_ILi96EEENS7_ILi128EEENS7_ILi64EEEEEENS_10bfloat16_tEfNS_4arch4Sm90ELb1ELb0ELb1ELb1ELb1ELb1ELb0ELb1ELi2ELi1ELi2ELi2ELb0EEENS1_21CollectiveEpilogueBwdISD_SE_SG_Li256ELb1ELb0ELi1EEENS1_25SingleTileBwdLPTSchedulerILb1ELi128ELb1EEEEEEEEEvNT_6ParamsE:
        .type           _ZN7cutlass13device_kernelIN5flash11enable_sm90INS1_16FlashAttnBwdSm90INS1_25CollectiveMainloopBwdSm90ILi2ELi2ELi2EN4cute5tupleIJNS5_1CILi1EEES8_S8_EEENS6_IJNS7_ILi96EEENS7_ILi128EEENS7_ILi64EEEEEENS_10bfloat16_tEfNS_4arch4Sm90ELb1ELb0ELb1ELb1ELb1ELb1ELb0ELb1ELi2ELi1ELi2ELi2ELb0EEENS1_21CollectiveEpilogueBwdISD_SE_SG_Li256ELb1ELb0ELi1EEENS1_25SingleTileBwdLPTSchedulerILb1ELi128ELb1EEEEEEEEEvNT_6ParamsE,@function
        .size           _ZN7cutlass13device_kernelIN5flash11enable_sm90INS1_16FlashAttnBwdSm90INS1_25CollectiveMainloopBwdSm90ILi2ELi2ELi2EN4cute5tupleIJNS5_1CILi1EEES8_S8_EEENS6_IJNS7_ILi96EEENS7_ILi128EEENS7_ILi64EEEEEENS_10bfloat16_tEfNS_4arch4Sm90ELb1ELb0ELb1ELb1ELb1ELb1ELb0ELb1ELi2ELi1ELi2ELi2ELb0EEENS1_21CollectiveEpilogueBwdISD_SE_SG_Li256ELb1ELb0ELi1EEENS1_25SingleTileBwdLPTSchedulerILb1ELi128ELb1EEEEEEEEEvNT_6ParamsE,(.L_x_120 - _ZN7cutlass13device_kernelIN5flash11enable_sm90INS1_16FlashAttnBwdSm90INS1_25CollectiveMainloopBwdSm90ILi2ELi2ELi2EN4cute5tupleIJNS5_1CILi1EEES8_S8_EEENS6_IJNS7_ILi96EEENS7_ILi128EEENS7_ILi64EEEEEENS_10bfloat16_tEfNS_4arch4Sm90ELb1ELb0ELb1ELb1ELb1ELb1ELb0ELb1ELi2ELi1ELi2ELi2ELb0EEENS1_21CollectiveEpilogueBwdISD_SE_SG_Li256ELb1ELb0ELi1EEENS1_25SingleTileBwdLPTSchedulerILb1ELi128ELb1EEEEEEEEEvNT_6ParamsE)
        .other          _ZN7cutlass13device_kernelIN5flash11enable_sm90INS1_16FlashAttnBwdSm90INS1_25CollectiveMainloopBwdSm90ILi2ELi2ELi2EN4cute5tupleIJNS5_1CILi1EEES8_S8_EEENS6_IJNS7_ILi96EEENS7_ILi128EEENS7_ILi64EEEEEENS_10bfloat16_tEfNS_4arch4Sm90ELb1ELb0ELb1ELb1ELb1ELb1ELb0ELb1ELi2ELi1ELi2ELi2ELb0EEENS1_21CollectiveEpilogueBwdISD_SE_SG_Li256ELb1ELb0ELi1EEENS1_25SingleTileBwdLPTSchedulerILb1ELi128ELb1EEEEEEEEEvNT_6ParamsE,@"STO_CUDA_ENTRY STV_DEFAULT"
_ZN7cutlass13device_kernelIN5flash11enable_sm90INS1_16FlashAttnBwdSm90INS1_25CollectiveMainloopBwdSm90ILi2ELi2ELi2EN4cute5tupleIJNS5_1CILi1EEES8_S8_EEENS6_IJNS7_ILi96EEENS7_ILi128EEENS7_ILi64EEEEEENS_10bfloat16_tEfNS_4arch4Sm90ELb1ELb0ELb1ELb1ELb1ELb1ELb0ELb1ELi2ELi1ELi2ELi2ELb0EEENS1_21CollectiveEpilogueBwdISD_SE_SG_Li256ELb1ELb0ELi1EEENS1_25SingleTileBwdLPTSchedulerILb1ELi128ELb1EEEEEEEEEvNT_6ParamsE:
[----:B------:R-:W-:Y:S01]  /*0000*/  LDC R1, c[0x0][0x37c] ;  /* 0x0000df00ff017b82 */ /* 0x000fe20000000800 */
[----:B------:R-:W-:Y:S05]  /*0010*/  EXIT ;  /* 0x000000000000794d */ /* 0x000fea0003800000 */
.L_x_55:
        /* <DEDUP_REMOVED lines=14> */
.L_x_120:


//--------------------- .text._ZN7cutlass13device_kernelIN5flash11enable_sm90INS1_16FlashAttnBwdSm90INS1_25CollectiveMainloopBwdSm90ILi2ELi2ELi2EN4cute5tupleIJNS5_1CILi1EEES8_S8_EEENS6_IJNS7_ILi96EEENS7_ILi128EEENS7_ILi64EEEEEENS_10bfloat16_tEfNS_4arch4Sm90ELb1ELb0ELb1ELb1ELb0ELb1ELb0ELb1ELi2ELi1ELi2ELi2ELb0EEENS1_24CollectiveEpilogueBwdGQAISD_fSG_Li256ELb1ELb0EEENS1_25SingleTileBwdLPTSchedulerILb1ELi128ELb0EEEEEEEEEvNT_6ParamsE --------------------------
	.section	.text._ZN7cutlass13device_kernelIN5flash11enable_sm90INS1_16FlashAttnBwdSm90INS1_25CollectiveMainloopBwdSm90ILi2ELi2ELi2EN4cute5tupleIJNS5_1CILi1EEES8_S8_EEENS6_IJNS7_ILi96EEENS7_ILi128EEENS7_ILi64EEEEEENS_10bfloat16_tEfNS_4arch4Sm90ELb1ELb0ELb1ELb1ELb0ELb1ELb0ELb1ELi2ELi1ELi2ELi2ELb0EEENS1_24CollectiveEpilogueBwdGQAISD_fSG_Li256ELb1ELb0EEENS1_25SingleTileBwdLPTSchedulerILb1ELi128ELb0EEEEEEEEEvNT_6ParamsE,"ax",@progbits
	.align	128
.text._ZN7cutlass13device_kernelIN5flash11enable_sm90INS1_16FlashAttnBwdSm90INS1_25CollectiveMainloopBwdSm90ILi2ELi2ELi2EN4cute5tupleIJNS5_1CILi1EEES8_S8_EEENS6_IJNS7_ILi96EEENS7_ILi128EEENS7_ILi64EEEEEENS_10bfloat16_tEfNS_4arch4Sm90ELb1ELb0ELb1ELb1ELb0ELb1ELb0ELb1ELi2ELi1ELi2ELi2ELb0EEENS1_24CollectiveEpilogueBwdGQAISD_fSG_Li256ELb1ELb0EEENS1_25SingleTileBwdLPTSchedulerILb1ELi128ELb0EEEEEEEEEvNT_6ParamsE:
        .type           _ZN7cutlass13device_kernelIN5flash11enable_sm90INS1_16FlashAttnBwdSm90INS1_25CollectiveMainloopBwdSm90ILi2ELi2ELi2EN4cute5tupleIJNS5_1CILi1EEES8_S8_EEENS6_IJNS7_ILi96EEENS7_ILi128EEENS7_ILi64EEEEEENS_10bfloat16_tEfNS_4arch4Sm90ELb1ELb0ELb1ELb1ELb0ELb1ELb0ELb1ELi2ELi1ELi2ELi2ELb0EEENS1_24CollectiveEpilogueBwdGQAISD_fSG_Li256ELb1ELb0EEENS1_25SingleTileBwdLPTSchedulerILb1ELi128ELb0EEEEEEEEEvNT_6ParamsE,@function
        .size           _ZN7cutlass13device_kernelIN5flash11enable_sm90INS1_16FlashAttnBwdSm90INS1_25CollectiveMainloopBwdSm90ILi2ELi2ELi2EN4cute5tupleIJNS5_1CILi1EEES8_S8_EEENS6_IJNS7_ILi96EEENS7_ILi128EEENS7_ILi64EEEEEENS_10bfloat16_tEfNS_4arch4Sm90ELb1ELb0ELb1ELb1ELb0ELb1ELb0ELb1ELi2ELi1ELi2ELi2ELb0EEENS1_24CollectiveEpilogueBwdGQAISD_fSG_Li256ELb1ELb0EEENS1_25SingleTileBwdLPTSchedulerILb1ELi128ELb0EEEEEEEEEvNT_6ParamsE,(.L_x_121 - _ZN7cutlass13device_kernelIN5flash11enable_sm90INS1_16FlashAttnBwdSm90INS1_25CollectiveMainloopBwdSm90ILi2ELi2ELi2EN4cute5tupleIJNS5_1CILi1EEES8_S8_EEENS6_IJNS7_ILi96EEENS7_ILi128EEENS7_ILi64EEEEEENS_10bfloat16_tEfNS_4arch4Sm90ELb1ELb0ELb1ELb1ELb0ELb1ELb0ELb1ELi2ELi1ELi2ELi2ELb0EEENS1_24CollectiveEpilogueBwdGQAISD_fSG_Li256ELb1ELb0EEENS1_25SingleTileBwdLPTSchedulerILb1ELi128ELb0EEEEEEEEEvNT_6ParamsE)
        .other          _ZN7cutlass13device_kernelIN5flash11enable_sm90INS1_16FlashAttnBwdSm90INS1_25CollectiveMainloopBwdSm90ILi2ELi2ELi2EN4cute5tupleIJNS5_1CILi1EEES8_S8_EEENS6_IJNS7_ILi96EEENS7_ILi128EEENS7_ILi64EEEEEENS_10bfloat16_tEfNS_4arch4Sm90ELb1ELb0ELb1ELb1ELb0ELb1ELb0ELb1ELi2ELi1ELi2ELi2ELb0EEENS1_24CollectiveEpilogueBwdGQAISD_fSG_Li256ELb1ELb0EEENS1_25SingleTileBwdLPTSchedulerILb1ELi128ELb0EEEEEEEEEvNT_6ParamsE,@"STO_CUDA_ENTRY STV_DEFAULT"
_ZN7cutlass13device_kernelIN5flash11enable_sm90INS1_16FlashAttnBwdSm90INS1_25CollectiveMainloopBwdSm90ILi2ELi2ELi2EN4cute5tupleIJNS5_1CILi1EEES8_S8_EEENS6_IJNS7_ILi96EEENS7_ILi128EEENS7_ILi64EEEEEENS_10bfloat16_tEfNS_4arch4Sm90ELb1ELb0ELb1ELb1ELb0ELb1ELb0ELb1ELi2ELi1ELi2ELi2ELb0EEENS1_24CollectiveEpilogueBwdGQAISD_fSG_Li256ELb1ELb0EEENS1_25SingleTileBwdLPTSchedulerILb1ELi128ELb0EEEEEEEEEvNT_6ParamsE:
[----:B------:R-:W-:Y:S01]  /*0000*/  LDC R1, c[0x0][0x37c] ;  /* 0x0000df00ff017b82 */ /* 0x000fe20000000800 */
[----:B------:R-:W-:Y:S05]  /*0010*/  EXIT ;  /* 0x000000000000794d */ /* 0x000fea0003800000 */
.L_x_56:
        /* <DEDUP_REMOVED lines=14> */
.L_x_121:


//--------------------- .text._ZN7cutlass13device_kernelIN5flash32FlashAttnBwdPostprocessConvertdQIN4cute5tupleIJNS3_1CILi128EEENS5_ILi64EEEEEENS_10bfloat16_tEfNS_4arch4Sm90ELi256ENS3_8TiledMMAINS3_8MMA_AtomIJNS3_4SM904GMMA27MMA_64x64x16_F32BF16BF16_RSILNSF_5MajorE0ELSH_1ELNSF_7ScaleInE1ELSI_1EEEEEENS3_6LayoutINS4_IJNS5_ILi2EEENS5_ILi1EEESN_EEENS4_IJSN_NS5_ILi0EEESP_EEEEENS4_IJNS3_10UnderscoreESS_SS_EEEEELb0EEEEEvNT_6ParamsE --------------------------
	.section	.text._ZN7cutlass13device_kernelIN5flash32FlashAttnBwdPostprocessConvertdQIN4cute5tupleIJNS3_1CILi128EEENS5_ILi64EEEEEENS_10bfloat16_tEfNS_4arch4Sm90ELi256ENS3_8TiledMMAINS3_8MMA_AtomIJNS3_4SM904GMMA27MMA_64x64x16_F32BF16BF16_RSILNSF_5MajorE0ELSH_1ELNSF_7ScaleInE1ELSI_1EEEEEENS3_6LayoutINS4_IJNS5_ILi2EEENS5_ILi1EEESN_EEENS4_IJSN_NS5_ILi0EEESP_EEEEENS4_IJNS3_10UnderscoreESS_SS_EEEEELb0EEEEEvNT_6ParamsE,"ax",@progbits
	.align	128
.text._ZN7cutlass13device_kernelIN5flash32FlashAttnBwdPostprocessConvertdQIN4cute5tupleIJNS3_1CILi128EEENS5_ILi64EEEEEENS_10bfloat16_tEfNS_4arch4Sm90ELi256ENS3_8TiledMMAINS3_8MMA_AtomIJNS3_4SM904GMMA27MMA_64x64x16_F32BF16BF16_RSILNSF_5MajorE0ELSH_1ELNSF_7ScaleInE1ELSI_1EEEEEENS3_6LayoutINS4_IJNS5_ILi2EEENS5_ILi1EEESN_EEENS4_IJSN_NS5_ILi0EEESP_EEEEENS4_IJNS3_10UnderscoreESS_SS_EEEEELb0EEEEEvNT_6ParamsE:
        .type           _ZN7cutlass13device_kernelIN5flash32FlashAttnBwdPostprocessConvertdQIN4cute5tupleIJNS3_1CILi128EEENS5_ILi64EEEEEENS_10bfloat16_tEfNS_4arch4Sm90ELi256ENS3_8TiledMMAINS3_8MMA_AtomIJNS3_4SM904GMMA27MMA_64x64x16_F32BF16BF16_RSILNSF_5MajorE0ELSH_1ELNSF_7ScaleInE1ELSI_1EEEEEENS3_6LayoutINS4_IJNS5_ILi2EEENS5_ILi1EEESN_EEENS4_IJSN_NS5_ILi0EEESP_EEEEENS4_IJNS3_10UnderscoreESS_SS_EEEEELb0EEEEEvNT_6ParamsE,@function
        .size           _ZN7cutlass13device_kernelIN5flash32FlashAttnBwdPostprocessConvertdQIN4cute5tupleIJNS3_1CILi128EEENS5_ILi64EEEEEENS_10bfloat16_tEfNS_4arch4Sm90ELi256ENS3_8TiledMMAINS3_8MMA_AtomIJNS3_4SM904GMMA27MMA_64x64x16_F32BF16BF16_RSILNSF_5MajorE0ELSH_1ELNSF_7ScaleInE1ELSI_1EEEEEENS3_6LayoutINS4_IJNS5_ILi2EEENS5_ILi1EEESN_EEENS4_IJSN_NS5_ILi0EEESP_EEEEENS4_IJNS3_10UnderscoreESS_SS_EEEEELb0EEEEEvNT_6ParamsE,(.L_x_122 - _ZN7cutlass13device_kernelIN5flash32FlashAttnBwdPostprocessConvertdQIN4cute5tupleIJNS3_1CILi128EEENS5_ILi64EEEEEENS_10bfloat16_tEfNS_4arch4Sm90ELi256ENS3_8TiledMMAINS3_8MMA_AtomIJNS3_4SM904GMMA27MMA_64x64x16_F32BF16BF16_RSILNSF_5MajorE0ELSH_1ELNSF_7ScaleInE1ELSI_1EEEEEENS3_6LayoutINS4_IJNS5_ILi2EEENS5_ILi1EEESN_EEENS4_IJSN_NS5_ILi0EEESP_EEEEENS4_IJNS3_10UnderscoreESS_SS_EEEEELb0EEEEEvNT_6ParamsE)
        .other          _ZN7cutlass13device_kernelIN5flash32FlashAttnBwdPostprocessConvertdQIN4cute5tupleIJNS3_1CILi128EEENS5_ILi64EEEEEENS_10bfloat16_tEfNS_4arch4Sm90ELi256ENS3_8TiledMMAINS3_8MMA_AtomIJNS3_4SM904GMMA27MMA_64x64x16_F32BF16BF16_RSILNSF_5MajorE0ELSH_1ELNSF_7ScaleInE1ELSI_1EEEEEENS3_6LayoutINS4_IJNS5_ILi2EEENS5_ILi1EEESN_EEENS4_IJSN_NS5_ILi0EEESP_EEEEENS4_IJNS3_10UnderscoreESS_SS_EEEEELb0EEEEEvNT_6ParamsE,@"STO_CUDA_ENTRY STV_DEFAULT"
_ZN7cutlass13device_kernelIN5flash32FlashAttnBwdPostprocessConvertdQIN4cute5tupleIJNS3_1CILi128EEENS5_ILi64EEEEEENS_10bfloat16_tEfNS_4arch4Sm90ELi256ENS3_8TiledMMAINS3_8MMA_AtomIJNS3_4SM904GMMA27MMA_64x64x16_F32BF16BF16_RSILNSF_5MajorE0ELSH_1ELNSF_7ScaleInE1ELSI_1EEEEEENS3_6LayoutINS4_IJNS5_ILi2EEENS5_ILi1EEESN_EEENS4_IJSN_NS5_ILi0EEESP_EEEEENS4_IJNS3_10UnderscoreESS_SS_EEEEELb0EEEEEvNT_6ParamsE:
        /* <DEDUP_REMOVED lines=17> */
.L_x_57:
        /* <DEDUP_REMOVED lines=14> */
.L_x_59:
[----:B------:R-:W0:Y:S02]  /*01f0*/  LDC.64 R40, c[0x0][0x3e8] ;  /* 0x0000fa00ff287b82 */ /* 0x000e240000000a00 */
[----:B0-----:R-:W-:-:S06]  /*0200*/  IMAD.WIDE.U32 R40, R7, 0x4, R40 ;  /* 0x0000000407287825 */ /* 0x001fcc00078e0028 */
[----:B------:R0:W5:Y:S01]  /*0210*/  LDG.E R40, desc[UR8][R40.64] ;  /* 0x0000000828287981 */ /* 0x000162000c1e1900 */
[----:B------:R-:W-:Y:S05]  /*0220*/  BRA `(.L_x_58) ;  /* 0x0000000000087947 */ /* 0x000fea0003800000 */
.L_x_60:
[----:B------:R-:W2:Y:S02]  /*0230*/  LDG.E R5, desc[UR8][R4.64+0x4] ;  /* 0x0000040804057981 */ /* 0x000ea4000c1e1900 */
[----:B--2---:R-:W-:-:S07]  /*0240*/  IADD3 R40, PT, PT, -R44, R5, RZ ;  /* 0x000000052c287210 */ /* 0x004fce0007ffe1ff */
.L_x_58:
        /* <DEDUP_REMOVED lines=39> */
.L_x_63:
[----:B------:R-:W-:Y:S01]  /*04c0*/  @P0 ELECT P1, URZ, PT ;  /* 0x0000000000ff082f */ /* 0x000fe20003820000 */
[----:B------:R2:W-:-:S12]  /*04d0*/  UBLKCP.S.G [UR6], [UR4], UR10 ;  /* 0x00000006040073ba */ /* 0x0005d8000800020a */
[----:B------:R-:W-:Y:S02]  /*04e0*/  @P1 PLOP3.LUT P0, PT, P1, PT, PT, 0x8, 0x80 ;  /* 0x000000000080181c */ /* 0x000fe40000f0e170 */
[----:B------:R-:W-:-:S11]  /*04f0*/  PLOP3.LUT P1, PT, PT, PT, PT, 0x8, 0x80 ;  /* 0x000000000080781c */ /* 0x000fd60003f2e170 */
[----:B--2---:R-:W-:Y:S05]  /*0500*/  @P0 BRA.U.ANY `(.L_x_63) ;  /* 0xfffffffd00ec0947 */ /* 0x004fea000393ffff */
.L_x_62:
[----:B------:R-:W-:Y:S05]  /*0510*/  BSYNC.RECONVERGENT B0 ;  /* 0x0000000000007941 */ /* 0x000fea0003800200 */
.L_x_61:
[----:B------:R-:W-:Y:S01]  /*0520*/  BAR.SYNC.DEFER_BLOCKING 0x0 ;  /* 0x0000000000007b1d */ /* 0x000fe20000010000 */
[----:B------:R-:W-:Y:S02]  /*0530*/  MOV R39, 0x400 ;  /* 0x0000040000277802 */ /* 0x000fe40000000f00 */
[----:B------:R-:W-:Y:S02]  /*0540*/  SHF.L.U32 R2, RZ, 0x1f, RZ ;  /* 0x0000001fff027819 */ /* 0x000fe400000006ff */
[----:B------:R-:W-:-:S07]  /*0550*/  LEA R39, R6, R39, 0x18 ;  /* 0x0000002706277211 */ /* 0x000fce00078ec0ff */
.L_x_64:
        /* <DEDUP_REMOVED lines=132> */
.L_x_66:
[----:B------:R-:W-:Y:S05]  /*0da0*/  BSYNC.RECONVERGENT B0 ;  /* 0x0000000000007941 */ /* 0x000fea0003800200 */
.L_x_65:
        /* <DEDUP_REMOVED lines=16> */
.L_x_68:
[----:B------:R-:W-:Y:S05]  /*0eb0*/  BSYNC.RECONVERGENT B0 ;  /* 0x0000000000007941 */ /* 0x000fea0003800200 */
.L_x_67:
        /* <DEDUP_REMOVED lines=16> */
.L_x_70:
[----:B------:R-:W-:Y:S05]  /*0fc0*/  BSYNC.RECONVERGENT B0 ;  /* 0x0000000000007941 */ /* 0x000fea0003800200 */
.L_x_69:
        /* <DEDUP_REMOVED lines=14> */
.L_x_71:
        /* <DEDUP_REMOVED lines=13> */
.L_x_122:


//--------------------- .text._ZN7cutlass13device_kernelIN5flash32FlashAttnBwdPostprocessConvertdQIN4cute5tupleIJNS3_1CILi96EEENS5_ILi64EEEEEENS_10bfloat16_tEfNS_4arch4Sm90ELi256ENS3_8TiledMMAINS3_8MMA_AtomIJNS3_4SM904GMMA27MMA_64x16x16_F32BF16BF16_SSILNSF_5MajorE1ELSH_0ELNSF_7ScaleInE1ELSI_1EEEEEENS3_6LayoutINS4_IJNS5_ILi1EEENS5_ILi2EEESM_EEENS4_IJNS5_ILi0EEESM_SP_EEEEENS4_IJNS3_10UnderscoreESS_SS_EEEEELb1EEEEEvNT_6ParamsE --------------------------
	.section	.text._ZN7cutlass13device_kernelIN5flash32FlashAttnBwdPostprocessConvertdQIN4cute5tupleIJNS3_1CILi96EEENS5_ILi64EEEEEENS_10bfloat16_tEfNS_4arch4Sm90ELi256ENS3_8TiledMMAINS3_8MMA_AtomIJNS3_4SM904GMMA27MMA_64x16x16_F32BF16BF16_SSILNSF_5MajorE1ELSH_0ELNSF_7ScaleInE1ELSI_1EEEEEENS3_6LayoutINS4_IJNS5_ILi1EEENS5_ILi2EEESM_EEENS4_IJNS5_ILi0EEESM_SP_EEEEENS4_IJNS3_10UnderscoreESS_SS_EEEEELb1EEEEEvNT_6ParamsE,"ax",@progbits
	.align	128
.text._ZN7cutlass13device_kernelIN5flash32FlashAttnBwdPostprocessConvertdQIN4cute5tupleIJNS3_1CILi96EEENS5_ILi64EEEEEENS_10bfloat16_tEfNS_4arch4Sm90ELi256ENS3_8TiledMMAINS3_8MMA_AtomIJNS3_4SM904GMMA27MMA_64x16x16_F32BF16BF16_SSILNSF_5MajorE1ELSH_0ELNSF_7ScaleInE1ELSI_1EEEEEENS3_6LayoutINS4_IJNS5_ILi1EEENS5_ILi2EEESM_EEENS4_IJNS5_ILi0EEESM_SP_EEEEENS4_IJNS3_10UnderscoreESS_SS_EEEEELb1EEEEEvNT_6ParamsE:
        .type           _ZN7cutlass13device_kernelIN5flash32FlashAttnBwdPostprocessConvertdQIN4cute5tupleIJNS3_1CILi96EEENS5_ILi64EEEEEENS_10bfloat16_tEfNS_4arch4Sm90ELi256ENS3_8TiledMMAINS3_8MMA_AtomIJNS3_4SM904GMMA27MMA_64x16x16_F32BF16BF16_SSILNSF_5MajorE1ELSH_0ELNSF_7ScaleInE1ELSI_1EEEEEENS3_6LayoutINS4_IJNS5_ILi1EEENS5_ILi2EEESM_EEENS4_IJNS5_ILi0EEESM_SP_EEEEENS4_IJNS3_10UnderscoreESS_SS_EEEEELb1EEEEEvNT_6ParamsE,@function
        .size           _ZN7cutlass13device_kernelIN5flash32FlashAttnBwdPostprocessConvertdQIN4cute5tupleIJNS3_1CILi96EEENS5_ILi64EEEEEENS_10bfloat16_tEfNS_4arch4Sm90ELi256ENS3_8TiledMMAINS3_8MMA_AtomIJNS3_4SM904GMMA27MMA_64x16x16_F32BF16BF16_SSILNSF_5MajorE1ELSH_0ELNSF_7ScaleInE1ELSI_1EEEEEENS3_6LayoutINS4_IJNS5_ILi1EEENS5_ILi2EEESM_EEENS4_IJNS5_ILi0EEESM_SP_EEEEENS4_IJNS3_10UnderscoreESS_SS_EEEEELb1EEEEEvNT_6ParamsE,(.L_x_123 - _ZN7cutlass13device_kernelIN5flash32FlashAttnBwdPostprocessConvertdQIN4cute5tupleIJNS3_1CILi96EEENS5_ILi64EEEEEENS_10bfloat16_tEfNS_4arch4Sm90ELi256ENS3_8TiledMMAINS3_8MMA_AtomIJNS3_4SM904GMMA27MMA_64x16x16_F32BF16BF16_SSILNSF_5MajorE1ELSH_0ELNSF_7ScaleInE1ELSI_1EEEEEENS3_6LayoutINS4_IJNS5_ILi1EEENS5_ILi2EEESM_EEENS4_IJNS5_ILi0EEESM_SP_EEEEENS4_IJNS3_10UnderscoreESS_SS_EEEEELb1EEEEEvNT_6ParamsE)
        .other          _ZN7cutlass13device_kernelIN5flash32FlashAttnBwdPostprocessConvertdQIN4cute5tupleIJNS3_1CILi96EEENS5_ILi64EEEEEENS_10bfloat16_tEfNS_4arch4Sm90ELi256ENS3_8TiledMMAINS3_8MMA_AtomIJNS3_4SM904GMMA27MMA_64x16x16_F32BF16BF16_SSILNSF_5MajorE1ELSH_0ELNSF_7ScaleInE1ELSI_1EEEEEENS3_6LayoutINS4_IJNS5_ILi1EEENS5_ILi2EEESM_EEENS4_IJNS5_ILi0EEESM_SP_EEEEENS4_IJNS3_10UnderscoreESS_SS_EEEEELb1EEEEEvNT_6ParamsE,@"STO_CUDA_ENTRY STV_DEFAULT"
_ZN7cutlass13device_kernelIN5flash32FlashAttnBwdPostprocessConvertdQIN4cute5tupleIJNS3_1CILi96EEENS5_ILi64EEEEEENS_10bfloat16_tEfNS_4arch4Sm90ELi256ENS3_8TiledMMAINS3_8MMA_AtomIJNS3_4SM904GMMA27MMA_64x16x16_F32BF16BF16_SSILNSF_5MajorE1ELSH_0ELNSF_7ScaleInE1ELSI_1EEEEEENS3_6LayoutINS4_IJNS5_ILi1EEENS5_ILi2EEESM_EEENS4_IJNS5_ILi0EEESM_SP_EEEEENS4_IJNS3_10UnderscoreESS_SS_EEEEELb1EEEEEvNT_6ParamsE:
        /* <DEDUP_REMOVED lines=9> */
[----:B------:R-:W1:Y:S01]  /*0090*/  LDC R0, c[0x0][0x3b0] ;  /* 0x0000ec00ff007b82 */ /* 0x000e620000000800 */
[----:B------:R-:W-:Y:S02]  /*00a0*/  CS2R R6, SRZ ;  /* 0x0000000000067805 */ /* 0x000fe4000001ff00 */
[----:B------:R-:W-:Y:S01]  /*00b0*/  CS2R R34, SRZ ;  /* 0x0000000000227805 */ /* 0x000fe2000001ff00 */
[----:B0-----:R-:W-:-:S04]  /*00c0*/  UISETP.NE.U32.AND UP0, UPT, UR4, URZ, UPT ;  /* 0x000000ff0400728c */ /* 0x001fc8000bf05070 */
[----:B------:R-:W-:-:S09]  /*00d0*/  UISETP.NE.AND.EX UP0, UPT, UR5, URZ, UPT, UP0 ;  /* 0x000000ff0500728c */ /* 0x000fd2000bf05300 */
[----:B------:R-:W-:Y:S05]  /*00e0*/  BRA.U !UP0, `(.L_x_73) ;  /* 0x0000000108547547 */ /* 0x000fea000b800000 */
[----:B------:R-:W-:Y:S05]  /*00f0*/  BRA `(.L_x_74) ;  /* 0x0000000000387947 */ /* 0x000fea0003800000 */
.L_x_72:
[----:B------:R-:W0:Y:S01]  /*0100*/  LDC.64 R4, c[0x0][0x3e0] ;  /* 0x0000f800ff047b82 */ /* 0x000e220000000a00 */
[----:B------:R-:W1:Y:S01]  /*0110*/  LDCU.64 UR4, c[0x0][0x3e8] ;  /* 0x00007d00ff0477ac */ /* 0x000e620008000a00 */
[----:B0-----:R-:W-:-:S05]  /*0120*/  IMAD.WIDE.U32 R4, R9, 0x4, R4 ;  /* 0x0000000409047825 */ /* 0x001fca00078e0004 */
[----:B------:R-:W2:Y:S01]  /*0130*/  LDG.E R34, desc[UR8][R4.64] ;  /* 0x0000000804227981 */ /* 0x000ea2000c1e1900 */
[----:B-1----:R-:W-:-:S04]  /*0140*/  UISETP.NE.U32.AND UP0, UPT, UR4, URZ, UPT ;  /* 0x000000ff0400728c */ /* 0x002fc8000bf05070 */
[----:B------:R-:W-:Y:S01]  /*0150*/  UISETP.NE.AND.EX UP0, UPT, UR5, URZ, UPT, UP0 ;  /* 0x000000ff0500728c */ /* 0x000fe2000bf05300 */
[--C-:B--2---:R-:W-:Y:S01]  /*0160*/  IMAD R0, R9, 0x60, R34.reuse ;  /* 0x0000006009007824 */ /* 0x104fe200078e0222 */
[----:B------:R-:W-:-:S03]  /*0170*/  SHF.R.S32.HI R35, RZ, 0x1f, R34 ;  /* 0x0000001fff237819 */ /* 0x000fc60000011422 */
[----:B------:R-:W-:-:S05]  /*0180*/  IMAD.HI R0, R0, 0x2aaaaaab, RZ ;  /* 0x2aaaaaab00007827 */ /* 0x000fca00078e02ff */
[----:B------:R-:W-:-:S04]  /*0190*/  SHF.R.U32.HI R7, RZ, 0x1f, R0 ;  /* 0x0000001fff077819 */ /* 0x000fc80000011600 */
[----:B------:R-:W-:-:S05]  /*01a0*/  LEA.HI R7, R0, R7, RZ, 0x1c ;  /* 0x0000000700077211 */ /* 0x000fca00078fe0ff */
[----:B------:R-:W-:-:S05]  /*01b0*/  IMAD R6, R7, 0x1800, RZ ;  /* 0x0000180007067824 */ /* 0x000fca00078e02ff */
[----:B------:R-:W-:Y:S01]  /*01c0*/  SHF.R.S32.HI R7, RZ, 0x1f, R6 ;  /* 0x0000001fff077819 */ /* 0x000fe20000011406 */
[----:B------:R-:W-:Y:S06]  /*01d0*/  BRA.U !UP0, `(.L_x_75) ;  /* 0x0000000108107547 */ /* 0x000fec000b800000 */
.L_x_74:
[----:B------:R-:W0:Y:S02]  /*01e0*/  LDC.64 R4, c[0x0][0x3e8] ;  /* 0x0000fa00ff047b82 */ /* 0x000e240000000a00 */
[----:B0-----:R-:W-:-:S05]  /*01f0*/  IMAD.WIDE.U32 R4, R9, 0x4, R4 ;  /* 0x0000000409047825 */ /* 0x001fca00078e0004 */
[----:B-1----:R0:W5:Y:S01]  /*0200*/  LDG.E R0, desc[UR8][R4.64] ;  /* 0x0000000804007981 */ /* 0x002162000c1e1900 */
[----:B------:R-:W-:Y:S05]  /*0210*/  BRA `(.L_x_73) ;  /* 0x0000000000087947 */ /* 0x000fea0003800000 */
.L_x_75:
[----:B------:R-:W2:Y:S02]  /*0220*/  LDG.E R5, desc[UR8][R4.64+0x4] ;  /* 0x0000040804057981 */ /* 0x000ea4000c1e1900 */
[----:B--2---:R-:W-:-:S07]  /*0230*/  IMAD.IADD R0, R5, 0x1, -R34 ;  /* 0x0000000105007824 */ /* 0x004fce00078e0a22 */
.L_x_73:
[----:B0-----:R-:W-:Y:S01]  /*0240*/  IMAD R5, R3, 0x60, RZ ;  /* 0x0000006003057824 */ /* 0x001fe200078e02ff */
[----:B------:R-:W-:-:S04]  /*0250*/  ISETP.NE.AND.EX P0, PT, R11, RZ, PT, P0 ;  /* 0x000000ff0b00720c */ /* 0x000fc80003f05300 */
[----:B-1---5:R-:W-:-:S13]  /*0260*/  ISETP.GE.AND P2, PT, R5, R0, PT ;  /* 0x000000000500720c */ /* 0x022fda0003f46270 */
[----:B------:R-:W-:Y:S05]  /*0270*/  @P2 EXIT P0 ;  /* 0x000000000000294d */ /* 0x000fea0000000000 */
[----:B------:R-:W0:Y:S01]  /*0280*/  S2R R2, SR_CTAID.Y ;  /* 0x0000000000027919 */ /* 0x000e220000002600 */
[----:B------:R-:W0:Y:S01]  /*0290*/  LDC.64 R10, c[0x0][0x398] ;  /* 0x0000e600ff0a7b82 */ /* 0x000e220000000a00 */
[----:B------:R-:W-:Y:S01]  /*02a0*/  IMAD R5, R3, 0x1800, RZ ;  /* 0x0000180003057824 */ /* 0x000fe200078e02ff */
[----:B------:R-:W-:Y:S01]  /*02b0*/  BSSY.RECONVERGENT B0, `(.L_x_76) ;  /* 0x0000025000007945 */ /* 0x000fe20003800200 */
[----:B------:R-:W1:Y:S03]  /*02c0*/  S2R R4, SR_TID.X ;  /* 0x0000000000047919 */ /* 0x000e660000002100 */
[----:B------:R-:W-:Y:S01]  /*02d0*/  IADD3 R6, P0, PT, R5, R6, RZ ;  /* 0x0000000605067210 */ /* 0x000fe20007f1e0ff */
[----:B------:R-:W2:Y:S01]  /*02e0*/  S2R R17, SR_CgaCtaId ;  /* 0x0000000000117919 */ /* 0x000ea20000008800 */
[----:B------:R-:W3:Y:S01]  /*02f0*/  LDC.64 R12, c[0x0][0x3a0] ;  /* 0x0000e800ff0c7b82 */ /* 0x000ee20000000a00 */
[----:B------:R-:W-:-:S02]  /*0300*/  SEL R5, R9, RZ, !P1 ;  /* 0x000000ff09057207 */ /* 0x000fc40004800000 */
[----:B------:R-:W-:-:S05]  /*0310*/  IMAD.X R7, RZ, RZ, R7, P0 ;  /* 0x000000ffff077224 */ /* 0x000fca00000e0607 */
[----:B------:R-:W4:Y:S01]  /*0320*/  LDC.64 R14, c[0x0][0x380] ;  /* 0x0000e000ff0e7b82 */ /* 0x000f220000000a00 */
[----:B0-----:R-:W-:Y:S01]  /*0330*/  IMAD.WIDE.U32 R6, R2, R10, R6 ;  /* 0x0000000a02067225 */ /* 0x001fe200078e0006 */
[----:B-1----:R-:W-:-:S03]  /*0340*/  ISETP.NE.AND P0, PT, R4, RZ, PT ;  /* 0x000000ff0400720c */ /* 0x002fc60003f05270 */
[----:B------:R-:W-:Y:S02]  /*0350*/  IMAD R7, R2, R11, R7 ;  /* 0x0000000b02077224 */ /* 0x000fe400078e0207 */
[----:B---3--:R-:W-:-:S04]  /*0360*/  IMAD.WIDE.U32 R6, R5, R12, R6 ;  /* 0x0000000c05067225 */ /* 0x008fc800078e0006 */
[----:B------:R-:W-:Y:S01]  /*0370*/  IMAD R7, R5, R13, R7 ;  /* 0x0000000d05077224 */ /* 0x000fe200078e0207 */
[----:B----4-:R-:W-:-:S04]  /*0380*/  LEA R14, P1, R6, R14, 0x2 ;  /* 0x0000000e060e7211 */ /* 0x010fc800078210ff */
[----:B------:R-:W-:Y:S01]  /*0390*/  LEA.HI.X R7, R6, R15, R7, 0x2, P1 ;  /* 0x0000000f06077211 */ /* 0x000fe200008f1407 */
[----:B--2---:R-:W-:Y:S08]  /*03a0*/  @P0 BRA `(.L_x_77) ;  /* 0x0000000000540947 */ /* 0x004ff00003800000 */
[----:B------:R-:W0:Y:S01]  /*03b0*/  S2UR UR7, SR_CgaCtaId ;  /* 0x00000000000779c3 */ /* 0x000e220000008800 */
[----:B------:R-:W-:Y:S01]  /*03c0*/  UMOV UR6, 0x400 ;  /* 0x0000040000067882 */ /* 0x000fe20000000000 */
[----:B------:R-:W-:Y:S01]  /*03d0*/  UMOV UR4, 0x1 ;  /* 0x0000000100047882 */ /* 0x000fe20000000000 */
[----:B------:R-:W-:Y:S01]  /*03e0*/  IMAD.MOV.U32 R6, RZ, RZ, 0x6000 ;  /* 0x00006000ff067424 */ /* 0x000fe200078e00ff */
[----:B------:R-:W-:-:S04]  /*03f0*/  UIADD3 UR4, UPT, UPT, -UR4, 0x100000, URZ ;  /* 0x0010000004047890 */ /* 0x000fc8000fffe1ff */
[----:B------:R-:W-:Y:S02]  /*0400*/  USHF.L.U32 UR5, UR4, 0xb, URZ ;  /* 0x0000000b04057899 */ /* 0x000fe400080006ff */
[----:B------:R-:W-:Y:S01]  /*0410*/  USHF.L.U32 UR4, UR4, 0x1, URZ ;  /* 0x0000000104047899 */ /* 0x000fe200080006ff */
[----:B------:R-:W-:Y:S01]  /*0420*/  PLOP3.LUT P0, PT, PT, PT, PT, 0x80, 0x8 ;  /* 0x000000000008781c */ /* 0x000fe20003f0f070 */
[----:B------:R-:W-:Y:S01]  /*0430*/  UMOV UR10, 0x600 ;  /* 0x00000600000a7882 */ /* 0x000fe20000000000 */
[----:B0-----:R-:W-:-:S04]  /*0440*/  ULEA UR6, UR7, UR6, 0x18 ;  /* 0x0000000607067291 */ /* 0x001fc8000f8ec0ff */
[----:B------:R-:W-:Y:S01]  /*0450*/  UIADD3 UR7, UPT, UPT, UR6, 0x9000, URZ ;  /* 0x0000900006077890 */ /* 0x000fe2000fffe0ff */
[----:B------:R-:W0:Y:S07]  /*0460*/  FENCE.VIEW.ASYNC.S ;  /* 0x00000000000073c6 */ /* 0x000e2e0000000000 */
[----:B0-----:R0:W1:Y:S02]  /*0470*/  SYNCS.EXCH.64 URZ, [UR6+0x9000], UR4 ;  /* 0x0090000406ff75b2 */ /* 0x0010640008000100 */
[----:B0-----:R-:W-:-:S02]  /*0480*/  R2UR UR4, R14 ;  /* 0x000000000e0472ca */ /* 0x001fc400000e0000 */
[----:B------:R-:W-:Y:S01]  /*0490*/  R2UR UR5, R7 ;  /* 0x00000000070572ca */ /* 0x000fe200000e0000 */
[----:B-1----:R0:W-:-:S14]  /*04a0*/  SYNCS.ARRIVE.TRANS64 RZ, [UR6+0x9000], R6 ;  /* 0x00900006ffff79a7 */ /* 0x0021dc0008000006 */
.L_x_78:
[----:B------:R-:W-:Y:S01]  /*04b0*/  @P0 ELECT P1, URZ, PT ;  /* 0x0000000000ff082f */ /* 0x000fe20003820000 */
[----:B------:R1:W-:-:S12]  /*04c0*/  UBLKCP.S.G [UR6], [UR4], UR10 ;  /* 0x00000006040073ba */ /* 0x0003d8000800020a */
[----:B------:R-:W-:Y:S02]  /*04d0*/  @P1 PLOP3.LUT P0, PT, P1, PT, PT, 0x8, 0x80 ;  /* 0x000000000080181c */ /* 0x000fe40000f0e170 */
[----:B------:R-:W-:-:S11]  /*04e0*/  PLOP3.LUT P1, PT, PT, PT, PT, 0x8, 0x80 ;  /* 0x000000000080781c */ /* 0x000fd60003f2e170 */
[----:B-1----:R-:W-:Y:S05]  /*04f0*/  @P0 BRA.U.ANY `(.L_x_78) ;  /* 0xfffffffd00ec0947 */ /* 0x002fea000393ffff */
.L_x_77:
[----:B------:R-:W-:Y:S05]  /*0500*/  BSYNC.RECONVERGENT B0 ;  /* 0x0000000000007941 */ /* 0x000fea0003800200 */
.L_x_76:
[----:B------:R-:W-:Y:S01]  /*0510*/  BAR.SYNC.DEFER_BLOCKING 0x0 ;  /* 0x0000000000007b1d */ /* 0x000fe20000010000 */
[----:B0-----:R-:W-:Y:S02]  /*0520*/  MOV R6, 0x400 ;  /* 0x0000040000067802 */ /* 0x001fe40000000f00 */
[----:B------:R-:W-:Y:S02]  /*0530*/  SHF.L.U32 R7, RZ, 0x1f, RZ ;  /* 0x0000001fff077819 */ /* 0x000fe400000006ff */
[----:B------:R-:W-:-:S07]  /*0540*/  LEA R6, R17, R6, 0x18 ;  /* 0x0000000611067211 */ /* 0x000fce00078ec0ff */
.L_x_79:
[----:B0-----:R0:W1:Y:S02]  /*0550*/  SYNCS.PHASECHK.TRANS64.TRYWAIT P0, [R6+URZ+0x9000], R7 ;  /* 0x00900007060075a7 */ /* 0x00106400080011ff */
[----:B-1----:R-:W-:Y:S05]  /*0560*/  @!P0 NANOSLEEP.SYNCS 0x989680 ;  /* 0x009896800000895d */ /* 0x002fea0003900000 */
[----:B------:R-:W1:Y:S02]  /*0570*/  @!P0 SYNCS.PHASECHK.TRANS64 P0, [R6+URZ+0x9000], R7 ;  /* 0x00900007060085a7 */ /* 0x000e6400080010ff */
[----:B-1----:R-:W-:Y:S05]  /*0580*/  @!P0 BRA `(.L_x_79) ;  /* 0xfffffffc00f08947 */ /* 0x002fea000383ffff */
[C---:B------:R-:W-:Y:S01]  /*0590*/  IMAD.SHL.U32 R33, R4.reuse, 0x10, RZ ;  /* 0x0000001004217824 */ /* 0x040fe200078e00ff */
[--C-:B0-----:R-:W-:Y:S01]  /*05a0*/  SHF.R.U32.HI R7, RZ, 0x7, R4.reuse ;  /* 0x00000007ff077819 */ /* 0x101fe20000011604 */
[----:B------:R-:W0:Y:S01]  /*05b0*/  LDCU UR4, c[0x0][0x3d8] ;  /* 0x00007b00ff0477ac */ /* 0x000e220008000800 */
[--C-:B------:R-:W-:Y:S01]  /*05c0*/  SHF.R.U32.HI R37, RZ, 0x1, R4.reuse ;  /* 0x00000001ff257819 */ /* 0x100fe20000011604 */
[----:B------:R-:W-:Y:S01]  /*05d0*/  IMAD.SHL.U32 R32, R4, 0x2, RZ ;  /* 0x0000000204207824 */ /* 0x000fe200078e00ff */
[----:B------:R-:W-:Y:S01]  /*05e0*/  LOP3.LUT R8, R33, 0x7f0, RZ, 0xc0, !PT ;  /* 0x000007f021087812 */ /* 0x000fe200078ec0ff */
[----:B------:R-:W1:Y:S01]  /*05f0*/  LDCU.64 UR6, c[0x0][0x3c8] ;  /* 0x00007900ff0677ac */ /* 0x000e620008000a00 */
[----:B------:R-:W-:Y:S01]  /*0600*/  SHF.R.U32.HI R38, RZ, 0x5, R4 ;  /* 0x00000005ff267819 */ /* 0x000fe20000011604 */
[----:B------:R-:W-:Y:S01]  /*0610*/  IMAD R0, R3, -0x60, R0 ;  /* 0xffffffa003007824 */ /* 0x000fe200078e0200 */
[----:B------:R-:W-:Y:S01]  /*0620*/  LOP3.LUT R40, R37, 0x3, RZ, 0xc0, !PT ;  /* 0x0000000325287812 */ /* 0x000fe200078ec0ff */
[----:B------:R-:W-:Y:S01]  /*0630*/  IMAD R7, R7, 0x3000, R8 ;  /* 0x0000300007077824 */ /* 0x000fe200078e0208 */
[C---:B------:R-:W-:Y:S01]  /*0640*/  LOP3.LUT R39, R33.reuse, 0x30, RZ, 0xc0, !PT ;  /* 0x0000003021277812 */ /* 0x040fe200078ec0ff */
[----:B------:R-:W2:Y:S01]  /*0650*/  LDCU.64 UR10, c[0x0][0x3d0] ;  /* 0x00007a00ff0a77ac */ /* 0x000ea20008000a00 */
[----:B------:R-:W-:Y:S01]  /*0660*/  LOP3.LUT R37, R33, 0x40, RZ, 0xc0, !PT ;  /* 0x0000004021257812 */ /* 0x000fe200078ec0ff */
[----:B------:R-:W-:Y:S01]  /*0670*/  BSSY.RECONVERGENT B0, `(.L_x_80) ;  /* 0x0000062000007945 */ /* 0x000fe20003800200 */
[----:B------:R-:W-:Y:S01]  /*0680*/  IADD3 R36, PT, PT, R6, R7, RZ ;  /* 0x0000000706247210 */ /* 0x000fe20007ffe0ff */
[----:B------:R-:W-:Y:S01]  /*0690*/  IMAD.SHL.U32 R7, R4, 0x8, RZ ;  /* 0x0000000804077824 */ /* 0x000fe200078e00ff */
[----:B------:R-:W-:-:S02]  /*06a0*/  LOP3.LUT R38, R38, 0x3, RZ, 0xc0, !PT ;  /* 0x0000000326267812 */ /* 0x000fc400078ec0ff */
[----:B------:R-:W-:Y:S01]  /*06b0*/  LOP3.LUT R39, R39, 0x700, R32, 0xf8, !PT ;  /* 0x0000070027277812 */ /* 0x000fe200078ef820 */
[----:B------:R-:W0:Y:S01]  /*06c0*/  LDS.128 R8, [R36] ;  /* 0x0000000024087984 */ /* 0x000e220000000c00 */
[----:B------:R-:W-:Y:S02]  /*06d0*/  LOP3.LUT R41, R7, 0x8, RZ, 0xc0, !PT ;  /* 0x0000000807297812 */ /* 0x000fe400078ec0ff */
[----:B------:R-:W-:Y:S01]  /*06e0*/  LOP3.LUT R37, R37, 0x8, R4, 0xf8, !PT ;  /* 0x0000000825257812 */ /* 0x000fe200078ef804 */
[----:B------:R-:W3:Y:S01]  /*06f0*/  LDS.128 R12, [R36+0x800] ;  /* 0x00080000240c7984 */ /* 0x000ee20000000c00 */
[----:B------:R-:W-:Y:S01]  /*0700*/  LOP3.LUT R43, R32, 0x7b0, RZ, 0xc0, !PT ;  /* 0x000007b0202b7812 */ /* 0x000fe200078ec0ff */
[----:B------:R-:W-:Y:S01]  /*0710*/  IMAD R38, R38, 0x600, R39 ;  /* 0x0000060026267824 */ /* 0x000fe200078e0227 */
[--C-:B------:R-:W-:Y:S01]  /*0720*/  LOP3.LUT R41, R41, 0x40, R32.reuse, 0xf8, !PT ;  /* 0x0000004029297812 */ /* 0x100fe200078ef820 */
[----:B------:R-:W4:Y:S01]  /*0730*/  LDS.128 R16, [R36+0x1000] ;  /* 0x0010000024107984 */ /* 0x000f220000000c00 */
[----:B------:R-:W-:Y:S01]  /*0740*/  LOP3.LUT R32, R37, 0x8, R32, 0x78, !PT ;  /* 0x0000000825207812 */ /* 0x000fe200078e7820 */
[----:B------:R-:W-:Y:S01]  /*0750*/  IMAD R33, R40, 0x600, R43 ;  /* 0x0000060028217824 */ /* 0x000fe200078e022b */
[----:B------:R-:W-:Y:S01]  /*0760*/  LOP3.LUT R37, R7, 0x80, RZ, 0xc0, !PT ;  /* 0x0000008007257812 */ /* 0x000fe200078ec0ff */
[----:B------:R-:W5:Y:S01]  /*0770*/  LDS.128 R20, [R36+0x1800] ;  /* 0x0018000024147984 */ /* 0x000f620000000c00 */
[----:B------:R-:W-:-:S02]  /*0780*/  SHF.R.U32.HI R40, RZ, 0x2, R4 ;  /* 0x00000002ff287819 */ /* 0x000fc40000011604 */
[----:B------:R-:W-:Y:S01]  /*0790*/  IADD3 R37, PT, PT, R32, R38, R37 ;  /* 0x0000002620257210 */ /* 0x000fe20007ffe025 */
[----:B------:R-:W1:Y:S01]  /*07a0*/  LDS.128 R24, [R36+0x2000] ;  /* 0x0020000024187984 */ /* 0x000e620000000c00 */
[----:B------:R-:W-:Y:S02]  /*07b0*/  LOP3.LUT R40, R41, 0x8, R40, 0x78, !PT ;  /* 0x0000000829287812 */ /* 0x000fe400078e7828 */
[----:B------:R-:W-:Y:S01]  /*07c0*/  LEA R37, R37, R6, 0x1 ;  /* 0x0000000625257211 */ /* 0x000fe200078e08ff */
[----:B------:R-:W2:Y:S02]  /*07d0*/  LDS.128 R28, [R36+0x2800] ;  /* 0x00280000241c7984 */ /* 0x000ea40000000c00 */
[----:B------:R-:W-:Y:S02]  /*07e0*/  IMAD.IADD R33, R33, 0x1, R40 ;  /* 0x0000000121217824 */ /* 0x000fe400078e0228 */
[----:B0-----:R-:W-:Y:S01]  /*07f0*/  FMUL.FTZ R8, R8, UR4 ;  /* 0x0000000408087c20 */ /* 0x001fe20008410000 */
[----:B------:R-:W-:Y:S01]  /*0800*/  FMUL.FTZ R9, R9, UR4 ;  /* 0x0000000409097c20 */ /* 0x000fe20008410000 */
[----:B------:R-:W-:Y:S01]  /*0810*/  FMUL.FTZ R10, R10, UR4 ;  /* 0x000000040a0a7c20 */ /* 0x000fe20008410000 */
[----:B------:R-:W-:Y:S01]  /*0820*/  FMUL.FTZ R11, R11, UR4 ;  /* 0x000000040b0b7c20 */ /* 0x000fe20008410000 */
[----:B---3--:R-:W-:Y:S01]  /*0830*/  FMUL.FTZ R12, R12, UR4 ;  /* 0x000000040c0c7c20 */ /* 0x008fe20008410000 */
[----:B------:R-:W-:Y:S01]  /*0840*/  FMUL.FTZ R13, R13, UR4 ;  /* 0x000000040d0d7c20 */ /* 0x000fe20008410000 */
[----:B------:R-:W-:Y:S01]  /*0850*/  FMUL.FTZ R14, R14, UR4 ;  /* 0x000000040e0e7c20 */ /* 0x000fe20008410000 */
[----:B------:R-:W-:Y:S01]  /*0860*/  FMUL.FTZ R15, R15, UR4 ;  /* 0x000000040f0f7c20 */ /* 0x000fe20008410000 */
[----:B----4-:R-:W-:Y:S01]  /*0870*/  FMUL.FTZ R16, R16, UR4 ;  /* 0x0000000410107c20 */ /* 0x010fe20008410000 */
[----:B------:R-:W-:Y:S01]  /*0880*/  FMUL.FTZ R17, R17, UR4 ;  /* 0x0000000411117c20 */ /* 0x000fe20008410000 */
[----:B------:R-:W-:Y:S01]  /*0890*/  FMUL.FTZ R18, R18, UR4 ;  /* 0x0000000412127c20 */ /* 0x000fe20008410000 */
[----:B------:R-:W-:Y:S01]  /*08a0*/  FMUL.FTZ R19, R19, UR4 ;  /* 0x0000000413137c20 */ /* 0x000fe20008410000 */
[----:B-----5:R-:W-:Y:S01]  /*08b0*/  FMUL.FTZ R20, R20, UR4 ;  /* 0x0000000414147c20 */ /* 0x020fe20008410000 */
[----:B------:R-:W-:Y:S01]  /*08c0*/  FMUL.FTZ R21, R21, UR4 ;  /* 0x0000000415157c20 */ /* 0x000fe20008410000 */
[----:B------:R-:W-:Y:S01]  /*08d0*/  FMUL.FTZ R22, R22, UR4 ;  /* 0x0000000416167c20 */ /* 0x000fe20008410000 */
[----:B------:R-:W-:Y:S01]  /*08e0*/  FMUL.FTZ R23, R23, UR4 ;  /* 0x0000000417177c20 */ /* 0x000fe20008410000 */
[----:B-1----:R-:W-:Y:S01]  /*08f0*/  FMUL.FTZ R24, R24, UR4 ;  /* 0x0000000418187c20 */ /* 0x002fe20008410000 */
[----:B------:R-:W-:Y:S01]  /*0900*/  FMUL.FTZ R25, R25, UR4 ;  /* 0x0000000419197c20 */ /* 0x000fe20008410000 */
[----:B------:R-:W-:Y:S01]  /*0910*/  FMUL.FTZ R26, R26, UR4 ;  /* 0x000000041a1a7c20 */ /* 0x000fe20008410000 */
[----:B------:R-:W-:Y:S01]  /*0920*/  FMUL.FTZ R27, R27, UR4 ;  /* 0x000000041b1b7c20 */ /* 0x000fe20008410000 */
[----:B--2---:R-:W-:Y:S01]  /*0930*/  FMUL.FTZ R28, R28, UR4 ;  /* 0x000000041c1c7c20 */ /* 0x004fe20008410000 */
[----:B------:R-:W-:Y:S01]  /*0940*/  FMUL.FTZ R29, R29, UR4 ;  /* 0x000000041d1d7c20 */ /* 0x000fe20008410000 */
[----:B------:R-:W-:Y:S01]  /*0950*/  FMUL.FTZ R30, R30, UR4 ;  /* 0x000000041e1e7c20 */ /* 0x000fe20008410000 */
[----:B------:R-:W-:Y:S01]  /*0960*/  FMUL.FTZ R31, R31, UR4 ;  /* 0x000000041f1f7c20 */ /* 0x000fe20008410000 */
[----:B------:R-:W-:Y:S01]  /*0970*/  F2FP.BF16.F32.PACK_AB R8, R9, R8 ;  /* 0x000000080908723e */ /* 0x000fe200000010ff */
[----:B------:R-:W0:Y:S01]  /*0980*/  LDCU UR4, c[0x0][0x3b4] ;  /* 0x00007680ff0477ac */ /* 0x000e220008000800 */
[----:B------:R-:W-:-:S02]  /*0990*/  F2FP.BF16.F32.PACK_AB R9, R11, R10 ;  /* 0x0000000a0b09723e */ /* 0x000fc400000010ff */
[----:B------:R-:W-:Y:S02]  /*09a0*/  F2FP.BF16.F32.PACK_AB R10, R13, R12 ;  /* 0x0000000c0d0a723e */ /* 0x000fe400000010ff */
[----:B------:R-:W-:Y:S02]  /*09b0*/  F2FP.BF16.F32.PACK_AB R11, R15, R14 ;  /* 0x0000000e0f0b723e */ /* 0x000fe400000010ff */
[----:B------:R-:W-:Y:S02]  /*09c0*/  F2FP.BF16.F32.PACK_AB R12, R17, R16 ;  /* 0x00000010110c723e */ /* 0x000fe400000010ff */
[----:B------:R-:W-:Y:S01]  /*09d0*/  F2FP.BF16.F32.PACK_AB R13, R19, R18 ;  /* 0x00000012130d723e */ /* 0x000fe200000010ff */
[----:B------:R1:W-:Y:S01]  /*09e0*/  STSM.16.MT88.4 [R37+0x6000], R8 ;  /* 0x0060000825007844 */ /* 0x0003e20000004200 */
[----:B------:R-:W-:Y:S02]  /*09f0*/  F2FP.BF16.F32.PACK_AB R14, R21, R20 ;  /* 0x00000014150e723e */ /* 0x000fe400000010ff */
[----:B------:R-:W-:-:S02]  /*0a00*/  F2FP.BF16.F32.PACK_AB R15, R23, R22 ;  /* 0x00000016170f723e */ /* 0x000fc400000010ff */
[----:B------:R-:W-:Y:S01]  /*0a10*/  F2FP.BF16.F32.PACK_AB R16, R25, R24 ;  /* 0x000000181910723e */ /* 0x000fe200000010ff */
[----:B------:R-:W-:Y:S01]  /*0a20*/  IMAD R24, R33, 0x2, R6 ;  /* 0x0000000221187824 */ /* 0x000fe200078e0206 */
[----:B------:R-:W-:Y:S01]  /*0a30*/  F2FP.BF16.F32.PACK_AB R17, R27, R26 ;  /* 0x0000001a1b11723e */ /* 0x000fe200000010ff */
[----:B------:R2:W-:Y:S01]  /*0a40*/  STSM.16.MT88.4 [R37+0x6400], R12 ;  /* 0x0064000c25007844 */ /* 0x0005e20000004200 */
[----:B------:R-:W-:Y:S01]  /*0a50*/  F2FP.BF16.F32.PACK_AB R18, R29, R28 ;  /* 0x0000001c1d12723e */ /* 0x000fe200000010ff */
[----:B------:R-:W-:Y:S01]  /*0a60*/  IMAD.MOV.U32 R27, RZ, RZ, RZ ;  /* 0x000000ffff1b7224 */ /* 0x000fe200078e00ff */
[----:B------:R-:W-:Y:S02]  /*0a70*/  F2FP.BF16.F32.PACK_AB R19, R31, R30 ;  /* 0x0000001e1f13723e */ /* 0x000fe400000010ff */
[----:B------:R-:W-:Y:S02]  /*0a80*/  LOP3.LUT R26, R7, 0x38, RZ, 0xc0, !PT ;  /* 0x00000038071a7812 */ /* 0x000fe400078ec0ff */
[----:B------:R-:W-:Y:S01]  /*0a90*/  SHF.R.U32.HI R7, RZ, 0x3, R4 ;  /* 0x00000003ff077819 */ /* 0x000fe20000011604 */
[----:B------:R3:W-:Y:S01]  /*0aa0*/  STSM.16.MT88.4 [R37+0x6800], R16 ;  /* 0x0068001025007844 */ /* 0x0007e20000004200 */
[----:B------:R-:W-:Y:S01]  /*0ab0*/  BAR.SYNC.DEFER_BLOCKING 0x0 ;  /* 0x0000000000007b1d */ /* 0x000fe20000010000 */
[----:B0-----:R-:W-:Y:S01]  /*0ac0*/  ISETP.GE.AND P0, PT, R26, UR4, PT ;  /* 0x000000041a007c0c */ /* 0x001fe2000bf06270 */
[----:B-1----:R-:W-:Y:S01]  /*0ad0*/  IMAD.WIDE.U32 R10, R2, UR6, R26 ;  /* 0x00000006020a7c25 */ /* 0x002fe2000f8e001a */
[----:B------:R-:W-:-:S02]  /*0ae0*/  IADD3 R8, P1, PT, R7, R34, RZ ;  /* 0x0000002207087210 */ /* 0x000fc40007f3e0ff */
[----:B--2---:R-:W-:Y:S01]  /*0af0*/  VIMNMX R13, PT, PT, R0, 0x60, PT ;  /* 0x00000060000d7848 */ /* 0x004fe20003fe0100 */
[C---:B------:R-:W-:Y:S02]  /*0b00*/  VIADD R0, R7.reuse, 0x20 ;  /* 0x0000002007007836 */ /* 0x040fe40000000000 */
[----:B------:R-:W-:Y:S01]  /*0b10*/  IMAD R11, R2, UR7, R11 ;  /* 0x00000007020b7c24 */ /* 0x000fe2000f8e020b */
[CC--:B------:R-:W-:Y:S01]  /*0b20*/  ISETP.GE.OR P2, PT, R7.reuse, R13.reuse, P0 ;  /* 0x0000000d0700720c */ /* 0x0c0fe20000746670 */
[----:B------:R-:W-:Y:S01]  /*0b30*/  IMAD.X R9, RZ, RZ, R35, P1 ;  /* 0x000000ffff097224 */ /* 0x000fe200008e0623 */
[----:B------:R-:W-:Y:S01]  /*0b40*/  ISETP.GE.OR P1, PT, R0, R13, P0 ;  /* 0x0000000d0000720c */ /* 0x000fe20000726670 */
[----:B------:R-:W-:Y:S01]  /*0b50*/  VIADD R0, R6, 0x6000 ;  /* 0x0000600006007836 */ /* 0x000fe20000000000 */
[----:B------:R-:W-:Y:S01]  /*0b60*/  IADD3 R2, PT, PT, R7, 0x40, RZ ;  /* 0x0000004007027810 */ /* 0x000fe20007ffe0ff */
[----:B------:R-:W-:-:S03]  /*0b70*/  IMAD.WIDE.U32 R6, R5, UR10, R10 ;  /* 0x0000000a05067c25 */ /* 0x000fc6000f8e000a */
[----:B------:R-:W-:Y:S01]  /*0b80*/  ISETP.GE.OR P0, PT, R2, R13, P0 ;  /* 0x0000000d0200720c */ /* 0x000fe20000706670 */
[----:B------:R-:W-:Y:S02]  /*0b90*/  IMAD R5, R5, UR11, R7 ;  /* 0x0000000b05057c24 */ /* 0x000fe4000f8e0207 */
[----:B------:R-:W-:Y:S01]  /*0ba0*/  IMAD.WIDE.U32 R2, R3, 0x60, R8 ;  /* 0x0000006003027825 */ /* 0x000fe200078e0008 */
[----:B------:R3:W0:Y:S03]  /*0bb0*/  LDS.128 R20, [R24+0x6800] ;  /* 0x0068000018147984 */ /* 0x0006260000000c00 */
[----:B------:R-:W-:Y:S01]  /*0bc0*/  IMAD R0, R33, 0x2, R0 ;  /* 0x0000000221007824 */ /* 0x000fe200078e0200 */
[----:B------:R-:W-:Y:S06]  /*0bd0*/  @P2 BRA `(.L_x_81) ;  /* 0x00000000002c2947 */ /* 0x000fec0003800000 */
[----:B------:R-:W1:Y:S01]  /*0be0*/  LDS.128 R8, [R0] ;  /* 0x0000000000087984 */ /* 0x000e620000000c00 */
[----:B------:R-:W2:Y:S01]  /*0bf0*/  LDCU.64 UR4, c[0x0][0x3c0] ;  /* 0x00007800ff0477ac */ /* 0x000ea20008000a00 */
[----:B------:R-:W-:Y:S01]  /*0c00*/  MOV R4, R6 ;  /* 0x0000000600047202 */ /* 0x000fe20000000f00 */
[----:B------:R-:W4:Y:S01]  /*0c10*/  LDCU.64 UR6, c[0x0][0x3a8] ;  /* 0x00007500ff0677ac */ /* 0x000f220008000a00 */
[----:B--2---:R-:W-:-:S03]  /*0c20*/  IMAD R15, R3, UR4, RZ ;  /* 0x00000004030f7c24 */ /* 0x004fc6000f8e02ff */
[----:B------:R-:W-:-:S04]  /*0c30*/  IMAD.WIDE.U32 R12, R2, UR4, R4 ;  /* 0x00000004020c7c25 */ /* 0x000fc8000f8e0004 */
[----:B------:R-:W-:Y:S01]  /*0c40*/  IMAD R15, R2, UR5, R15 ;  /* 0x00000005020f7c24 */ /* 0x000fe2000f8e020f */
[----:B----4-:R-:W-:-:S03]  /*0c50*/  LEA R14, P2, R12, UR6, 0x1 ;  /* 0x000000060c0e7c11 */ /* 0x010fc6000f8408ff */
[----:B------:R-:W-:-:S05]  /*0c60*/  IMAD.IADD R13, R13, 0x1, R15 ;  /* 0x000000010d0d7824 */ /* 0x000fca00078e020f */
[----:B------:R-:W-:-:S05]  /*0c70*/  LEA.HI.X R15, R12, UR7, R13, 0x1, P2 ;  /* 0x000000070c0f7c11 */ /* 0x000fca00090f0c0d */
[----:B-1----:R1:W-:Y:S02]  /*0c80*/  STG.E.128 desc[UR8][R14.64], R8 ;  /* 0x000000080e007986 */ /* 0x0023e4000c101d08 */
.L_x_81:
[----:B------:R-:W-:Y:S05]  /*0c90*/  BSYNC.RECONVERGENT B0 ;  /* 0x0000000000007941 */ /* 0x000fea0003800200 */
.L_x_80:
[----:B---3--:R-:W2:Y:S01]  /*0ca0*/  LDS.128 R24, [R24+0x6400] ;  /* 0x0064000018187984 */ /* 0x008ea20000000c00 */
[----:B------:R-:W-:Y:S04]  /*0cb0*/  BSSY.RECONVERGENT B0, `(.L_x_82) ;  /* 0x000000f000007945 */ /* 0x000fe80003800200 */
[----:B------:R-:W-:Y:S05]  /*0cc0*/  @P1 BRA `(.L_x_83) ;  /* 0x0000000000341947 */ /* 0x000fea0003800000 */
[----:B------:R-:W3:Y:S01]  /*0cd0*/  LDCU.64 UR4, c[0x0][0x3c0] ;  /* 0x00007800ff0477ac */ /* 0x000ee20008000a00 */
[----:B-1----:R-:W-:Y:S01]  /*0ce0*/  IADD3 R11, P1, PT, R2, 0x20, RZ ;  /* 0x00000020020b7810 */ /* 0x002fe20007f3e0ff */
[----:B------:R-:W-:Y:S01]  /*0cf0*/  IMAD.MOV.U32 R8, RZ, RZ, R6 ;  /* 0x000000ffff087224 */ /* 0x000fe200078e0006 */
[----:B------:R-:W-:Y:S01]  /*0d00*/  MOV R9, R5 ;  /* 0x0000000500097202 */ /* 0x000fe20000000f00 */
[----:B------:R-:W1:Y:S02]  /*0d10*/  LDCU.64 UR6, c[0x0][0x3a8] ;  /* 0x00007500ff0677ac */ /* 0x000e640008000a00 */
[----:B------:R-:W-:-:S04]  /*0d20*/  IMAD.X R0, RZ, RZ, R3, P1 ;  /* 0x000000ffff007224 */ /* 0x000fc800008e0603 */
[----:B---3--:R-:W-:Y:S02]  /*0d30*/  IMAD R0, R0, UR4, RZ ;  /* 0x0000000400007c24 */ /* 0x008fe4000f8e02ff */
[----:B------:R-:W-:-:S04]  /*0d40*/  IMAD.WIDE.U32 R8, R11, UR4, R8 ;  /* 0x000000040b087c25 */ /* 0x000fc8000f8e0008 */
[----:B------:R-:W-:Y:S01]  /*0d50*/  IMAD R11, R11, UR5, R0 ;  /* 0x000000050b0b7c24 */ /* 0x000fe2000f8e0200 */
[----:B-1----:R-:W-:-:S03]  /*0d60*/  LEA R10, P1, R8, UR6, 0x1 ;  /* 0x00000006080a7c11 */ /* 0x002fc6000f8208ff */
[----:B------:R-:W-:-:S05]  /*0d70*/  IMAD.IADD R9, R9, 0x1, R11 ;  /* 0x0000000109097824 */ /* 0x000fca00078e020b */
[----:B------:R-:W-:-:S05]  /*0d80*/  LEA.HI.X R11, R8, UR7, R9, 0x1, P1 ;  /* 0x00000007080b7c11 */ /* 0x000fca00088f0c09 */
[----:B--2---:R3:W-:Y:S02]  /*0d90*/  STG.E.128 desc[UR8][R10.64], R24 ;  /* 0x000000180a007986 */ /* 0x0047e4000c101d08 */
.L_x_83:
[----:B------:R-:W-:Y:S05]  /*0da0*/  BSYNC.RECONVERGENT B0 ;  /* 0x0000000000007941 */ /* 0x000fea0003800200 */
.L_x_82:
[----:B------:R-:W-:Y:S05]  /*0db0*/  @P0 EXIT ;  /* 0x000000000000094d */ /* 0x000fea0003800000 */
[----:B------:R-:W4:Y:S01]  /*0dc0*/  LDCU.64 UR4, c[0x0][0x3c0] ;  /* 0x00007800ff0477ac */ /* 0x000f220008000a00 */
[----:B------:R-:W-:Y:S01]  /*0dd0*/  IADD3 R7, P0, PT, R2, 0x40, RZ ;  /* 0x0000004002077810 */ /* 0x000fe20007f1e0ff */
[----:B------:R-:W5:Y:S04]  /*0de0*/  LDCU.64 UR6, c[0x0][0x3a8] ;  /* 0x00007500ff0677ac */ /* 0x000f680008000a00 */
[----:B------:R-:W-:Y:S01]  /*0df0*/  IMAD.X R2, RZ, RZ, R3, P0 ;  /* 0x000000ffff027224 */ /* 0x000fe200000e0603 */
[----:B------:R-:W-:-:S03]  /*0e00*/  MOV R3, R5 ;  /* 0x0000000500037202 */ /* 0x000fc60000000f00 */
[----:B----4-:R-:W-:Y:S02]  /*0e10*/  IMAD R0, R2, UR4, RZ ;  /* 0x0000000402007c24 */ /* 0x010fe4000f8e02ff */
[----:B------:R-:W-:-:S04]  /*0e20*/  IMAD.MOV.U32 R2, RZ, RZ, R6 ;  /* 0x000000ffff027224 */ /* 0x000fc800078e0006 */
[----:B------:R-:W-:-:S04]  /*0e30*/  IMAD.WIDE.U32 R2, R7, UR4, R2 ;  /* 0x0000000407027c25 */ /* 0x000fc8000f8e0002 */
[----:B------:R-:W-:Y:S01]  /*0e40*/  IMAD R7, R7, UR5, R0 ;  /* 0x0000000507077c24 */ /* 0x000fe2000f8e0200 */
[----:B-----5:R-:W-:-:S03]  /*0e50*/  LEA R4, P0, R2, UR6, 0x1 ;  /* 0x0000000602047c11 */ /* 0x020fc6000f8008ff */
[----:B------:R-:W-:-:S05]  /*0e60*/  IMAD.IADD R3, R3, 0x1, R7 ;  /* 0x0000000103037824 */ /* 0x000fca00078e0207 */
[----:B------:R-:W-:-:S05]  /*0e70*/  LEA.HI.X R5, R2, UR7, R3, 0x1, P0 ;  /* 0x0000000702057c11 */ /* 0x000fca00080f0c03 */
[----:B0-----:R-:W-:Y:S01]  /*0e80*/  STG.E.128 desc[UR8][R4.64], R20 ;  /* 0x0000001404007986 */ /* 0x001fe2000c101d08 */
[----:B------:R-:W-:Y:S05]  /*0e90*/  EXIT ;  /* 0x000000000000794d */ /* 0x000fea0003800000 */
.L_x_84:
        /* <DEDUP_REMOVED lines=14> */
.L_x_123:


//--------------------- .text._ZN7cutlass13device_kernelIN5flash11enable_sm90INS1_16FlashAttnBwdSm90INS1_25CollectiveMainloopBwdSm90ILi2ELi2ELi2EN4cute5tupleIJNS5_1CILi1EEES8_S8_EEENS6_IJNS7_ILi96EEENS7_ILi128EEENS7_ILi64EEEEEENS_10bfloat16_tEfNS_4arch4Sm90ELb1ELb0ELb1ELb1ELb1ELb1ELb0ELb1ELi2ELi1ELi2ELi2ELb0EEENS1_24CollectiveEpilogueBwdGQAISD_fSG_Li256ELb1ELb1EEENS1_25SingleTileBwdLPTSchedulerILb1ELi128ELb1EEEEEEEEEvNT_6ParamsE --------------------------
	.section	.text._ZN7cutlass13device_kernelIN5flash11enable_sm90INS1_16FlashAttnBwdSm90INS1_25CollectiveMainloopBwdSm90ILi2ELi2ELi2EN4cute5tupleIJNS5_1CILi1EEES8_S8_EEENS6_IJNS7_ILi96EEENS7_ILi128EEENS7_ILi64EEEEEENS_10bfloat16_tEfNS_4arch4Sm90ELb1ELb0ELb1ELb1ELb1ELb1ELb0ELb1ELi2ELi1ELi2ELi2ELb0EEENS1_24CollectiveEpilogueBwdGQAISD_fSG_Li256ELb1ELb1EEENS1_25SingleTileBwdLPTSchedulerILb1ELi128ELb1EEEEEEEEEvNT_6ParamsE,"ax",@progbits
	.align	128
.text._ZN7cutlass13device_kernelIN5flash11enable_sm90INS1_16FlashAttnBwdSm90INS1_25CollectiveMainloopBwdSm90ILi2ELi2ELi2EN4cute5tupleIJNS5_1CILi1EEES8_S8_EEENS6_IJNS7_ILi96EEENS7_ILi128EEENS7_ILi64EEEEEENS_10bfloat16_tEfNS_4arch4Sm90ELb1ELb0ELb1ELb1ELb1ELb1ELb0ELb1ELi2ELi1ELi2ELi2ELb0EEENS1_24CollectiveEpilogueBwdGQAISD_fSG_Li256ELb1ELb1EEENS1_25SingleTileBwdLPTSchedulerILb1ELi128ELb1EEEEEEEEEvNT_6ParamsE:
        .type           _ZN7cutlass13device_kernelIN5flash11enable_sm90INS1_16FlashAttnBwdSm90INS1_25CollectiveMainloopBwdSm90ILi2ELi2ELi2EN4cute5tupleIJNS5_1CILi1EEES8_S8_EEENS6_IJNS7_ILi96EEENS7_ILi128EEENS7_ILi64EEEEEENS_10bfloat16_tEfNS_4arch4Sm90ELb1ELb0ELb1ELb1ELb1ELb1ELb0ELb1ELi2ELi1ELi2ELi2ELb0EEENS1_24CollectiveEpilogueBwdGQAISD_fSG_Li256ELb1ELb1EEENS1_25SingleTileBwdLPTSchedulerILb1ELi128ELb1EEEEEEEEEvNT_6ParamsE,@function
        .size           _ZN7cutlass13device_kernelIN5flash11enable_sm90INS1_16FlashAttnBwdSm90INS1_25CollectiveMainloopBwdSm90ILi2ELi2ELi2EN4cute5tupleIJNS5_1CILi1EEES8_S8_EEENS6_IJNS7_ILi96EEENS7_ILi128EEENS7_ILi64EEEEEENS_10bfloat16_tEfNS_4arch4Sm90ELb1ELb0ELb1ELb1ELb1ELb1ELb0ELb1ELi2ELi1ELi2ELi2ELb0EEENS1_24CollectiveEpilogueBwdGQAISD_fSG_Li256ELb1ELb1EEENS1_25SingleTileBwdLPTSchedulerILb1ELi128ELb1EEEEEEEEEvNT_6ParamsE,(.L_x_124 - _ZN7cutlass13device_kernelIN5flash11enable_sm90INS1_16FlashAttnBwdSm90INS1_25CollectiveMainloopBwdSm90ILi2ELi2ELi2EN4cute5tupleIJNS5_1CILi1EEES8_S8_EEENS6_IJNS7_ILi96EEENS7_ILi128EEENS7_ILi64EEEEEENS_10bfloat16_tEfNS_4arch4Sm90ELb1ELb0ELb1ELb1ELb1ELb1ELb0ELb1ELi2ELi1ELi2ELi2ELb0EEENS1_24CollectiveEpilogueBwdGQAISD_fSG_Li256ELb1ELb1EEENS1_25SingleTileBwdLPTSchedulerILb1ELi128ELb1EEEEEEEEEvNT_6ParamsE)
        .other          _ZN7cutlass13device_kernelIN5flash11enable_sm90INS1_16FlashAttnBwdSm90INS1_25CollectiveMainloopBwdSm90ILi2ELi2ELi2EN4cute5tupleIJNS5_1CILi1EEES8_S8_EEENS6_IJNS7_ILi96EEENS7_ILi128EEENS7_ILi64EEEEEENS_10bfloat16_tEfNS_4arch4Sm90ELb1ELb0ELb1ELb1ELb1ELb1ELb0ELb1ELi2ELi1ELi2ELi2ELb0EEENS1_24CollectiveEpilogueBwdGQAISD_fSG_Li256ELb1ELb1EEENS1_25SingleTileBwdLPTSchedulerILb1ELi128ELb1EEEEEEEEEvNT_6ParamsE,@"STO_CUDA_ENTRY STV_DEFAULT"
_ZN7cutlass13device_kernelIN5flash11enable_sm90INS1_16FlashAttnBwdSm90INS1_25CollectiveMainloopBwdSm90ILi2ELi2ELi2EN4cute5tupleIJNS5_1CILi1EEES8_S8_EEENS6_IJNS7_ILi96EEENS7_ILi128EEENS7_ILi64EEEEEENS_10bfloat16_tEfNS_4arch4Sm90ELb1ELb0ELb1ELb1ELb1ELb1ELb0ELb1ELi2ELi1ELi2ELi2ELb0EEENS1_24CollectiveEpilogueBwdGQAISD_fSG_Li256ELb1ELb1EEENS1_25SingleTileBwdLPTSchedulerILb1ELi128ELb1EEEEEEEEEvNT_6ParamsE:
[----:B------:R-:W-:Y:S01]  /*0000*/  LDC R1, c[0x0][0x37c] ;  /* 0x0000df00ff017b82 */ /* 0x000fe20000000800 */
[----:B------:R-:W-:Y:S05]  /*0010*/  EXIT ;  /* 0x000000000000794d */ /* 0x000fea0003800000 */
.L_x_85:
        /* <DEDUP_REMOVED lines=14> */
.L_x_124:


//--------------------- .text._ZN7cutlass13device_kernelIN5flash22FlashAttnBwdPreprocessIN4cute5tupleIJNS3_1CILi96EEENS5_ILi64EEEEEENS_10bfloat16_tEfNS_4arch4Sm90ELb1ELb1EEEEEvNT_6ParamsE --------------------------
	.section	.text._ZN7cutlass13device_kernelIN5flash22FlashAttnBwdPreprocessIN4cute5tupleIJNS3_1CILi96EEENS5_ILi64EEEEEENS_10bfloat16_tEfNS_4arch4Sm90ELb1ELb1EEEEEvNT_6ParamsE,"ax",@progbits
	.align	128
.text._ZN7cutlass13device_kernelIN5flash22FlashAttnBwdPreprocessIN4cute5tupleIJNS3_1CILi96EEENS5_ILi64EEEEEENS_10bfloat16_tEfNS_4arch4Sm90ELb1ELb1EEEEEvNT_6ParamsE:
        .type           _ZN7cutlass13device_kernelIN5flash22FlashAttnBwdPreprocessIN4cute5tupleIJNS3_1CILi96EEENS5_ILi64EEEEEENS_10bfloat16_tEfNS_4arch4Sm90ELb1ELb1EEEEEvNT_6ParamsE,@function
        .size           _ZN7cutlass13device_kernelIN5flash22FlashAttnBwdPreprocessIN4cute5tupleIJNS3_1CILi96EEENS5_ILi64EEEEEENS_10bfloat16_tEfNS_4arch4Sm90ELb1ELb1EEEEEvNT_6ParamsE,(.L_x_125 - _ZN7cutlass13device_kernelIN5flash22FlashAttnBwdPreprocessIN4cute5tupleIJNS3_1CILi96EEENS5_ILi64EEEEEENS_10bfloat16_tEfNS_4arch4Sm90ELb1ELb1EEEEEvNT_6ParamsE)
        .other          _ZN7cutlass13device_kernelIN5flash22FlashAttnBwdPreprocessIN4cute5tupleIJNS3_1CILi96EEENS5_ILi64EEEEEENS_10bfloat16_tEfNS_4arch4Sm90ELb1ELb1EEEEEvNT_6ParamsE,@"STO_CUDA_ENTRY STV_DEFAULT"
_ZN7cutlass13device_kernelIN5flash22FlashAttnBwdPreprocessIN4cute5tupleIJNS3_1CILi96EEENS5_ILi64EEEEEENS_10bfloat16_tEfNS_4arch4Sm90ELb1ELb1EEEEEvNT_6ParamsE:
        /* <DEDUP_REMOVED lines=10> */
[----:B------:R-:W1:Y:S01]  /*00a0*/  LDC R45, c[0x0][0x388] ;  /* 0x0000e200ff2d7b82 */ /* 0x000e620000000800 */
[----:B------:R-:W-:Y:S01]  /*00b0*/  IMAD.MOV.U32 R2, RZ, RZ, RZ ;  /* 0x000000ffff027224 */ /* 0x000fe200078e00ff */
[----:B------:R-:W-:Y:S01]  /*00c0*/  CS2R R36, SRZ ;  /* 0x0000000000247805 */ /* 0x000fe2000001ff00 */
[----:B0-----:R-:W-:-:S04]  /*00d0*/  UISETP.NE.U32.AND UP0, UPT, UR8, URZ, UPT ;  /* 0x000000ff0800728c */ /* 0x001fc8000bf05070 */
[----:B------:R-:W-:-:S09]  /*00e0*/  UISETP.NE.AND.EX UP0, UPT, UR9, URZ, UPT, UP0 ;  /* 0x000000ff0900728c */ /* 0x000fd2000bf05300 */
[----:B------:R-:W-:Y:S05]  /*00f0*/  BRA.U !UP0, `(.L_x_87) ;  /* 0x0000000108507547 */ /* 0x000fea000b800000 */
[----:B------:R-:W-:Y:S05]  /*0100*/  BRA `(.L_x_88) ;  /* 0x0000000000347947 */ /* 0x000fea0003800000 */
.L_x_86:
        /* <DEDUP_REMOVED lines=11> */
[----:B------:R-:W-:Y:S01]  /*01c0*/  IMAD R2, R2, 0x60, RZ ;  /* 0x0000006002027824 */ /* 0x000fe200078e02ff */
[----:B------:R-:W-:Y:S06]  /*01d0*/  BRA.U !UP0, `(.L_x_89) ;  /* 0x0000000108107547 */ /* 0x000fec000b800000 */
.L_x_88:
[----:B------:R-:W0:Y:S02]  /*01e0*/  LDC.64 R4, c[0x0][0x468] ;  /* 0x00011a00ff047b82 */ /* 0x000e240000000a00 */
[----:B0-----:R-:W-:-:S05]  /*01f0*/  IMAD.WIDE.U32 R4, R3, 0x4, R4 ;  /* 0x0000000403047825 */ /* 0x001fca00078e0004 */
[----:B-1----:R0:W5:Y:S01]  /*0200*/  LDG.E R45, desc[UR4][R4.64] ;  /* 0x00000004042d7981 */ /* 0x002162000c1e1900 */
[----:B------:R-:W-:Y:S05]  /*0210*/  BRA `(.L_x_87) ;  /* 0x0000000000087947 */ /* 0x000fea0003800000 */
.L_x_89:
[----:B------:R-:W2:Y:S02]  /*0220*/  LDG.E R5, desc[UR4][R4.64+0x4] ;  /* 0x0000040404057981 */ /* 0x000ea4000c1e1900 */
[----:B--2---:R-:W-:-:S07]  /*0230*/  IMAD.IADD R45, R5, 0x1, -R36 ;  /* 0x00000001052d7824 */ /* 0x004fce00078e0a24 */
.L_x_87:
[----:B0-----:R-:W0:Y:S01]  /*0240*/  S2R R5, SR_TID.X ;  /* 0x0000000000057919 */ /* 0x001e220000002100 */
[----:B------:R-:W-:Y:S01]  /*0250*/  IMAD R4, R0, 0x60, RZ ;  /* 0x0000006000047824 */ /* 0x000fe200078e02ff */
[----:B------:R-:W-:-:S04]  /*0260*/  ISETP.NE.AND.EX P0, PT, R9, RZ, PT, P0 ;  /* 0x000000ff0900720c */ /* 0x000fc80003f05300 */
[----:B-1---5:R-:W-:-:S13]  /*0270*/  ISETP.GE.AND P2, PT, R4, R45, PT ;  /* 0x0000002d0400720c */ /* 0x022fda0003f46270 */
[----:B------:R-:W-:Y:S05]  /*0280*/  @P2 EXIT P0 ;  /* 0x000000000000294d */ /* 0x000fea0000000000 */
[----:B------:R-:W1:Y:S01]  /*0290*/  LDCU UR7, c[0x0][0x38c] ;  /* 0x00007180ff0777ac */ /* 0x000e620008000800 */
[----:B------:R-:W2:Y:S01]  /*02a0*/  LDC.64 R16, c[0x0][0x3a0] ;  /* 0x0000e800ff107b82 */ /* 0x000ea20000000a00 */
[----:B0-----:R-:W-:Y:S01]  /*02b0*/  SHF.L.U32 R32, R5, 0x3, RZ ;  /* 0x0000000305207819 */ /* 0x001fe200000006ff */
[----:B------:R-:W-:Y:S01]  /*02c0*/  IMAD R6, R0, -0x60, R45 ;  /* 0xffffffa000067824 */ /* 0x000fe200078e022d */
[----:B------:R-:W-:Y:S01]  /*02d0*/  SHF.R.U32.HI R7, RZ, 0x3, R5 ;  /* 0x00000003ff077819 */ /* 0x000fe20000011605 */
[----:B------:R-:W-:Y:S01]  /*02e0*/  IMAD.MOV.U32 R33, RZ, RZ, RZ ;  /* 0x000000ffff217224 */ /* 0x000fe200078e00ff */
[----:B------:R-:W-:Y:S02]  /*02f0*/  LOP3.LUT R32, R32, 0x38, RZ, 0xc0, !PT ;  /* 0x0000003820207812 */ /* 0x000fe400078ec0ff */
[----:B------:R-:W-:Y:S01]  /*0300*/  IADD3 R18, P3, PT, R7, R36, RZ ;  /* 0x0000002407127210 */ /* 0x000fe20007f7e0ff */
[----:B------:R-:W0:Y:S01]  /*0310*/  LDC.64 R22, c[0x0][0x3c0] ;  /* 0x0000f000ff167b82 */ /* 0x000e220000000a00 */
[----:B------:R-:W-:Y:S01]  /*0320*/  SEL R34, R3, RZ, !P1 ;  /* 0x000000ff03227207 */ /* 0x000fe20004800000 */
[----:B------:R-:W-:-:S02]  /*0330*/  VIADD R35, R7, 0x40 ;  /* 0x0000004007237836 */ /* 0x000fc40000000000 */
[----:B------:R-:W-:-:S04]  /*0340*/  IMAD.X R19, RZ, RZ, R37, P3 ;  /* 0x000000ffff137224 */ /* 0x000fc800018e0625 */
[----:B------:R-:W3:Y:S01]  /*0350*/  LDC.64 R8, c[0x0][0x3a8] ;  /* 0x0000ea00ff087b82 */ /* 0x000ee20000000a00 */
[----:B-1----:R-:W-:Y:S01]  /*0360*/  ISETP.GE.AND P0, PT, R32, UR7, PT ;  /* 0x0000000720007c0c */ /* 0x002fe2000bf06270 */
[----:B------:R-:W-:-:S03]  /*0370*/  IMAD.WIDE.U32 R18, R0, 0x60, R18 ;  /* 0x0000006000127825 */ /* 0x000fc600078e0012 */
[----:B------:R-:W-:Y:S01]  /*0380*/  ISETP.GE.OR P2, PT, R7, R6, P0 ;  /* 0x000000060700720c */ /* 0x000fe20000746670 */
[----:B--2---:R-:W-:Y:S02]  /*0390*/  IMAD.WIDE.U32 R10, R16, UR6, R32 ;  /* 0x00000006100a7c25 */ /* 0x004fe4000f8e0020 */
[----:B------:R-:W1:Y:S02]  /*03a0*/  LDC.64 R20, c[0x0][0x3c8] ;  /* 0x0000f200ff147b82 */ /* 0x000e640000000a00 */
[----:B------:R-:W-:Y:S02]  /*03b0*/  IMAD R11, R17, UR6, R11 ;  /* 0x00000006110b7c24 */ /* 0x000fe4000f8e020b */
[----:B0-----:R-:W-:Y:S01]  /*03c0*/  IMAD.WIDE.U32 R14, R22, UR6, R32 ;  /* 0x00000006160e7c25 */ /* 0x001fe2000f8e0020 */
[----:B------:R-:W-:-:S05]  /*03d0*/  IADD3 R33, PT, PT, R7, 0x20, RZ ;  /* 0x0000002007217810 */ /* 0x000fca0007ffe0ff */
[----:B------:R-:W0:Y:S01]  /*03e0*/  @!P2 LDC.64 R50, c[0x0][0x398] ;  /* 0x0000e600ff32ab82 */ /* 0x000e220000000a00 */
[----:B------:R-:W-:Y:S01]  /*03f0*/  IMAD R15, R23, UR6, R15 ;  /* 0x00000006170f7c24 */ /* 0x000fe2000f8e020f */
[-C--:B------:R-:W-:Y:S02]  /*0400*/  ISETP.GE.OR P3, PT, R33, R6.reuse, P0 ;  /* 0x000000062100720c */ /* 0x080fe40000766670 */
[----:B------:R-:W-:Y:S01]  /*0410*/  ISETP.GE.OR P0, PT, R35, R6, P0 ;  /* 0x000000062300720c */ /* 0x000fe20000706670 */
[----:B---3--:R-:W-:-:S03]  /*0420*/  IMAD.WIDE.U32 R30, R34, R8, R10 ;  /* 0x00000008221e7225 */ /* 0x008fc600078e000a */
[----:B------:R-:W2:Y:S01]  /*0430*/  LDC.64 R12, c[0x0][0x3b8] ;  /* 0x0000ee00ff0c7b82 */ /* 0x000ea20000000a00 */
[----:B------:R-:W-:-:S07]  /*0440*/  IMAD R31, R34, R9, R31 ;  /* 0x00000009221f7224 */ /* 0x000fce00078e021f */
[----:B------:R-:W3:Y:S01]  /*0450*/  @!P3 LDC.64 R8, c[0x0][0x398] ;  /* 0x0000e600ff08bb82 */ /* 0x000ee20000000a00 */
[C---:B------:R-:W-:Y:S01]  /*0460*/  @!P3 IADD3 R23, P1, PT, R18.reuse, 0x20, RZ ;  /* 0x000000201217b810 */ /* 0x040fe20007f3e0ff */
[----:B------:R-:W-:Y:S01]  /*0470*/  @!P3 IMAD.MOV.U32 R53, RZ, RZ, R31 ;  /* 0x000000ffff35b224 */ /* 0x000fe200078e001f */
[C---:B------:R-:W-:Y:S02]  /*0480*/  @!P3 IADD3 R40, P5, PT, R18.reuse, 0x20, RZ ;  /* 0x000000201228b810 */ /* 0x040fe40007fbe0ff */
[C---:B------:R-:W-:Y:S02]  /*0490*/  @!P0 IADD3 R41, P6, PT, R18.reuse, 0x40, RZ ;  /* 0x0000004012298810 */ /* 0x040fe40007fde0ff */
[C---:B------:R-:W-:Y:S01]  /*04a0*/  @!P0 IADD3 R49, P4, PT, R18.reuse, 0x40, RZ ;  /* 0x0000004012318810 */ /* 0x040fe20007f9e0ff */
[----:B------:R-:W4:Y:S01]  /*04b0*/  LDC.64 R38, c[0x0][0x3b0] ;  /* 0x0000ec00ff267b82 */ /* 0x000f220000000a00 */
[----:B0-----:R-:W-:Y:S01]  /*04c0*/  @!P2 IMAD R16, R19, R50, RZ ;  /* 0x000000321310a224 */ /* 0x001fe200078e02ff */
[----:B------:R-:W-:Y:S01]  /*04d0*/  @!P3 MOV R52, R30 ;  /* 0x0000001e0034b202 */ /* 0x000fe20000000f00 */
[----:B------:R-:W-:Y:S01]  /*04e0*/  @!P3 IMAD.X R43, RZ, RZ, R19, P5 ;  /* 0x000000ffff2bb224 */ /* 0x000fe200028e0613 */
[----:B------:R-:W-:Y:S01]  /*04f0*/  @!P0 IADD3.X R27, PT, PT, RZ, R19, RZ, P4, !PT ;  /* 0x00000013ff1b8210 */ /* 0x000fe200027fe4ff */
[----:B------:R-:W-:-:S02]  /*0500*/  @!P2 IMAD R51, R18, R51, R16 ;  /* 0x000000331233a224 */ /* 0x000fc400078e0210 */
[C---:B-1----:R-:W-:Y:S01]  /*0510*/  IMAD.WIDE.U32 R16, R34.reuse, R20, R14 ;  /* 0x0000001422107225 */ /* 0x042fe200078e000e */
[----:B------:R-:W0:Y:S03]  /*0520*/  @!P0 LDC.64 R24, c[0x0][0x398] ;  /* 0x0000e600ff188b82 */ /* 0x000e260000000a00 */
[----:B--2---:R-:W-:Y:S02]  /*0530*/  @!P2 IMAD R29, R19, R12, RZ ;  /* 0x0000000c131da224 */ /* 0x004fe400078e02ff */
[----:B------:R-:W-:Y:S02]  /*0540*/  IMAD R17, R34, R21, R17 ;  /* 0x0000001522117224 */ /* 0x000fe400078e0211 */
[----:B------:R-:W-:Y:S01]  /*0550*/  @!P3 IMAD.X R21, RZ, RZ, R19, P1 ;  /* 0x000000ffff15b224 */ /* 0x000fe200008e0613 */
[----:B------:R-:W1:Y:S01]  /*0560*/  @!P2 LDC.64 R10, c[0x0][0x380] ;  /* 0x0000e000ff0aab82 */ /* 0x000e620000000a00 */
[----:B------:R-:W-:-:S02]  /*0570*/  @!P2 IMAD R29, R18, R13, R29 ;  /* 0x0000000d121da224 */ /* 0x000fc400078e021d */
[----:B------:R-:W-:-:S04]  /*0580*/  @!P2 IMAD.WIDE.U32 R12, R18, R12, R16 ;  /* 0x0000000c120ca225 */ /* 0x000fc800078e0010 */
[----:B---3--:R-:W-:Y:S01]  /*0590*/  @!P3 IMAD R42, R21, R8, RZ ;  /* 0x00000008152ab224 */ /* 0x008fe200078e02ff */
[----:B------:R-:W-:Y:S01]  /*05a0*/  @!P2 IADD3 R29, PT, PT, R13, R29, RZ ;  /* 0x0000001d0d1da210 */ /* 0x000fe20007ffe0ff */
[----:B------:R-:W-:Y:S01]  /*05b0*/  @!P2 IMAD.WIDE.U32 R14, R18, R50, R30 ;  /* 0x00000032120ea225 */ /* 0x000fe200078e001e */
[C---:B----4-:R-:W-:Y:S01]  /*05c0*/  @!P2 LEA R38, P4, R12.reuse, R38, 0x1 ;  /* 0x000000260c26a211 */ /* 0x050fe200078808ff */
[----:B------:R-:W2:Y:S02]  /*05d0*/  @!P3 LDC.64 R20, c[0x0][0x380] ;  /* 0x0000e000ff14bb82 */ /* 0x000ea40000000a00 */
[----:B------:R-:W-:Y:S01]  /*05e0*/  @!P0 IMAD.X R47, RZ, RZ, R19, P6 ;  /* 0x000000ffff2f8224 */ /* 0x000fe200030e0613 */
[----:B------:R-:W-:Y:S01]  /*05f0*/  @!P2 LEA.HI.X R39, R12, R39, R29, 0x1, P4 ;  /* 0x000000270c27a211 */ /* 0x000fe200020f0c1d */
[C---:B------:R-:W-:Y:S01]  /*0600*/  @!P3 IMAD R42, R23.reuse, R9, R42 ;  /* 0x00000009172ab224 */ /* 0x040fe200078e022a */
[----:B------:R-:W-:Y:S01]  /*0610*/  CS2R R12, SRZ ;  /* 0x00000000000c7805 */ /* 0x000fe2000001ff00 */
[----:B------:R-:W-:Y:S01]  /*0620*/  @!P3 IMAD.WIDE.U32 R52, R23, R8, R52 ;  /* 0x000000081734b225 */ /* 0x000fe200078e0034 */
[----:B------:R-:W-:Y:S01]  /*0630*/  CS2R R8, SRZ ;  /* 0x0000000000087805 */ /* 0x000fe2000001ff00 */
[----:B------:R-:W3:Y:S02]  /*0640*/  LDC.64 R18, c[0x0][0x3b8] ;  /* 0x0000ee00ff127b82 */ /* 0x000ee40000000a00 */
[----:B0-----:R-:W-:-:S02]  /*0650*/  @!P0 IMAD R44, R27, R24, RZ ;  /* 0x000000181b2c8224 */ /* 0x001fc400078e02ff */
[----:B------:R-:W-:Y:S01]  /*0660*/  @!P2 IMAD.IADD R51, R15, 0x1, R51 ;  /* 0x000000010f33a824 */ /* 0x000fe200078e0233 */
[C---:B-1----:R-:W-:Y:S01]  /*0670*/  @!P2 LEA R50, P1, R14.reuse, R10, 0x1 ;  /* 0x0000000a0e32a211 */ /* 0x042fe200078208ff */
[C---:B------:R-:W-:Y:S02]  /*0680*/  @!P0 IMAD R44, R49.reuse, R25, R44 ;  /* 0x00000019312c8224 */ /* 0x040fe400078e022c */
[----:B------:R-:W0:Y:S01]  /*0690*/  LDC.64 R22, c[0x0][0x3b8] ;  /* 0x0000ee00ff167b82 */ /* 0x000e220000000a00 */
[----:B------:R-:W-:Y:S01]  /*06a0*/  @!P0 IMAD.WIDE.U32 R30, R49, R24, R30 ;  /* 0x00000018311e8225 */ /* 0x000fe200078e001e */
[----:B------:R-:W-:Y:S02]  /*06b0*/  @!P2 LEA.HI.X R51, R14, R11, R51, 0x1, P1 ;  /* 0x0000000b0e33a211 */ /* 0x000fe400008f0c33 */
[----:B------:R-:W-:Y:S02]  /*06c0*/  CS2R R10, SRZ ;  /* 0x00000000000a7805 */ /* 0x000fe4000001ff00 */
[----:B------:R-:W-:-:S02]  /*06d0*/  CS2R R14, SRZ ;  /* 0x00000000000e7805 */ /* 0x000fc4000001ff00 */
[----:B------:R-:W1:Y:S02]  /*06e0*/  @!P0 LDC.64 R28, c[0x0][0x380] ;  /* 0x0000e000ff1c8b82 */ /* 0x000e640000000a00 */
[----:B------:R-:W4:Y:S01]  /*06f0*/  @!P2 LDG.E.128 R8, desc[UR4][R50.64] ;  /* 0x000000043208a981 */ /* 0x000f22000c1e1d00 */
[----:B------:R-:W-:-:S03]  /*0700*/  @!P3 IMAD.IADD R46, R53, 0x1, R42 ;  /* 0x00000001352eb824 */ /* 0x000fc600078e022a */
[----:B------:R2:W4:Y:S02]  /*0710*/  @!P2 LDG.E.128 R12, desc[UR4][R38.64] ;  /* 0x00000004260ca981 */ /* 0x000524000c1e1d00 */
[----:B------:R-:W1:Y:S08]  /*0720*/  LDC.64 R26, c[0x0][0x3b0] ;  /* 0x0000ec00ff1a7b82 */ /* 0x000e700000000a00 */
[----:B------:R-:W1:Y:S01]  /*0730*/  LDC.64 R24, c[0x0][0x3b0] ;  /* 0x0000ec00ff187b82 */ /* 0x000e620000000a00 */
[----:B---3--:R-:W-:Y:S01]  /*0740*/  @!P3 IMAD R43, R43, R18, RZ ;  /* 0x000000122b2bb224 */ /* 0x008fe200078e02ff */
[----:B--2---:R-:W-:Y:S01]  /*0750*/  @!P0 MOV R39, R17 ;  /* 0x0000001100278202 */ /* 0x004fe20000000f00 */
[--C-:B------:R-:W-:Y:S01]  /*0760*/  @!P0 IMAD.MOV.U32 R38, RZ, RZ, R16.reuse ;  /* 0x000000ffff268224 */ /* 0x100fe200078e0010 */
[----:B------:R-:W-:Y:S01]  /*0770*/  @!P3 LEA R42, P1, R52, R20, 0x1 ;  /* 0x00000014342ab211 */ /* 0x000fe200078208ff */
[----:B------:R-:W-:-:S04]  /*0780*/  @!P3 IMAD.WIDE.U32 R16, R40, R18, R16 ;  /* 0x000000122810b225 */ /* 0x000fc800078e0010 */
[----:B0-----:R-:W-:Y:S02]  /*0790*/  @!P0 IMAD R18, R47, R22, RZ ;  /* 0x000000162f128224 */ /* 0x001fe400078e02ff */
[----:B------:R-:W-:Y:S01]  /*07a0*/  @!P3 IMAD R19, R40, R19, R43 ;  /* 0x000000132813b224 */ /* 0x000fe200078e022b */
[----:B------:R-:W-:Y:S01]  /*07b0*/  @!P3 LEA.HI.X R43, R52, R21, R46, 0x1, P1 ;  /* 0x00000015342bb211 */ /* 0x000fe200008f0c2e */
[----:B------:R-:W-:Y:S01]  /*07c0*/  @!P0 IMAD.IADD R44, R31, 0x1, R44 ;  /* 0x000000011f2c8824 */ /* 0x000fe200078e022c */
[----:B-1----:R-:W-:Y:S01]  /*07d0*/  @!P0 LEA R46, P1, R30, R28, 0x1 ;  /* 0x0000001c1e2e8211 */ /* 0x002fe200078208ff */
[C---:B------:R-:W-:Y:S02]  /*07e0*/  @!P0 IMAD R23, R41.reuse, R23, R18 ;  /* 0x0000001729178224 */ /* 0x040fe400078e0212 */
[----:B------:R-:W-:Y:S01]  /*07f0*/  @!P0 IMAD.WIDE.U32 R38, R41, R22, R38 ;  /* 0x0000001629268225 */ /* 0x000fe200078e0026 */
[----:B------:R-:W-:-:S03]  /*0800*/  @!P3 LEA R40, P2, R16, R26, 0x1 ;  /* 0x0000001a1028b211 */ /* 0x000fc600078408ff */
[----:B------:R-:W-:Y:S01]  /*0810*/  @!P3 IMAD.IADD R19, R17, 0x1, R19 ;  /* 0x000000011113b824 */ /* 0x000fe200078e0213 */
[----:B------:R-:W-:Y:S02]  /*0820*/  @!P0 LEA.HI.X R47, R30, R29, R44, 0x1, P1 ;  /* 0x0000001d1e2f8211 */ /* 0x000fe400008f0c2c */
[----:B------:R-:W-:Y:S02]  /*0830*/  @!P0 IADD3 R26, PT, PT, R39, R23, RZ ;  /* 0x00000017271a8210 */ /* 0x000fe40007ffe0ff */
[----:B------:R-:W-:Y:S02]  /*0840*/  @!P0 LEA R48, P1, R38, R24, 0x1 ;  /* 0x0000001826308211 */ /* 0x000fe400078208ff */
        /* <DEDUP_REMOVED lines=10> */
[----:B------:R0:W2:Y:S01]  /*08f0*/  @!P3 LDG.E.128 R20, desc[UR4][R40.64] ;  /* 0x000000042814b981 */ /* 0x0000a2000c1e1d00 */
[----:B------:R-:W1:Y:S03]  /*0900*/  LDC.64 R38, c[0x0][0x400] ;  /* 0x00010000ff267b82 */ /* 0x000e660000000a00 */
[----:B------:R3:W2:Y:S04]  /*0910*/  @!P3 LDG.E.128 R16, desc[UR4][R42.64] ;  /* 0x000000042a10b981 */ /* 0x0006a8000c1e1d00 */
[----:B------:R-:W2:Y:S01]  /*0920*/  @!P0 LDG.E.128 R24, desc[UR4][R46.64] ;  /* 0x000000042e188981 */ /* 0x000ea2000c1e1d00 */
[----:B0-----:R-:W0:Y:S03]  /*0930*/  LDC.64 R40, c[0x0][0x408] ;  /* 0x00010200ff287b82 */ /* 0x001e260000000a00 */
[----:B------:R-:W2:Y:S01]  /*0940*/  @!P0 LDG.E.128 R28, desc[UR4][R48.64] ;  /* 0x00000004301c8981 */ /* 0x000ea2000c1e1d00 */
[----:B------:R-:W-:-:S04]  /*0950*/  ISETP.GE.AND P0, PT, R5, R6, PT ;  /* 0x000000060500720c */ /* 0x000fc80003f06270 */
[----:B------:R-:W-:-:S13]  /*0960*/  ISETP.GT.U32.OR P0, PT, R5, 0x5f, P0 ;  /* 0x0000005f0500780c */ /* 0x000fda0000704470 */
[----:B---3--:R-:W-:-:S05]  /*0970*/  @!P0 IMAD.IADD R43, R4, 0x1, R5 ;  /* 0x00000001042b8824 */ /* 0x008fca00078e0205 */
[----:B------:R-:W-:Y:S02]  /*0980*/  @!P0 IADD3 R36, P1, PT, R43, R36, RZ ;  /* 0x000000242b248210 */ /* 0x000fe40007f3e0ff */
[----:B------:R-:W3:Y:S03]  /*0990*/  @!P0 LDC.64 R42, c[0x0][0x3f8] ;  /* 0x0000fe00ff2a8b82 */ /* 0x000ee60000000a00 */
[----:B------:R-:W-:Y:S02]  /*09a0*/  @!P0 IMAD.X R37, RZ, RZ, R37, P1 ;  /* 0x000000ffff258224 */ /* 0x000fe400008e0625 */
[----:B-1----:R-:W-:-:S04]  /*09b0*/  @!P0 IMAD.WIDE.U32 R36, R38, UR6, R36 ;  /* 0x0000000626248c25 */ /* 0x002fc8000f8e0024 */
[----:B------:R-:W-:Y:S02]  /*09c0*/  @!P0 IMAD R37, R39, UR6, R37 ;  /* 0x0000000627258c24 */ /* 0x000fe4000f8e0225 */
[----:B0-----:R-:W-:-:S04]  /*09d0*/  @!P0 IMAD.WIDE.U32 R36, R34, R40, R36 ;  /* 0x0000002822248225 */ /* 0x001fc800078e0024 */
[----:B------:R-:W-:Y:S01]  /*09e0*/  @!P0 IMAD R41, R34, R41, R37 ;  /* 0x0000002922298224 */ /* 0x000fe200078e0225 */
[----:B---3--:R-:W-:-:S04]  /*09f0*/  @!P0 LEA R42, P1, R36, R42, 0x2 ;  /* 0x0000002a242a8211 */ /* 0x008fc800078210ff */
[----:B------:R-:W-:Y:S02]  /*0a00*/  @!P0 LEA.HI.X R43, R36, R43, R41, 0x2, P1 ;  /* 0x0000002b242b8211 */ /* 0x000fe400008f1429 */
[----:B------:R-:W-:-:S06]  /*0a10*/  MOV R36, 0x7f800000 ;  /* 0x7f80000000247802 */ /* 0x000fcc0000000f00 */
[----:B------:R0:W5:Y:S01]  /*0a20*/  @!P0 LDG.E R36, desc[UR4][R42.64] ;  /* 0x000000042a248981 */ /* 0x000162000c1e1900 */
[----:B------:R-:W-:Y:S01]  /*0a30*/  VIADD R45, R45, 0x5f ;  /* 0x0000005f2d2d7836 */ /* 0x000fe20000000000 */
[----:B------:R-:W-:Y:S01]  /*0a40*/  ISETP.NE.AND P1, PT, R32, RZ, PT ;  /* 0x000000ff2000720c */ /* 0x000fe20003f25270 */
[----:B------:R-:W-:Y:S01]  /*0a50*/  BSSY.RECONVERGENT B0, `(.L_x_90) ;  /* 0x0000080000007945 */ /* 0x000fe20003800200 */
[----:B----4-:R-:W-:Y:S02]  /*0a60*/  LOP3.LUT R37, R8, 0xffff0000, RZ, 0xc0, !PT ;  /* 0xffff000008257812 */ /* 0x010fe400078ec0ff */
[----:B------:R-:W-:Y:S01]  /*0a70*/  LOP3.LUT R38, R12, 0xffff0000, RZ, 0xc0, !PT ;  /* 0xffff00000c267812 */ /* 0x000fe200078ec0ff */
[----:B------:R-:W-:Y:S02]  /*0a80*/  IMAD.U32 R8, R8, 0x10000, RZ ;  /* 0x0001000008087824 */ /* 0x000fe400078e00ff */
[----:B------:R-:W-:Y:S02]  /*0a90*/  IMAD.U32 R39, R12, 0x10000, RZ ;  /* 0x000100000c277824 */ /* 0x000fe400078e00ff */
[----:B------:R-:W-:Y:S01]  /*0aa0*/  FMUL.FTZ R41, R37, R38 ;  /* 0x0000002625297220 */ /* 0x000fe20000410000 */
[----:B------:R-:W-:Y:S01]  /*0ab0*/  SHF.L.U32 R12, R9, 0x10, RZ ;  /* 0x00000010090c7819 */ /* 0x000fe200000006ff */
[----:B------:R-:W-:-:S02]  /*0ac0*/  IMAD.U32 R37, R13, 0x10000, RZ ;  /* 0x000100000d257824 */ /* 0x000fc400078e00ff */
[----:B------:R-:W-:Y:S01]  /*0ad0*/  FFMA.FTZ R39, R8, R39, R41 ;  /* 0x0000002708277223 */ /* 0x000fe20000010029 */
[----:B------:R-:W-:Y:S02]  /*0ae0*/  LOP3.LUT R9, R9, 0xffff0000, RZ, 0xc0, !PT ;  /* 0xffff000009097812 */ /* 0x000fe400078ec0ff */
[----:B------:R-:W-:Y:S01]  /*0af0*/  LOP3.LUT R38, R13, 0xffff0000, RZ, 0xc0, !PT ;  /* 0xffff00000d267812 */ /* 0x000fe200078ec0ff */
[----:B------:R-:W-:Y:S01]  /*0b00*/  FFMA.FTZ R12, R12, R37, R39 ;  /* 0x000000250c0c7223 */ /* 0x000fe20000010027 */
[----:B------:R-:W-:Y:S01]  /*0b10*/  SHF.L.U32 R13, R14, 0x10, RZ ;  /* 0x000000100e0d7819 */ /* 0x000fe200000006ff */
[C---:B------:R-:W-:Y:S02]  /*0b20*/  IMAD.U32 R8, R10.reuse, 0x10000, RZ ;  /* 0x000100000a087824 */ /* 0x040fe400078e00ff */
[----:B------:R-:W-:Y:S01]  /*0b30*/  FFMA.FTZ R9, R9, R38, R12 ;  /* 0x0000002609097223 */ /* 0x000fe2000001000c */
[----:B------:R-:W-:Y:S02]  /*0b40*/  LOP3.LUT R10, R10, 0xffff0000, RZ, 0xc0, !PT ;  /* 0xffff00000a0a7812 */ /* 0x000fe400078ec0ff */
[----:B------:R-:W-:Y:S01]  /*0b50*/  LOP3.LUT R37, R14, 0xffff0000, RZ, 0xc0, !PT ;  /* 0xffff00000e257812 */ /* 0x000fe200078ec0ff */
[----:B------:R-:W-:Y:S01]  /*0b60*/  FFMA.FTZ R13, R8, R13, R9 ;  /* 0x0000000d080d7223 */ /* 0x000fe20000010009 */
[----:B------:R-:W-:-:S02]  /*0b70*/  SHF.L.U32 R12, R15, 0x10, RZ ;  /* 0x000000100f0c7819 */ /* 0x000fc400000006ff */
[----:B------:R-:W-:Y:S01]  /*0b80*/  LOP3.LUT R8, R15, 0xffff0000, RZ, 0xc0, !PT ;  /* 0xffff00000f087812 */ /* 0x000fe200078ec0ff */
[----:B------:R-:W-:Y:S01]  /*0b90*/  FFMA.FTZ R10, R10, R37, R13 ;  /* 0x000000250a0a7223 */ /* 0x000fe2000001000d */
[----:B------:R-:W-:-:S04]  /*0ba0*/  IMAD.U32 R9, R11, 0x10000, RZ ;  /* 0x000100000b097824 */ /* 0x000fc800078e00ff */
[----:B------:R-:W-:Y:S01]  /*0bb0*/  FFMA.FTZ R10, R9, R12, R10 ;  /* 0x0000000c090a7223 */ /* 0x000fe2000001000a */
[C---:B--2---:R-:W-:Y:S01]  /*0bc0*/  IMAD.U32 R40, R20.reuse, 0x10000, RZ ;  /* 0x0001000014287824 */ /* 0x044fe200078e00ff */
[----:B0-----:R-:W-:Y:S02]  /*0bd0*/  LOP3.LUT R42, R20, 0xffff0000, RZ, 0xc0, !PT ;  /* 0xffff0000142a7812 */ /* 0x001fe400078ec0ff */
[C---:B------:R-:W-:Y:S02]  /*0be0*/  SHF.L.U32 R38, R21.reuse, 0x10, RZ ;  /* 0x0000001015267819 */ /* 0x040fe400000006ff */
[----:B------:R-:W-:Y:S02]  /*0bf0*/  LOP3.LUT R39, R16, 0xffff0000, RZ, 0xc0, !PT ;  /* 0xffff000010277812 */ /* 0x000fe400078ec0ff */
[----:B------:R-:W-:Y:S01]  /*0c00*/  LOP3.LUT R20, R21, 0xffff0000, RZ, 0xc0, !PT ;  /* 0xffff000015147812 */ /* 0x000fe200078ec0ff */
[C---:B------:R-:W-:Y:S01]  /*0c10*/  IMAD.U32 R21, R22.reuse, 0x10000, RZ ;  /* 0x0001000016157824 */ /* 0x040fe200078e00ff */
[----:B------:R-:W-:-:S02]  /*0c20*/  LOP3.LUT R15, R22, 0xffff0000, RZ, 0xc0, !PT ;  /* 0xffff0000160f7812 */ /* 0x000fc400078ec0ff */
[----:B------:R-:W-:Y:S02]  /*0c30*/  LOP3.LUT R22, R24, 0xffff0000, RZ, 0xc0, !PT ;  /* 0xffff000018167812 */ /* 0x000fe400078ec0ff */
[----:B------:R-:W-:Y:S01]  /*0c40*/  LOP3.LUT R41, R28, 0xffff0000, RZ, 0xc0, !PT ;  /* 0xffff00001c297812 */ /* 0x000fe200078ec0ff */
[----:B------:R-:W-:Y:S01]  /*0c50*/  IMAD.U32 R37, R16, 0x10000, RZ ;  /* 0x0001000010257824 */ /* 0x000fe200078e00ff */
[----:B------:R-:W-:Y:S01]  /*0c60*/  SHF.L.U32 R16, R23, 0x10, RZ ;  /* 0x0000001017107819 */ /* 0x000fe200000006ff */
[----:B------:R-:W-:Y:S01]  /*0c70*/  FMUL.FTZ R42, R39, R42 ;  /* 0x0000002a272a7220 */ /* 0x000fe20000410000 */
        /* <DEDUP_REMOVED lines=33> */
[----:B------:R-:W-:-:S02]  /*0e90*/  LOP3.LUT R16, R31, 0xffff0000, RZ, 0xc0, !PT ;  /* 0xffff00001f107812 */ /* 0x000fc400078ec0ff */
[----:B------:R-:W-:Y:S01]  /*0ea0*/  LOP3.LUT R19, R19, 0xffff0000, RZ, 0xc0, !PT ;  /* 0xffff000013137812 */ /* 0x000fe200078ec0ff */
[----:B------:R-:W-:Y:S02]  /*0eb0*/  FFMA.FTZ R8, R11, R8, R10 ;  /* 0x000000080b087223 */ /* 0x000fe4000001000a */
[----:B------:R-:W-:Y:S02]  /*0ec0*/  FFMA.FTZ R16, R27, R16, R12 ;  /* 0x000000101b107223 */ /* 0x000fe4000001000c */
[----:B------:R-:W-:Y:S01]  /*0ed0*/  FFMA.FTZ R14, R19, R14, R18 ;  /* 0x0000000e130e7223 */ /* 0x000fe20000010012 */
[----:B------:R-:W0:Y:S04]  /*0ee0*/  SHFL.BFLY PT, R9, R8, 0x4, 0x1f ;  /* 0x0c801f0008097f89 */ /* 0x000e2800000e0000 */
[----:B------:R-:W1:Y:S04]  /*0ef0*/  SHFL.BFLY PT, R13, R16, 0x4, 0x1f ;  /* 0x0c801f00100d7f89 */ /* 0x000e6800000e0000 */
[----:B------:R-:W2:Y:S01]  /*0f00*/  SHFL.BFLY PT, R11, R14, 0x4, 0x1f ;  /* 0x0c801f000e0b7f89 */ /* 0x000ea200000e0000 */
[----:B0-----:R-:W-:Y:S01]  /*0f10*/  FADD.FTZ R9, R8, R9 ;  /* 0x0000000908097221 */ /* 0x001fe20000010000 */
[----:B-1----:R-:W-:Y:S01]  /*0f20*/  FADD.FTZ R17, R16, R13 ;  /* 0x0000000d10117221 */ /* 0x002fe20000010000 */
[----:B--2---:R-:W-:-:S03]  /*0f30*/  FADD.FTZ R11, R14, R11 ;  /* 0x0000000b0e0b7221 */ /* 0x004fc60000010000 */
[----:B------:R-:W0:Y:S04]  /*0f40*/  SHFL.BFLY PT, R10, R9, 0x2, 0x1f ;  /* 0x0c401f00090a7f89 */ /* 0x000e2800000e0000 */
[----:B------:R-:W1:Y:S04]  /*0f50*/  SHFL.BFLY PT, R18, R17, 0x2, 0x1f ;  /* 0x0c401f0011127f89 */ /* 0x000e6800000e0000 */
[----:B------:R-:W2:Y:S01]  /*0f60*/  SHFL.BFLY PT, R12, R11, 0x2, 0x1f ;  /* 0x0c401f000b0c7f89 */ /* 0x000ea200000e0000 */
[----:B------:R-:W-:-:S05]  /*0f70*/  IMAD.HI R20, R45, 0x2aaaaaab, RZ ;  /* 0x2aaaaaab2d147827 */ /* 0x000fca00078e02ff */
[----:B------:R-:W-:-:S04]  /*0f80*/  SHF.R.U32.HI R21, RZ, 0x1f, R20 ;  /* 0x0000001fff157819 */ /* 0x000fc80000011614 */
[----:B------:R-:W-:Y:S01]  /*0f90*/  LEA.HI R20, R20, R21, RZ, 0x1c ;  /* 0x0000001514147211 */ /* 0x000fe200078fe0ff */
[----:B0-----:R-:W-:Y:S01]  /*0fa0*/  FADD.FTZ R13, R9, R10 ;  /* 0x0000000a090d7221 */ /* 0x001fe20000010000 */
[----:B-1----:R-:W-:Y:S01]  /*0fb0*/  FADD.FTZ R18, R17, R18 ;  /* 0x0000001211127221 */ /* 0x002fe20000010000 */
[----:B--2---:R-:W-:-:S03]  /*0fc0*/  FADD.FTZ R15, R11, R12 ;  /* 0x0000000c0b0f7221 */ /* 0x004fc60000010000 */
[----:B------:R-:W0:Y:S01]  /*0fd0*/  SHFL.BFLY PT, R14, R13, 0x1, 0x1f ;  /* 0x0c201f000d0e7f89 */ /* 0x000e2200000e0000 */
[----:B------:R-:W1:Y:S03]  /*0fe0*/  LDC.64 R10, c[0x0][0x440] ;  /* 0x00011000ff0a7b82 */ /* 0x000e660000000a00 */
[----:B------:R-:W2:Y:S04]  /*0ff0*/  SHFL.BFLY PT, R19, R18, 0x1, 0x1f ;  /* 0x0c201f0012137f89 */ /* 0x000ea800000e0000 */
[----:B------:R-:W3:Y:S01]  /*1000*/  SHFL.BFLY PT, R16, R15, 0x1, 0x1f ;  /* 0x0c201f000f107f89 */ /* 0x000ee200000e0000 */
[----:B------:R-:W4:Y:S01]  /*1010*/  LDC.64 R8, c[0x0][0x448] ;  /* 0x00011200ff087b82 */ /* 0x000f220000000a00 */
[----:B------:R-:W-:-:S05]  /*1020*/  IMAD R45, R20, 0x60, -R45 ;  /* 0x00000060142d7824 */ /* 0x000fca00078e0a2d */
[----:B------:R-:W-:Y:S02]  /*1030*/  IADD3 R12, PT, PT, R6, 0x5f, R45 ;  /* 0x0000005f060c7810 */ /* 0x000fe40007ffe02d */
[----:B------:R-:W-:Y:S02]  /*1040*/  SHF.L.U32 R17, R2, 0x6, RZ ;  /* 0x0000000602117819 */ /* 0x000fe400000006ff */
[----:B------:R-:W-:Y:S01]  /*1050*/  ISETP.GE.AND P0, PT, R5, R12, PT ;  /* 0x0000000c0500720c */ /* 0x000fe20003f06270 */
[----:B------:R-:W-:-:S05]  /*1060*/  IMAD R12, R0, 0x600, R5 ;  /* 0x00000600000c7824 */ /* 0x000fca00078e0205 */
[----:B------:R-:W-:Y:S01]  /*1070*/  LEA R12, P2, R12, R17, 0x2 ;  /* 0x000000110c0c7211 */ /* 0x000fe200078410ff */
[----:B0-----:R-:W-:Y:S01]  /*1080*/  FADD.FTZ R20, R13, R14 ;  /* 0x0000000e0d147221 */ /* 0x001fe20000010000 */
[----:B------:R-:W-:Y:S01]  /*1090*/  ISETP.GT.U32.OR P0, PT, R5, 0x5f, P0 ;  /* 0x0000005f0500780c */ /* 0x000fe20000704470 */
[----:B--2---:R-:W-:Y:S01]  /*10a0*/  FADD.FTZ R19, R18, R19 ;  /* 0x0000001312137221 */ /* 0x004fe20000010000 */
[----:B------:R-:W-:Y:S02]  /*10b0*/  LEA.HI.X.SX32 R13, R17, RZ, 0x1, P2 ;  /* 0x000000ff110d7211 */ /* 0x000fe400010f0eff */
[----:B------:R-:W-:Y:S01]  /*10c0*/  SHF.R.S32.HI R18, RZ, 0x1f, R2 ;  /* 0x0000001fff127819 */ /* 0x000fe20000011402 */
[----:B---3--:R-:W-:Y:S01]  /*10d0*/  FADD.FTZ R21, R15, R16 ;  /* 0x000000100f157221 */ /* 0x008fe20000010000 */
[----:B------:R-:W-:Y:S07]  /*10e0*/  @P1 BRA `(.L_x_91) ;  /* 0x0000000000581947 */ /* 0x000fee0003800000 */
[----:B------:R-:W0:Y:S01]  /*10f0*/  LDC.64 R16, c[0x0][0x3e8] ;  /* 0x0000fa00ff107b82 */ /* 0x000e220000000a00 */
[----:B------:R-:W2:Y:S01]  /*1100*/  LDCU.64 UR8, c[0x0][0x3f0] ;  /* 0x00007e00ff0877ac */ /* 0x000ea20008000a00 */
[----:B------:R-:W-:Y:S02]  /*1110*/  IADD3 R14, P1, PT, R4, R2, RZ ;  /* 0x00000002040e7210 */ /* 0x000fe40007f3e0ff */
[-C--:B------:R-:W-:Y:S01]  /*1120*/  ISETP.GE.AND P3, PT, R7, R6.reuse, PT ;  /* 0x000000060700720c */ /* 0x080fe20003f66270 */
[----:B------:R-:W3:Y:S01]  /*1130*/  LDCU.64 UR10, c[0x0][0x3d0] ;  /* 0x00007a00ff0a77ac */ /* 0x000ee20008000a00 */
[----:B------:R-:W-:Y:S01]  /*1140*/  ISETP.GE.AND P2, PT, R33, R6, PT ;  /* 0x000000062100720c */ /* 0x000fe20003f46270 */
[----:B------:R-:W-:Y:S02]  /*1150*/  IMAD.X R15, RZ, RZ, R18, P1 ;  /* 0x000000ffff0f7224 */ /* 0x000fe400008e0612 */
[----:B0-----:R-:W-:-:S04]  /*1160*/  IMAD.WIDE.U32 R14, R16, UR6, R14 ;  /* 0x00000006100e7c25 */ /* 0x001fc8000f8e000e */
[----:B------:R-:W-:Y:S01]  /*1170*/  IMAD R15, R17, UR6, R15 ;  /* 0x00000006110f7c24 */ /* 0x000fe2000f8e020f */
[----:B------:R-:W-:Y:S01]  /*1180*/  FSEL R17, R21, RZ, !P2 ;  /* 0x000000ff15117208 */ /* 0x000fe20005000000 */
[----:B--2---:R-:W-:-:S04]  /*1190*/  IMAD.WIDE.U32 R14, R34, UR8, R14 ;  /* 0x00000008220e7c25 */ /* 0x004fc8000f8e000e */
[----:B------:R-:W-:Y:S01]  /*11a0*/  IMAD R16, R34, UR9, R15 ;  /* 0x0000000922107c24 */ /* 0x000fe2000f8e020f */
[----:B------:R-:W-:Y:S02]  /*11b0*/  IADD3 R15, P1, PT, R7, R14, RZ ;  /* 0x0000000e070f7210 */ /* 0x000fe40007f3e0ff */
[----:B------:R-:W-:Y:S02]  /*11c0*/  FSEL R7, R20, RZ, !P3 ;  /* 0x000000ff14077208 */ /* 0x000fe40005800000 */
[----:B------:R-:W-:Y:S02]  /*11d0*/  IADD3.X R16, PT, PT, RZ, R16, RZ, P1, !PT ;  /* 0x00000010ff107210 */ /* 0x000fe40000ffe4ff */
[----:B---3--:R-:W-:Y:S02]  /*11e0*/  LEA R14, P4, R15, UR10, 0x2 ;  /* 0x0000000a0f0e7c11 */ /* 0x008fe4000f8810ff */
[----:B------:R-:W-:Y:S02]  /*11f0*/  ISETP.GE.AND P1, PT, R35, R6, PT ;  /* 0x000000062300720c */ /* 0x000fe40003f26270 */
[----:B------:R-:W-:-:S02]  /*1200*/  LEA.HI.X R15, R15, UR11, R16, 0x2, P4 ;  /* 0x0000000b0f0f7c11 */ /* 0x000fc4000a0f1410 */
[----:B------:R-:W-:-:S03]  /*1210*/  FSEL R19, R19, RZ, !P1 ;  /* 0x000000ff13137208 */ /* 0x000fc60004800000 */
[----:B------:R0:W-:Y:S04]  /*1220*/  STG.E desc[UR4][R14.64], R7 ;  /* 0x000000070e007986 */ /* 0x0001e8000c101904 */
[----:B------:R0:W-:Y:S04]  /*1230*/  STG.E desc[UR4][R14.64+0x80], R17 ;  /* 0x000080110e007986 */ /* 0x0001e8000c101904 */
[----:B------:R0:W-:Y:S02]  /*1240*/  STG.E desc[UR4][R14.64+0x100], R19 ;  /* 0x000100130e007986 */ /* 0x0001e4000c101904 */
.L_x_91:
[----:B------:R-:W-:Y:S05]  /*1250*/  BSYNC.RECONVERGENT B0 ;  /* 0x0000000000007941 */ /* 0x000fea0003800200 */
.L_x_90:
[----:B------:R-:W-:Y:S04]  /*1260*/  BSSY.RECONVERGENT B0, `(.L_x_92) ;  /* 0x0000012000007945 */ /* 0x000fe80003800200 */
[----:B------:R-:W-:Y:S05]  /*1270*/  @P0 BRA `(.L_x_93) ;  /* 0x0000000000400947 */ /* 0x000fea0003800000 */
[----:B0-----:R-:W0:Y:S01]  /*1280*/  LDC.64 R14, c[0x0][0x418] ;  /* 0x00010600ff0e7b82 */ /* 0x001e220000000a00 */
[----:B------:R-:W-:Y:S01]  /*1290*/  IMAD.IADD R7, R4, 0x1, R5 ;  /* 0x0000000104077824 */ /* 0x000fe200078e0205 */
[----:B------:R-:W2:Y:S04]  /*12a0*/  LDCU.64 UR8, c[0x0][0x420] ;  /* 0x00008400ff0877ac */ /* 0x000ea80008000a00 */
[----:B------:R-:W-:Y:S01]  /*12b0*/  IADD3 R6, P0, PT, R7, R2, RZ ;  /* 0x0000000207067210 */ /* 0x000fe20007f1e0ff */
[----:B-----5:R-:W-:Y:S01]  /*12c0*/  FMUL.FTZ R2, R36, 1.4426950216293334961 ;  /* 0x3fb8aa3b24027820 */ /* 0x020fe20000410000 */
[----:B------:R-:W3:Y:S02]  /*12d0*/  LDC.64 R16, c[0x0][0x410] ;  /* 0x00010400ff107b82 */ /* 0x000ee40000000a00 */
[----:B------:R-:W-:-:S02]  /*12e0*/  IADD3.X R7, PT, PT, RZ, R18, RZ, P0, !PT ;  /* 0x00000012ff077210 */ /* 0x000fc400007fe4ff */
[----:B------:R-:W-:Y:S01]  /*12f0*/  FSETP.NEU.FTZ.AND P0, PT, R36, -INF , PT ;  /* 0xff8000002400780b */ /* 0x000fe20003f1d000 */
[----:B0-----:R-:W-:-:S04]  /*1300*/  IMAD.WIDE.U32 R6, R14, UR6, R6 ;  /* 0x000000060e067c25 */ /* 0x001fc8000f8e0006 */
[----:B------:R-:W-:Y:S02]  /*1310*/  IMAD R7, R15, UR6, R7 ;  /* 0x000000060f077c24 */ /* 0x000fe4000f8e0207 */
[----:B--2---:R-:W-:-:S04]  /*1320*/  IMAD.WIDE.U32 R6, R34, UR8, R6 ;  /* 0x0000000822067c25 */ /* 0x004fc8000f8e0006 */
[----:B------:R-:W-:Y:S01]  /*1330*/  IMAD R4, R34, UR9, R7 ;  /* 0x0000000922047c24 */ /* 0x000fe2000f8e0207 */
[----:B---3--:R-:W-:Y:S02]  /*1340*/  LEA R14, P1, R6, R16, 0x2 ;  /* 0x00000010060e7211 */ /* 0x008fe400078210ff */
[----:B------:R-:W-:Y:S02]  /*1350*/  FSEL R7, R2, RZ, P0 ;  /* 0x000000ff02077208 */ /* 0x000fe40000000000 */
[----:B------:R-:W-:-:S05]  /*1360*/  LEA.HI.X R15, R6, R17, R4, 0x2, P1 ;  /* 0x00000011060f7211 */ /* 0x000fca00008f1404 */
[----:B------:R2:W-:Y:S04]  /*1370*/  STG.E desc[UR4][R14.64], R7 ;  /* 0x000000070e007986 */ /* 0x0005e8000c101904 */
.L_x_93:
[----:B------:R-:W-:Y:S05]  /*1380*/  BSYNC.RECONVERGENT B0 ;  /* 0x0000000000007941 */ /* 0x000fea0003800200 */
.L_x_92:
[----:B------:R-:W3:Y:S01]  /*1390*/  LDCU.64 UR10, c[0x0][0x458] ;  /* 0x00008b00ff0a77ac */ /* 0x000ee20008000a00 */
[----:B-1----:R-:W-:Y:S01]  /*13a0*/  IMAD.WIDE.U32 R12, R10, UR6, R12 ;  /* 0x000000060a0c7c25 */ /* 0x002fe2000f8e000c */
[----:B------:R-:W1:Y:S03]  /*13b0*/  LDCU.64 UR8, c[0x0][0x428] ;  /* 0x00008500ff0877ac */ /* 0x000e660008000a00 */
[----:B------:R-:W-:Y:S02]  /*13c0*/  IMAD R13, R11, UR6, R13 ;  /* 0x000000060b0d7c24 */ /* 0x000fe4000f8e020d */
[----:B0-2-4-:R-:W-:-:S04]  /*13d0*/  IMAD.WIDE.U32 R6, R34, R8, R12 ;  /* 0x0000000822067225 */ /* 0x015fc800078e000c */
[----:B------:R-:W-:Y:S01]  /*13e0*/  IMAD R9, R34, R9, R7 ;  /* 0x0000000922097224 */ /* 0x000fe200078e0207 */
[----:B---3--:R-:W-:-:S04]  /*13f0*/  ISETP.NE.U32.AND P0, PT, RZ, UR10, PT ;  /* 0x0000000aff007c0c */ /* 0x008fc8000bf05070 */
[----:B------:R-:W-:Y:S02]  /*1400*/  ISETP.NE.AND.EX P0, PT, RZ, UR11, PT, P0 ;  /* 0x0000000bff007c0c */ /* 0x000fe4000bf05300 */
[C---:B-1----:R-:W-:Y:S02]  /*1410*/  LEA R8, P1, R6.reuse, UR8, 0x2 ;  /* 0x0000000806087c11 */ /* 0x042fe4000f8210ff */
        /* <DEDUP_REMOVED lines=12> */
[----:B-1----:R-:W-:-:S04]  /*14e0*/  IMAD R0, R0, R2, R3 ;  /* 0x0000000200007224 */ /* 0x002fc800078e0203 */
[----:B--2---:R-:W-:-:S04]  /*14f0*/  IMAD R3, R0, R7, UR6 ;  /* 0x0000000600037e24 */ /* 0x004fc8000f8e0207 */
[----:B---3--:R-:W-:-:S05]  /*1500*/  IMAD.WIDE R2, R3, 0x4, R4 ;  /* 0x0000000403027825 */ /* 0x008fca00078e0204 */
[----:B------:R-:W-:Y:S01]  /*1510*/  STG.E desc[UR4][R2.64], RZ ;  /* 0x000000ff02007986 */ /* 0x000fe2000c101904 */
[----:B------:R-:W-:Y:S05]  /*1520*/  EXIT ;  /* 0x000000000000794d */ /* 0x000fea0003800000 */
.L_x_94:
        /* <DEDUP_REMOVED lines=13> */
.L_x_125:


//--------------------- .nv.shared._ZN7cutlass13device_kernelIN5flash11enable_sm90INS1_16FlashAttnBwdSm90INS1_25CollectiveMainloopBwdSm90ILi2ELi2ELi2EN4cute5tupleIJNS5_1CILi1EEES8_S8_EEENS6_IJNS7_ILi128EEESA_NS7_ILi64EEEEEENS_10bfloat16_tEfNS_4arch4Sm90ELb0ELb0ELb1ELb0ELb0ELb1ELb0ELb0ELi2ELi1ELi2ELi2ELb0EEENS1_21CollectiveEpilogueBwdISC_SD_SF_Li256ELb0ELb0ELi1EEENS1_19SingleTileSchedulerILb0ELb0ELb0ELi128EEEEEEEEEvNT_6ParamsE --------------------------
	.section	.nv.shared._ZN7cutlass13device_kernelIN5flash11enable_sm90INS1_16FlashAttnBwdSm90INS1_25CollectiveMainloopBwdSm90ILi2ELi2ELi2EN4cute5tupleIJNS5_1CILi1EEES8_S8_EEENS6_IJNS7_ILi128EEESA_NS7_ILi64EEEEEENS_10bfloat16_tEfNS_4arch4Sm90ELb0ELb0ELb1ELb0ELb0ELb1ELb0ELb0ELi2ELi1ELi2ELi2ELb0EEENS1_21CollectiveEpilogueBwdISC_SD_SF_Li256ELb0ELb0ELi1EEENS1_19SingleTileSchedulerILb0ELb0ELb0ELi128EEEEEEEEEvNT_6ParamsE,"aw",@nobits
	.sectionflags	@""
	.align	16
	.zero		1024


//--------------------- .nv.shared.reserved.0     --------------------------
	.section	.nv.shared.reserved.0,"aw",@nobits
	.weak		__nv_reservedSMEM_offset_0_alias
	.size		__nv_reservedSMEM_offset_0_alias, 0, 64
	.other		__nv_reservedSMEM_offset_0_alias,@"STO_CUDA_RESERVED_SHARED STV_DEFAULT"
__nv_reservedSMEM_offset_0_alias:
	.zero		0
	.zero		64


//--------------------- .nv.global                --------------------------
	.section	.nv.global,"aw",@nobits
.nv.global:
	.type		_ZN73_INTERNAL_199dbdb6_37_flash_bwd_hdim64_bf16_softcap_sm90_cu_f3e6f9ee_31994cute1_E,@object
	.size		_ZN73_INTERNAL_199dbdb6_37_flash_bwd_hdim64_bf16_softcap_sm90_cu_f3e6f9ee_31994cute1_E,(_ZN73_INTERNAL_199dbdb6_37_flash_bwd_hdim64_bf16_softcap_sm90_cu_f3e6f9ee_31994cuda3std3__45__cpo6cbeginE - _ZN73_INTERNAL_199dbdb6_37_flash_bwd_hdim64_bf16_softcap_sm90_cu_f3e6f9ee_31994cute1_E)
_ZN73_INTERNAL_199dbdb6_37_flash_bwd_hdim64_bf16_softcap_sm90_cu_f3e6f9ee_31994cute1_E:
	.zero		1
	.type		_ZN73_INTERNAL_199dbdb6_37_flash_bwd_hdim64_bf16_softcap_sm90_cu_f3e6f9ee_31994cuda3std3__45__cpo6cbeginE,@object
	.size		_ZN73_INTERNAL_199dbdb6_37_flash_bwd_hdim64_bf16_softcap_sm90_cu_f3e6f9ee_31994cuda3std3__45__cpo6cbeginE,(_ZN73_INTERNAL_199dbdb6_37_flash_bwd_hdim64_bf16_softcap_sm90_cu_f3e6f9ee_31994cuda3std3__48in_placeE - _ZN73_INTERNAL_199dbdb6_37_flash_bwd_hdim64_bf16_softcap_sm90_cu_f3e6f9ee_31994cuda3std3__45__cpo6cbeginE)
_ZN73_INTERNAL_199dbdb6_37_flash_bwd_hdim64_bf16_softcap_sm90_cu_f3e6f9ee_31994cuda3std3__45__cpo6cbeginE:
	.zero		1
	.type		_ZN73_INTERNAL_199dbdb6_37_flash_bwd_hdim64_bf16_softcap_sm90_cu_f3e6f9ee_31994cuda3std3__48in_placeE,@object
	.size		_ZN73_INTERNAL_199dbdb6_37_flash_bwd_hdim64_bf16_softcap_sm90_cu_f3e6f9ee_31994cuda3std3__48in_placeE,(_ZN73_INTERNAL_199dbdb6_37_flash_bwd_hdim64_bf16_softcap_sm90_cu_f3e6f9ee_31994cuda3std6ranges3__45__cpo9iter_moveE - _ZN73_INTERNAL_199dbdb6_37_flash_bwd_hdim64_bf16_softcap_sm90_cu_f3e6f9ee_31994cuda3std3__48in_placeE)
_ZN73_INTERNAL_199dbdb6_37_flash_bwd_hdim64_bf16_softcap_sm90_cu_f3e6f9ee_31994cuda3std3__48in_placeE:
	.zero		1
	.type		_ZN73_INTERNAL_199dbdb6_37_flash_bwd_hdim64_bf16_softcap_sm90_cu_f3e6f9ee_31994cuda3std6ranges3__45__cpo9iter_moveE,@object
	.size		_ZN73_INTERNAL_199dbdb6_37_flash_bwd_hdim64_bf16_softcap_sm90_cu_f3e6f9ee_31994cuda3std6ranges3__45__cpo9iter_moveE,(_ZN73_INTERNAL_199dbdb6_37_flash_bwd_hdim64_bf16_softcap_sm90_cu_f3e6f9ee_31994cuda3std3__45__cpo5beginE - _ZN73_INTERNAL_199dbdb6_37_flash_bwd_hdim64_bf16_softcap_sm90_cu_f3e6f9ee_31994cuda3std6ranges3__45__cpo9iter_moveE)
_ZN73_INTERNAL_199dbdb6_37_flash_bwd_hdim64_bf16_softcap_sm90_cu_f3e6f9ee_31994cuda3std6ranges3__45__cpo9iter_moveE:
	.zero		1
	.type		_ZN73_INTERNAL_199dbdb6_37_flash_bwd_hdim64_bf16_softcap_sm90_cu_f3e6f9ee_31994cuda3std3__45__cpo5beginE,@object
	.size		_ZN73_INTERNAL_199dbdb6_37_flash_bwd_hdim64_bf16_softcap_sm90_cu_f3e6f9ee_31994cuda3std3__45__cpo5beginE,(_ZN73_INTERNAL_199dbdb6_37_flash_bwd_hdim64_bf16_softcap_sm90_cu_f3e6f9ee_31994cuda3std3__475_GLOBAL__N__199dbdb6_37_flash_bwd_hdim64_bf16_softcap_sm90_cu_f3e6f9ee_31996ignoreE - _ZN73_INTERNAL_199dbdb6_37_flash_bwd_hdim64_bf16_softcap_sm90_cu_f3e6f9ee_31994cuda3std3__45__cpo5beginE)
_ZN73_INTERNAL_199dbdb6_37_flash_bwd_hdim64_bf16_softcap_sm90_cu_f3e6f9ee_31994cuda3std3__45__cpo5beginE:
	.zero		1
	.type		_ZN73_INTERNAL_199dbdb6_37_flash_bwd_hdim64_bf16_softcap_sm90_cu_f3e6f9ee_31994cuda3std3__475_GLOBAL__N__199dbdb6_37_flash_bwd_hdim64_bf16_softcap_sm90_cu_f3e6f9ee_31996ignoreE,@object
	.size		_ZN73_INTERNAL_199dbdb6_37_flash_bwd_hdim64_bf16_softcap_sm90_cu_f3e6f9ee_31994cuda3std3__475_GLOBAL__N__199dbdb6_37_flash_bwd_hdim64_bf16_softcap_sm90_cu_f3e6f9ee_31996ignoreE,(_ZN73_INTERNAL_199dbdb6_37_flash_bwd_hdim64_bf16_softcap_sm90_cu_f3e6f9ee_31994cute7productE - _ZN73_INTERNAL_199dbdb6_37_flash_bwd_hdim64_bf16_softcap_sm90_cu_f3e6f9ee_31994cuda3std3__475_GLOBAL__N__199dbdb6_37_flash_bwd_hdim64_bf16_softcap_sm90_cu_f3e6f9ee_31996ignoreE)
_ZN73_INTERNAL_199dbdb6_37_flash_bwd_hdim64_bf16_softcap_sm90_cu_f3e6f9ee_31994cuda3std3__475_GLOBAL__N__199dbdb6_37_flash_bwd_hdim64_bf16_softcap_sm90_cu_f3e6f9ee_31996ignoreE:
	.zero		1
	.type		_ZN73_INTERNAL_199dbdb6_37_flash_bwd_hdim64_bf16_softcap_sm90_cu_f3e6f9ee_31994cute7productE,@object
	.size		_ZN73_INTERNAL_199dbdb6_37_flash_bwd_hdim64_bf16_softcap_sm90_cu_f3e6f9ee_31994cute7productE,(_ZN73_INTERNAL_199dbdb6_37_flash_bwd_hdim64_bf16_softcap_sm90_cu_f3e6f9ee_31994cuda3std3__45__cpo3endE - _ZN73_INTERNAL_199dbdb6_37_flash_bwd_hdim64_bf16_softcap_sm90_cu_f3e6f9ee_31994cute7productE)
_ZN73_INTERNAL_199dbdb6_37_flash_bwd_hdim64_bf16_softcap_sm90_cu_f3e6f9ee_31994cute7productE:
	.zero		1
	.type		_ZN73_INTERNAL_199dbdb6_37_flash_bwd_hdim64_bf16_softcap_sm90_cu_f3e6f9ee_31994cuda3std3__45__cpo3endE,@object
	.size		_ZN73_INTERNAL_199dbdb6_37_flash_bwd_hdim64_bf16_softcap_sm90_cu_f3e6f9ee_31994cuda3std3__45__cpo3endE,(_ZN73_INTERNAL_199dbdb6_37_flash_bwd_hdim64_bf16_softcap_sm90_cu_f3e6f9ee_31994cuda3std3__419piecewise_constructE - _ZN73_INTERNAL_199dbdb6_37_flash_bwd_hdim64_bf16_softcap_sm90_cu_f3e6f9ee_31994cuda3std3__45__cpo3endE)
_ZN73_INTERNAL_199dbdb6_37_flash_bwd_hdim64_bf16_softcap_sm90_cu_f3e6f9ee_31994cuda3std3__45__cpo3endE:
	.zero		1
	.type		_ZN73_INTERNAL_199dbdb6_37_flash_bwd_hdim64_bf16_softcap_sm90_cu_f3e6f9ee_31994cuda3std3__419piecewise_constructE,@object
	.size		_ZN73_INTERNAL_199dbdb6_37_flash_bwd_hdim64_bf16_softcap_sm90_cu_f3e6f9ee_31994cuda3std3__419piecewise_constructE,(_ZN73_INTERNAL_199dbdb6_37_flash_bwd_hdim64_bf16_softcap_sm90_cu_f3e6f9ee_31994cuda3std3__45__cpo4cendE - _ZN73_INTERNAL_199dbdb6_37_flash_bwd_hdim64_bf16_softcap_sm90_cu_f3e6f9ee_31994cuda3std3__419piecewise_constructE)
_ZN73_INTERNAL_199dbdb6_37_flash_bwd_hdim64_bf16_softcap_sm90_cu_f3e6f9ee_31994cuda3std3__419piecewise_constructE:
	.zero		1
	.type		_ZN73_INTERNAL_199dbdb6_37_flash_bwd_hdim64_bf16_softcap_sm90_cu_f3e6f9ee_31994cuda3std3__45__cpo4cendE,@object
	.size		_ZN73_INTERNAL_199dbdb6_37_flash_bwd_hdim64_bf16_softcap_sm90_cu_f3e6f9ee_31994cuda3std3__45__cpo4cendE,(_ZN73_INTERNAL_199dbdb6_37_flash_bwd_hdim64_bf16_softcap_sm90_cu_f3e6f9ee_31994cuda3std6ranges3__45__cpo4swapE - _ZN73_INTERNAL_199dbdb6_37_flash_bwd_hdim64_bf16_softcap_sm90_cu_f3e6f9ee_31994cuda3std3__45__cpo4cendE)
_ZN73_INTERNAL_199dbdb6_37_flash_bwd_hdim64_bf16_softcap_sm90_cu_f3e6f9ee_31994cuda3std3__45__cpo4cendE:
	.zero		1
	.type		_ZN73_INTERNAL_199dbdb6_37_flash_bwd_hdim64_bf16_softcap_sm90_cu_f3e6f9ee_31994cuda3std6ranges3__45__cpo4swapE,@object
	.size		_ZN73_INTERNAL_199dbdb6_37_flash_bwd_hdim64_bf16_softcap_sm90_cu_f3e6f9ee_31994cuda3std6ranges3__45__cpo4swapE,(.L_7 - _ZN73_INTERNAL_199dbdb6_37_flash_bwd_hdim64_bf16_softcap_sm90_cu_f3e6f9ee_31994cuda3std6ranges3__45__cpo4swapE)
_ZN73_INTERNAL_199dbdb6_37_flash_bwd_hdim64_bf16_softcap_sm90_cu_f3e6f9ee_31994cuda3std6ranges3__45__cpo4swapE:
	.zero		1
.L_7:


//--------------------- .nv.shared._ZN7cutlass13device_kernelIN5flash11enable_sm90INS1_16FlashAttnBwdSm90INS1_25CollectiveMainloopBwdSm90ILi2ELi2ELi2EN4cute5tupleIJNS5_1CILi1EEES8_S8_EEENS6_IJNS7_ILi128EEESA_NS7_ILi64EEEEEENS_10bfloat16_tEfNS_4arch4Sm90ELb0ELb0ELb1ELb0ELb1ELb1ELb0ELb0ELi2ELi1ELi2ELi2ELb0EEENS1_21CollectiveEpilogueBwdISC_SD_SF_Li256ELb0ELb0ELi1EEENS1_19SingleTileSchedulerILb0ELb0ELb0ELi128EEEEEEEEEvNT_6ParamsE --------------------------
	.section	.nv.shared._ZN7cutlass13device_kernelIN5flash11enable_sm90INS1_16FlashAttnBwdSm90INS1_25CollectiveMainloopBwdSm90ILi2ELi2ELi2EN4cute5tupleIJNS5_1CILi1EEES8_S8_EEENS6_IJNS7_ILi128EEESA_NS7_ILi64EEEEEENS_10bfloat16_tEfNS_4arch4Sm90ELb0ELb0ELb1ELb0ELb1ELb1ELb0ELb0ELi2ELi1ELi2ELi2ELb0EEENS1_21CollectiveEpilogueBwdISC_SD_SF_Li256ELb0ELb0ELi1EEENS1_19SingleTileSchedulerILb0ELb0ELb0ELi128EEEEEEEEEvNT_6ParamsE,"aw",@nobits
	.sectionflags	@""
	.align	16
	.zero		1024


//--------------------- .nv.shared._ZN7cutlass13device_kernelIN5flash11enable_sm90INS1_16FlashAttnBwdSm90INS1_25CollectiveMainloopBwdSm90ILi2ELi2ELi2EN4cute5tupleIJNS5_1CILi1EEES8_S8_EEENS6_IJNS7_ILi128EEESA_NS7_ILi64EEEEEENS_10bfloat16_tEfNS_4arch4Sm90ELb0ELb0ELb1ELb0ELb0ELb1ELb0ELb0ELi2ELi1ELi2ELi2ELb0EEENS1_24CollectiveEpilogueBwdGQAISC_fSF_Li256ELb0ELb0EEENS1_19SingleTileSchedulerILb0ELb0ELb0ELi128EEEEEEEEEvNT_6ParamsE --------------------------
	.section	.nv.shared._ZN7cutlass13device_kernelIN5flash11enable_sm90INS1_16FlashAttnBwdSm90INS1_25CollectiveMainloopBwdSm90ILi2ELi2ELi2EN4cute5tupleIJNS5_1CILi1EEES8_S8_EEENS6_IJNS7_ILi128EEESA_NS7_ILi64EEEEEENS_10bfloat16_tEfNS_4arch4Sm90ELb0ELb0ELb1ELb0ELb0ELb1ELb0ELb0ELi2ELi1ELi2ELi2ELb0EEENS1_24CollectiveEpilogueBwdGQAISC_fSF_Li256ELb0ELb0EEENS1_19SingleTileSchedulerILb0ELb0ELb0ELi128EEEEEEEEEvNT_6ParamsE,"aw",@nobits
	.sectionflags	@""
	.align	16
	.zero		1024


//--------------------- .nv.shared._ZN7cutlass13device_kernelIN5flash11enable_sm90INS1_16FlashAttnBwdSm90INS1_25CollectiveMainloopBwdSm90ILi2ELi2ELi2EN4cute5tupleIJNS5_1CILi1EEES8_S8_EEENS6_IJNS7_ILi128EEESA_NS7_ILi64EEEEEENS_10bfloat16_tEfNS_4arch4Sm90ELb0ELb0ELb1ELb0ELb1ELb1ELb0ELb0ELi2ELi1ELi2ELi2ELb0EEENS1_24CollectiveEpilogueBwdGQAISC_fSF_Li256ELb0ELb1EEENS1_19SingleTileSchedulerILb0ELb0ELb0ELi128EEEEEEEEEvNT_6ParamsE --------------------------
	.section	.nv.shared._ZN7cutlass13device_kernelIN5flash11enable_sm90INS1_16FlashAttnBwdSm90INS1_25CollectiveMainloopBwdSm90ILi2ELi2ELi2EN4cute5tupleIJNS5_1CILi1EEES8_S8_EEENS6_IJNS7_ILi128EEESA_NS7_ILi64EEEEEENS_10bfloat16_tEfNS_4arch4Sm90ELb0ELb0ELb1ELb0ELb1ELb1ELb0ELb0ELi2ELi1ELi2ELi2ELb0EEENS1_24CollectiveEpilogueBwdGQAISC_fSF_Li256ELb0ELb1EEENS1_19SingleTileSchedulerILb0ELb0ELb0ELi128EEEEEEEEEvNT_6ParamsE,"aw",@nobits
	.sectionflags	@""
	.align	16
	.zero		1024


//--------------------- .nv.shared._ZN7cutlass13device_kernelIN5flash11enable_sm90INS1_16FlashAttnBwdSm90INS1_25CollectiveMainloopBwdSm90ILi2ELi2ELi2EN4cute5tupleIJNS5_1CILi1EEES8_S8_EEENS6_IJNS7_ILi128EEESA_NS7_ILi64EEEEEENS_10bfloat16_tEfNS_4arch4Sm90ELb0ELb0ELb1ELb1ELb0ELb1ELb0ELb0ELi2ELi1ELi2ELi2ELb0EEENS1_21CollectiveEpilogueBwdISC_SD_SF_Li256ELb1ELb0ELi1EEENS1_19SingleTileSchedulerILb1ELb0ELb0ELi128EEEEEEEEEvNT_6ParamsE --------------------------
	.section	.nv.shared._ZN7cutlass13device_kernelIN5flash11enable_sm90INS1_16FlashAttnBwdSm90INS1_25CollectiveMainloopBwdSm90ILi2ELi2ELi2EN4cute5tupleIJNS5_1CILi1EEES8_S8_EEENS6_IJNS7_ILi128EEESA_NS7_ILi64EEEEEENS_10bfloat16_tEfNS_4arch4Sm90ELb0ELb0ELb1ELb1ELb0ELb1ELb0ELb0ELi2ELi1ELi2ELi2ELb0EEENS1_21CollectiveEpilogueBwdISC_SD_SF_Li256ELb1ELb0ELi1EEENS1_19SingleTileSchedulerILb1ELb0ELb0ELi128EEEEEEEEEvNT_6ParamsE,"aw",@nobits
	.sectionflags	@""
	.align	16
	.zero		1024


//--------------------- .nv.shared._ZN7cutlass13device_kernelIN5flash11enable_sm90INS1_16FlashAttnBwdSm90INS1_25CollectiveMainloopBwdSm90ILi2ELi2ELi2EN4cute5tupleIJNS5_1CILi1EEES8_S8_EEENS6_IJNS7_ILi128EEESA_NS7_ILi64EEEEEENS_10bfloat16_tEfNS_4arch4Sm90ELb0ELb0ELb1ELb1ELb1ELb1ELb0ELb0ELi2ELi1ELi2ELi2ELb0EEENS1_21CollectiveEpilogueBwdISC_SD_SF_Li256ELb1ELb0ELi1EEENS1_19SingleTileSchedulerILb1ELb0ELb0ELi128EEEEEEEEEvNT_6ParamsE --------------------------
	.section	.nv.shared._ZN7cutlass13device_kernelIN5flash11enable_sm90INS1_16FlashAttnBwdSm90INS1_25CollectiveMainloopBwdSm90ILi2ELi2ELi2EN4cute5tupleIJNS5_1CILi1EEES8_S8_EEENS6_IJNS7_ILi128EEESA_NS7_ILi64EEEEEENS_10bfloat16_tEfNS_4arch4Sm90ELb0ELb0ELb1ELb1ELb1ELb1ELb0ELb0ELi2ELi1ELi2ELi2ELb0EEENS1_21CollectiveEpilogueBwdISC_SD_SF_Li256ELb1ELb0ELi1EEENS1_19SingleTileSchedulerILb1ELb0ELb0ELi128EEEEEEEEEvNT_6ParamsE,"aw",@nobits
	.sectionflags	@""
	.align	16
	.zero		1024


//--------------------- .nv.shared._ZN7cutlass13device_kernelIN5flash11enable_sm90INS1_16FlashAttnBwdSm90INS1_25CollectiveMainloopBwdSm90ILi2ELi2ELi2EN4cute5tupleIJNS5_1CILi1EEES8_S8_EEENS6_IJNS7_ILi128EEESA_NS7_ILi64EEEEEENS_10bfloat16_tEfNS_4arch4Sm90ELb0ELb0ELb1ELb1ELb0ELb1ELb0ELb0ELi2ELi1ELi2ELi2ELb0EEENS1_24CollectiveEpilogueBwdGQAISC_fSF_Li256ELb1ELb0EEENS1_19SingleTileSchedulerILb1ELb0ELb0ELi128EEEEEEEEEvNT_6ParamsE --------------------------
	.section	.nv.shared._ZN7cutlass13device_kernelIN5flash11enable_sm90INS1_16FlashAttnBwdSm90INS1_25CollectiveMainloopBwdSm90ILi2ELi2ELi2EN4cute5tupleIJNS5_1CILi1EEES8_S8_EEENS6_IJNS7_ILi128EEESA_NS7_ILi64EEEEEENS_10bfloat16_tEfNS_4arch4Sm90ELb0ELb0ELb1ELb1ELb0ELb1ELb0ELb0ELi2ELi1ELi2ELi2ELb0EEENS1_24CollectiveEpilogueBwdGQAISC_fSF_Li256ELb1ELb0EEENS1_19SingleTileSchedulerILb1ELb0ELb0ELi128EEEEEEEEEvNT_6ParamsE,"aw",@nobits
	.sectionflags	@""
	.align	16
	.zero		1024


//--------------------- .nv.shared._ZN7cutlass13device_kernelIN5flash11enable_sm90INS1_16FlashAttnBwdSm90INS1_25CollectiveMainloopBwdSm90ILi2ELi2ELi2EN4cute5tupleIJNS5_1CILi1EEES8_S8_EEENS6_IJNS7_ILi128EEESA_NS7_ILi64EEEEEENS_10bfloat16_tEfNS_4arch4Sm90ELb0ELb0ELb1ELb1ELb1ELb1ELb0ELb0ELi2ELi1ELi2ELi2ELb0EEENS1_24CollectiveEpilogueBwdGQAISC_fSF_Li256ELb1ELb1EEENS1_19SingleTileSchedulerILb1ELb0ELb0ELi128EEEEEEEEEvNT_6ParamsE --------------------------
	.section	.nv.shared._ZN7cutlass13device_kernelIN5flash11enable_sm90INS1_16FlashAttnBwdSm90INS1_25CollectiveMainloopBwdSm90ILi2ELi2ELi2EN4cute5tupleIJNS5_1CILi1EEES8_S8_EEENS6_IJNS7_ILi128EEESA_NS7_ILi64EEEEEENS_10bfloat16_tEfNS_4arch4Sm90ELb0ELb0ELb1ELb1ELb1ELb1ELb0ELb0ELi2ELi1ELi2ELi2ELb0EEENS1_24CollectiveEpilogueBwdGQAISC_fSF_Li256ELb1ELb1EEENS1_19SingleTileSchedulerILb1ELb0ELb0ELi128EEEEEEEEEvNT_6ParamsE,"aw",@nobits
	.sectionflags	@""
	.align	16
	.zero		1024


//--------------------- .nv.shared._ZN7cutlass13device_kernelIN5flash11enable_sm90INS1_16FlashAttnBwdSm90INS1_25CollectiveMainloopBwdSm90ILi2ELi2ELi2EN4cute5tupleIJNS5_1CILi1EEES8_S8_EEENS6_IJNS7_ILi128EEESA_NS7_ILi64EEEEEENS_10bfloat16_tEfNS_4arch4Sm90ELb0ELb1ELb1ELb0ELb0ELb1ELb0ELb0ELi2ELi1ELi2ELi2ELb0EEENS1_21CollectiveEpilogueBwdISC_SD_SF_Li256ELb0ELb0ELi1EEENS1_19SingleTileSchedulerILb0ELb0ELb0ELi128EEEEEEEEEvNT_6ParamsE --------------------------
	.section	.nv.shared._ZN7cutlass13device_kernelIN5flash11enable_sm90INS1_16FlashAttnBwdSm90INS1_25CollectiveMainloopBwdSm90ILi2ELi2ELi2EN4cute5tupleIJNS5_1CILi1EEES8_S8_EEENS6_IJNS7_ILi128EEESA_NS7_ILi64EEEEEENS_10bfloat16_tEfNS_4arch4Sm90ELb0ELb1ELb1ELb0ELb0ELb1ELb0ELb0ELi2ELi1ELi2ELi2ELb0EEENS1_21CollectiveEpilogueBwdISC_SD_SF_Li256ELb0ELb0ELi1EEENS1_19SingleTileSchedulerILb0ELb0ELb0ELi128EEEEEEEEEvNT_6ParamsE,"aw",@nobits
	.sectionflags	@""
	.align	16
	.zero		1024


//--------------------- .nv.shared._ZN7cutlass13device_kernelIN5flash11enable_sm90INS1_16FlashAttnBwdSm90INS1_25CollectiveMainloopBwdSm90ILi2ELi2ELi2EN4cute5tupleIJNS5_1CILi1EEES8_S8_EEENS6_IJNS7_ILi128EEESA_NS7_ILi64EEEEEENS_10bfloat16_tEfNS_4arch4Sm90ELb0ELb1ELb1ELb0ELb1ELb1ELb0ELb0ELi2ELi1ELi2ELi2ELb0EEENS1_21CollectiveEpilogueBwdISC_SD_SF_Li256ELb0ELb0ELi1EEENS1_19SingleTileSchedulerILb0ELb0ELb0ELi128EEEEEEEEEvNT_6ParamsE --------------------------
	.section	.nv.shared._ZN7cutlass13device_kernelIN5flash11enable_sm90INS1_16FlashAttnBwdSm90INS1_25CollectiveMainloopBwdSm90ILi2ELi2ELi2EN4cute5tupleIJNS5_1CILi1EEES8_S8_EEENS6_IJNS7_ILi128EEESA_NS7_ILi64EEEEEENS_10bfloat16_tEfNS_4arch4Sm90ELb0ELb1ELb1ELb0ELb1ELb1ELb0ELb0ELi2ELi1ELi2ELi2ELb0EEENS1_21CollectiveEpilogueBwdISC_SD_SF_Li256ELb0ELb0ELi1EEENS1_19SingleTileSchedulerILb0ELb0ELb0ELi128EEEEEEEEEvNT_6ParamsE,"aw",@nobits
	.sectionflags	@""
	.align	16
	.zero		1024


//--------------------- .nv.shared._ZN7cutlass13device_kernelIN5flash11enable_sm90INS1_16FlashAttnBwdSm90INS1_25CollectiveMainloopBwdSm90ILi2ELi2ELi2EN4cute5tupleIJNS5_1CILi1EEES8_S8_EEENS6_IJNS7_ILi128EEESA_NS7_ILi64EEEEEENS_10bfloat16_tEfNS_4arch4Sm90ELb0ELb1ELb1ELb0ELb0ELb1ELb0ELb0ELi2ELi1ELi2ELi2ELb0EEENS1_24CollectiveEpilogueBwdGQAISC_fSF_Li256ELb0ELb0EEENS1_19SingleTileSchedulerILb0ELb0ELb0ELi128EEEEEEEEEvNT_6ParamsE --------------------------
	.section	.nv.shared._ZN7cutlass13device_kernelIN5flash11enable_sm90INS1_16FlashAttnBwdSm90INS1_25CollectiveMainloopBwdSm90ILi2ELi2ELi2EN4cute5tupleIJNS5_1CILi1EEES8_S8_EEENS6_IJNS7_ILi128EEESA_NS7_ILi64EEEEEENS_10bfloat16_tEfNS_4arch4Sm90ELb0ELb1ELb1ELb0ELb0ELb1ELb0ELb0ELi2ELi1ELi2ELi2ELb0EEENS1_24CollectiveEpilogueBwdGQAISC_fSF_Li256ELb0ELb0EEENS1_19SingleTileSchedulerILb0ELb0ELb0ELi128EEEEEEEEEvNT_6ParamsE,"aw",@nobits
	.sectionflags	@""
	.align	16
	.zero		1024


//--------------------- .nv.shared._ZN7cutlass13device_kernelIN5flash11enable_sm90INS1_16FlashAttnBwdSm90INS1_25CollectiveMainloopBwdSm90ILi2ELi2ELi2EN4cute5tupleIJNS5_1CILi1EEES8_S8_EEENS6_IJNS7_ILi128EEESA_NS7_ILi64EEEEEENS_10bfloat16_tEfNS_4arch4Sm90ELb0ELb1ELb1ELb0ELb1ELb1ELb0ELb0ELi2ELi1ELi2ELi2ELb0EEENS1_24CollectiveEpilogueBwdGQAISC_fSF_Li256ELb0ELb1EEENS1_19SingleTileSchedulerILb0ELb0ELb0ELi128EEEEEEEEEvNT_6ParamsE --------------------------
	.section	.nv.shared._ZN7cutlass13device_kernelIN5flash11enable_sm90INS1_16FlashAttnBwdSm90INS1_25CollectiveMainloopBwdSm90ILi2ELi2ELi2EN4cute5tupleIJNS5_1CILi1EEES8_S8_EEENS6_IJNS7_ILi128EEESA_NS7_ILi64EEEEEENS_10bfloat16_tEfNS_4arch4Sm90ELb0ELb1ELb1ELb0ELb1ELb1ELb0ELb0ELi2ELi1ELi2ELi2ELb0EEENS1_24CollectiveEpilogueBwdGQAISC_fSF_Li256ELb0ELb1EEENS1_19SingleTileSchedulerILb0ELb0ELb0ELi128EEEEEEEEEvNT_6ParamsE,"aw",@nobits
	.sectionflags	@""
	.align	16
	.zero		1024


//--------------------- .nv.shared._ZN7cutlass13device_kernelIN5flash22FlashAttnBwdPreprocessIN4cute5tupleIJNS3_1CILi128EEENS5_ILi64EEEEEENS_10bfloat16_tEfNS_4arch4Sm90ELb1ELb0EEEEEvNT_6ParamsE --------------------------
	.section	.nv.shared._ZN7cutlass13device_kernelIN5flash22FlashAttnBwdPreprocessIN4cute5tupleIJNS3_1CILi128EEENS5_ILi64EEEEEENS_10bfloat16_tEfNS_4arch4Sm90ELb1ELb0EEEEEvNT_6ParamsE,"aw",@nobits
	.sectionflags	@""
	.align	16
	.zero		1024


//--------------------- .nv.shared._ZN7cutlass13device_kernelIN5flash11enable_sm90INS1_16FlashAttnBwdSm90INS1_25CollectiveMainloopBwdSm90ILi2ELi2ELi2EN4cute5tupleIJNS5_1CILi1EEES8_S8_EEENS6_IJNS7_ILi128EEESA_NS7_ILi64EEEEEENS_10bfloat16_tEfNS_4arch4Sm90ELb0ELb1ELb1ELb1ELb0ELb1ELb0ELb0ELi2ELi1ELi2ELi2ELb0EEENS1_21CollectiveEpilogueBwdISC_SD_SF_Li256ELb1ELb0ELi1EEENS1_19SingleTileSchedulerILb1ELb0ELb0ELi128EEEEEEEEEvNT_6ParamsE --------------------------
	.section	.nv.shared._ZN7cutlass13device_kernelIN5flash11enable_sm90INS1_16FlashAttnBwdSm90INS1_25CollectiveMainloopBwdSm90ILi2ELi2ELi2EN4cute5tupleIJNS5_1CILi1EEES8_S8_EEENS6_IJNS7_ILi128EEESA_NS7_ILi64EEEEEENS_10bfloat16_tEfNS_4arch4Sm90ELb0ELb1ELb1ELb1ELb0ELb1ELb0ELb0ELi2ELi1ELi2ELi2ELb0EEENS1_21CollectiveEpilogueBwdISC_SD_SF_Li256ELb1ELb0ELi1EEENS1_19SingleTileSchedulerILb1ELb0ELb0ELi128EEEEEEEEEvNT_6ParamsE,"aw",@nobits
	.sectionflags	@""
	.align	16
	.zero		1024


//--------------------- .nv.shared._ZN7cutlass13device_kernelIN5flash11enable_sm90INS1_16FlashAttnBwdSm90INS1_25CollectiveMainloopBwdSm90ILi2ELi2ELi2EN4cute5tupleIJNS5_1CILi1EEES8_S8_EEENS6_IJNS7_ILi128EEESA_NS7_ILi64EEEEEENS_10bfloat16_tEfNS_4arch4Sm90ELb0ELb1ELb1ELb1ELb1ELb1ELb0ELb0ELi2ELi1ELi2ELi2ELb0EEENS1_21CollectiveEpilogueBwdISC_SD_SF_Li256ELb1ELb0ELi1EEENS1_19SingleTileSchedulerILb1ELb0ELb0ELi128EEEEEEEEEvNT_6ParamsE --------------------------
	.section	.nv.shared._ZN7cutlass13device_kernelIN5flash11enable_sm90INS1_16FlashAttnBwdSm90INS1_25CollectiveMainloopBwdSm90ILi2ELi2ELi2EN4cute5tupleIJNS5_1CILi1EEES8_S8_EEENS6_IJNS7_ILi128EEESA_NS7_ILi64EEEEEENS_10bfloat16_tEfNS_4arch4Sm90ELb0ELb1ELb1ELb1ELb1ELb1ELb0ELb0ELi2ELi1ELi2ELi2ELb0EEENS1_21CollectiveEpilogueBwdISC_SD_SF_Li256ELb1ELb0ELi1EEENS1_19SingleTileSchedulerILb1ELb0ELb0ELi128EEEEEEEEEvNT_6ParamsE,"aw",@nobits
	.sectionflags	@""
	.align	16
	.zero		1024


//--------------------- .nv.shared._ZN7cutlass13device_kernelIN5flash11enable_sm90INS1_16FlashAttnBwdSm90INS1_25CollectiveMainloopBwdSm90ILi2ELi2ELi2EN4cute5tupleIJNS5_1CILi1EEES8_S8_EEENS6_IJNS7_ILi128EEESA_NS7_ILi64EEEEEENS_10bfloat16_tEfNS_4arch4Sm90ELb0ELb1ELb1ELb1ELb0ELb1ELb0ELb0ELi2ELi1ELi2ELi2ELb0EEENS1_24CollectiveEpilogueBwdGQAISC_fSF_Li256ELb1ELb0EEENS1_19SingleTileSchedulerILb1ELb0ELb0ELi128EEEEEEEEEvNT_6ParamsE --------------------------
	.section	.nv.shared._ZN7cutlass13device_kernelIN5flash11enable_sm90INS1_16FlashAttnBwdSm90INS1_25CollectiveMainloopBwdSm90ILi2ELi2ELi2EN4cute5tupleIJNS5_1CILi1EEES8_S8_EEENS6_IJNS7_ILi128EEESA_NS7_ILi64EEEEEENS_10bfloat16_tEfNS_4arch4Sm90ELb0ELb1ELb1ELb1ELb0ELb1ELb0ELb0ELi2ELi1ELi2ELi2ELb0EEENS1_24CollectiveEpilogueBwdGQAISC_fSF_Li256ELb1ELb0EEENS1_19SingleTileSchedulerILb1ELb0ELb0ELi128EEEEEEEEEvNT_6ParamsE,"aw",@nobits
	.sectionflags	@""
	.align	16
	.zero		1024


//--------------------- .nv.shared._ZN7cutlass13device_kernelIN5flash32FlashAttnBwdPostprocessConvertdQIN4cute5tupleIJNS3_1CILi128EEENS5_ILi64EEEEEENS_10bfloat16_tEfNS_4arch4Sm90ELi256ENS3_8TiledMMAINS3_8MMA_AtomIJNS3_4SM904GMMA27MMA_64x64x16_F32BF16BF16_SSILNSF_5MajorE0ELSH_1ELNSF_7ScaleInE1ELSI_1EEEEEENS3_6LayoutINS4_IJNS5_ILi2EEENS5_ILi1EEESN_EEENS4_IJSN_NS5_ILi0EEESP_EEEEENS4_IJNS3_10UnderscoreESS_SS_EEEEELb0EEEEEvNT_6ParamsE --------------------------
	.section	.nv.shared._ZN7cutlass13device_kernelIN5flash32FlashAttnBwdPostprocessConvertdQIN4cute5tupleIJNS3_1CILi128EEENS5_ILi64EEEEEENS_10bfloat16_tEfNS_4arch4Sm90ELi256ENS3_8TiledMMAINS3_8MMA_AtomIJNS3_4SM904GMMA27MMA_64x64x16_F32BF16BF16_SSILNSF_5MajorE0ELSH_1ELNSF_7ScaleInE1ELSI_1EEEEEENS3_6LayoutINS4_IJNS5_ILi2EEENS5_ILi1EEESN_EEENS4_IJSN_NS5_ILi0EEESP_EEEEENS4_IJNS3_10UnderscoreESS_SS_EEEEELb0EEEEEvNT_6ParamsE,"aw",@nobits
	.sectionflags	@""
	.align	16
	.zero		1024


//--------------------- .nv.shared._ZN7cutlass13device_kernelIN5flash11enable_sm90INS1_16FlashAttnBwdSm90INS1_25CollectiveMainloopBwdSm90ILi2ELi2ELi2EN4cute5tupleIJNS5_1CILi1EEES8_S8_EEENS6_IJNS7_ILi128EEESA_NS7_ILi64EEEEEENS_10bfloat16_tEfNS_4arch4Sm90ELb0ELb1ELb1ELb1ELb1ELb1ELb0ELb0ELi2ELi1ELi2ELi2ELb0EEENS1_24CollectiveEpilogueBwdGQAISC_fSF_Li256ELb1ELb1EEENS1_19SingleTileSchedulerILb1ELb0ELb0ELi128EEEEEEEEEvNT_6ParamsE --------------------------
	.section	.nv.shared._ZN7cutlass13device_kernelIN5flash11enable_sm90INS1_16FlashAttnBwdSm90INS1_25CollectiveMainloopBwdSm90ILi2ELi2ELi2EN4cute5tupleIJNS5_1CILi1EEES8_S8_EEENS6_IJNS7_ILi128EEESA_NS7_ILi64EEEEEENS_10bfloat16_tEfNS_4arch4Sm90ELb0ELb1ELb1ELb1ELb1ELb1ELb0ELb0ELi2ELi1ELi2ELi2ELb0EEENS1_24CollectiveEpilogueBwdGQAISC_fSF_Li256ELb1ELb1EEENS1_19SingleTileSchedulerILb1ELb0ELb0ELi128EEEEEEEEEvNT_6ParamsE,"aw",@nobits
	.sectionflags	@""
	.align	16
	.zero		1024


//--------------------- .nv.shared._ZN7cutlass13device_kernelIN5flash22FlashAttnBwdPreprocessIN4cute5tupleIJNS3_1CILi128EEENS5_ILi64EEEEEENS_10bfloat16_tEfNS_4arch4Sm90ELb1ELb1EEEEEvNT_6ParamsE --------------------------
	.section	.nv.shared._ZN7cutlass13device_kernelIN5flash22FlashAttnBwdPreprocessIN4cute5tupleIJNS3_1CILi128EEENS5_ILi64EEEEEENS_10bfloat16_tEfNS_4arch4Sm90ELb1ELb1EEEEEvNT_6ParamsE,"aw",@nobits
	.sectionflags	@""
	.align	16
	.zero		1024


//--------------------- .nv.shared._ZN7cutlass13device_kernelIN5flash11enable_sm90INS1_16FlashAttnBwdSm90INS1_25CollectiveMainloopBwdSm90ILi2ELi2ELi2EN4cute5tupleIJNS5_1CILi1EEES8_S8_EEENS6_IJNS7_ILi96EEENS7_ILi128EEENS7_ILi64EEEEEENS_10bfloat16_tEfNS_4arch4Sm90ELb1ELb0ELb1ELb0ELb0ELb1ELb0ELb1ELi2ELi1ELi2ELi2ELb0EEENS1_21CollectiveEpilogueBwdISD_SE_SG_Li256ELb0ELb0ELi1EEENS1_25SingleTileBwdLPTSchedulerILb0ELi128ELb0EEEEEEEEEvNT_6ParamsE --------------------------
	.section	.nv.shared._ZN7cutlass13device_kernelIN5flash11enable_sm90INS1_16FlashAttnBwdSm90INS1_25CollectiveMainloopBwdSm90ILi2ELi2ELi2EN4cute5tupleIJNS5_1CILi1EEES8_S8_EEENS6_IJNS7_ILi96EEENS7_ILi128EEENS7_ILi64EEEEEENS_10bfloat16_tEfNS_4arch4Sm90ELb1ELb0ELb1ELb0ELb0ELb1ELb0ELb1ELi2ELi1ELi2ELi2ELb0EEENS1_21CollectiveEpilogueBwdISD_SE_SG_Li256ELb0ELb0ELi1EEENS1_25SingleTileBwdLPTSchedulerILb0ELi128ELb0EEEEEEEEEvNT_6ParamsE,"aw",@nobits
	.sectionflags	@""
	.align	16
	.zero		1024


//--------------------- .nv.shared._ZN7cutlass13device_kernelIN5flash11enable_sm90INS1_16FlashAttnBwdSm90INS1_25CollectiveMainloopBwdSm90ILi2ELi2ELi2EN4cute5tupleIJNS5_1CILi1EEES8_S8_EEENS6_IJNS7_ILi96EEENS7_ILi128EEENS7_ILi64EEEEEENS_10bfloat16_tEfNS_4arch4Sm90ELb1ELb0ELb1ELb0ELb1ELb1ELb0ELb1ELi2ELi1ELi2ELi2ELb0EEENS1_21CollectiveEpilogueBwdISD_SE_SG_Li256ELb0ELb0ELi1EEENS1_25SingleTileBwdLPTSchedulerILb0ELi128ELb1EEEEEEEEEvNT_6ParamsE --------------------------
	.section	.nv.shared._ZN7cutlass13device_kernelIN5flash11enable_sm90INS1_16FlashAttnBwdSm90INS1_25CollectiveMainloopBwdSm90ILi2ELi2ELi2EN4cute5tupleIJNS5_1CILi1EEES8_S8_EEENS6_IJNS7_ILi96EEENS7_ILi128EEENS7_ILi64EEEEEENS_10bfloat16_tEfNS_4arch4Sm90ELb1ELb0ELb1ELb0ELb1ELb1ELb0ELb1ELi2ELi1ELi2ELi2ELb0EEENS1_21CollectiveEpilogueBwdISD_SE_SG_Li256ELb0ELb0ELi1EEENS1_25SingleTileBwdLPTSchedulerILb0ELi128ELb1EEEEEEEEEvNT_6ParamsE,"aw",@nobits
	.sectionflags	@""
	.align	16
	.zero		1024


//--------------------- .nv.shared._ZN7cutlass13device_kernelIN5flash11enable_sm90INS1_16FlashAttnBwdSm90INS1_25CollectiveMainloopBwdSm90ILi2ELi2ELi2EN4cute5tupleIJNS5_1CILi1EEES8_S8_EEENS6_IJNS7_ILi96EEENS7_ILi128EEENS7_ILi64EEEEEENS_10bfloat16_tEfNS_4arch4Sm90ELb1ELb0ELb1ELb0ELb0ELb1ELb0ELb1ELi2ELi1ELi2ELi2ELb0EEENS1_24CollectiveEpilogueBwdGQAISD_fSG_Li256ELb0ELb0EEENS1_25SingleTileBwdLPTSchedulerILb0ELi128ELb0EEEEEEEEEvNT_6ParamsE --------------------------
	.section	.nv.shared._ZN7cutlass13device_kernelIN5flash11enable_sm90INS1_16FlashAttnBwdSm90INS1_25CollectiveMainloopBwdSm90ILi2ELi2ELi2EN4cute5tupleIJNS5_1CILi1EEES8_S8_EEENS6_IJNS7_ILi96EEENS7_ILi128EEENS7_ILi64EEEEEENS_10bfloat16_tEfNS_4arch4Sm90ELb1ELb0ELb1ELb0ELb0ELb1ELb0ELb1ELi2ELi1ELi2ELi2ELb0EEENS1_24CollectiveEpilogueBwdGQAISD_fSG_Li256ELb0ELb0EEENS1_25SingleTileBwdLPTSchedulerILb0ELi128ELb0EEEEEEEEEvNT_6ParamsE,"aw",@nobits
	.sectionflags	@""
	.align	16
	.zero		1024


//--------------------- .nv.shared._ZN7cutlass13device_kernelIN5flash11enable_sm90INS1_16FlashAttnBwdSm90INS1_25CollectiveMainloopBwdSm90ILi2ELi2ELi2EN4cute5tupleIJNS5_1CILi1EEES8_S8_EEENS6_IJNS7_ILi96EEENS7_ILi128EEENS7_ILi64EEEEEENS_10bfloat16_tEfNS_4arch4Sm90ELb1ELb0ELb1ELb0ELb1ELb1ELb0ELb1ELi2ELi1ELi2ELi2ELb0EEENS1_24CollectiveEpilogueBwdGQAISD_fSG_Li256ELb0ELb1EEENS1_25SingleTileBwdLPTSchedulerILb0ELi128ELb1EEEEEEEEEvNT_6ParamsE --------------------------
	.section	.nv.shared._ZN7cutlass13device_kernelIN5flash11enable_sm90INS1_16FlashAttnBwdSm90INS1_25CollectiveMainloopBwdSm90ILi2ELi2ELi2EN4cute5tupleIJNS5_1CILi1EEES8_S8_EEENS6_IJNS7_ILi96EEENS7_ILi128EEENS7_ILi64EEEEEENS_10bfloat16_tEfNS_4arch4Sm90ELb1ELb0ELb1ELb0ELb1ELb1ELb0ELb1ELi2ELi1ELi2ELi2ELb0EEENS1_24CollectiveEpilogueBwdGQAISD_fSG_Li256ELb0ELb1EEENS1_25SingleTileBwdLPTSchedulerILb0ELi128ELb1EEEEEEEEEvNT_6ParamsE,"aw",@nobits
	.sectionflags	@""
	.align	16
	.zero		1024


//--------------------- .nv.shared._ZN7cutlass13device_kernelIN5flash22FlashAttnBwdPreprocessIN4cute5tupleIJNS3_1CILi96EEENS5_ILi64EEEEEENS_10bfloat16_tEfNS_4arch4Sm90ELb1ELb0EEEEEvNT_6ParamsE --------------------------
	.section	.nv.shared._ZN7cutlass13device_kernelIN5flash22FlashAttnBwdPreprocessIN4cute5tupleIJNS3_1CILi96EEENS5_ILi64EEEEEENS_10bfloat16_tEfNS_4arch4Sm90ELb1ELb0EEEEEvNT_6ParamsE,"aw",@nobits
	.sectionflags	@""
	.align	16
	.zero		1024


//--------------------- .nv.shared._ZN7cutlass13device_kernelIN5flash11enable_sm90INS1_16FlashAttnBwdSm90INS1_25CollectiveMainloopBwdSm90ILi2ELi2ELi2EN4cute5tupleIJNS5_1CILi1EEES8_S8_EEENS6_IJNS7_ILi96EEENS7_ILi128EEENS7_ILi64EEEEEENS_10bfloat16_tEfNS_4arch4Sm90ELb1ELb0ELb1ELb1ELb0ELb1ELb0ELb1ELi2ELi1ELi2ELi2ELb0EEENS1_21CollectiveEpilogueBwdISD_SE_SG_Li256ELb1ELb0ELi1EEENS1_25SingleTileBwdLPTSchedulerILb1ELi128ELb0EEEEEEEEEvNT_6ParamsE --------------------------
	.section	.nv.shared._ZN7cutlass13device_kernelIN5flash11enable_sm90INS1_16FlashAttnBwdSm90INS1_25CollectiveMainloopBwdSm90ILi2ELi2ELi2EN4cute5tupleIJNS5_1CILi1EEES8_S8_EEENS6_IJNS7_ILi96EEENS7_ILi128EEENS7_ILi64EEEEEENS_10bfloat16_tEfNS_4arch4Sm90ELb1ELb0ELb1ELb1ELb0ELb1ELb0ELb1ELi2ELi1ELi2ELi2ELb0EEENS1_21CollectiveEpilogueBwdISD_SE_SG_Li256ELb1ELb0ELi1EEENS1_25SingleTileBwdLPTSchedulerILb1ELi128ELb0EEEEEEEEEvNT_6ParamsE,"aw",@nobits
	.sectionflags	@""
	.align	16
	.zero		1024


//--------------------- .nv.shared._ZN7cutlass13device_kernelIN5flash11enable_sm90INS1_16FlashAttnBwdSm90INS1_25CollectiveMainloopBwdSm90ILi2ELi2ELi2EN4cute5tupleIJNS5_1CILi1EEES8_S8_EEENS6_IJNS7_ILi96EEENS7_ILi128EEENS7_ILi64EEEEEENS_10bfloat16_tEfNS_4arch4Sm90ELb1ELb0ELb1ELb1ELb1ELb1ELb0ELb1ELi2ELi1ELi2ELi2ELb0EEENS1_21CollectiveEpilogueBwdISD_SE_SG_Li256ELb1ELb0ELi1EEENS1_25SingleTileBwdLPTSchedulerILb1ELi128ELb1EEEEEEEEEvNT_6ParamsE --------------------------
	.section	.nv.shared._ZN7cutlass13device_kernelIN5flash11enable_sm90INS1_16FlashAttnBwdSm90INS1_25CollectiveMainloopBwdSm90ILi2ELi2ELi2EN4cute5tupleIJNS5_1CILi1EEES8_S8_EEENS6_IJNS7_ILi96EEENS7_ILi128EEENS7_ILi64EEEEEENS_10bfloat16_tEfNS_4arch4Sm90ELb1ELb0ELb1ELb1ELb1ELb1ELb0ELb1ELi2ELi1ELi2ELi2ELb0EEENS1_21CollectiveEpilogueBwdISD_SE_SG_Li256ELb1ELb0ELi1EEENS1_25SingleTileBwdLPTSchedulerILb1ELi128ELb1EEEEEEEEEvNT_6ParamsE,"aw",@nobits
	.sectionflags	@""
	.align	16
	.zero		1024


//--------------------- .nv.shared._ZN7cutlass13device_kernelIN5flash11enable_sm90INS1_16FlashAttnBwdSm90INS1_25CollectiveMainloopBwdSm90ILi2ELi2ELi2EN4cute5tupleIJNS5_1CILi1EEES8_S8_EEENS6_IJNS7_ILi96EEENS7_ILi128EEENS7_ILi64EEEEEENS_10bfloat16_tEfNS_4arch4Sm90ELb1ELb0ELb1ELb1ELb0ELb1ELb0ELb1ELi2ELi1ELi2ELi2ELb0EEENS1_24CollectiveEpilogueBwdGQAISD_fSG_Li256ELb1ELb0EEENS1_25SingleTileBwdLPTSchedulerILb1ELi128ELb0EEEEEEEEEvNT_6ParamsE --------------------------
	.section	.nv.shared._ZN7cutlass13device_kernelIN5flash11enable_sm90INS1_16FlashAttnBwdSm90INS1_25CollectiveMainloopBwdSm90ILi2ELi2ELi2EN4cute5tupleIJNS5_1CILi1EEES8_S8_EEENS6_IJNS7_ILi96EEENS7_ILi128EEENS7_ILi64EEEEEENS_10bfloat16_tEfNS_4arch4Sm90ELb1ELb0ELb1ELb1ELb0ELb1ELb0ELb1ELi2ELi1ELi2ELi2ELb0EEENS1_24CollectiveEpilogueBwdGQAISD_fSG_Li256ELb1ELb0EEENS1_25SingleTileBwdLPTSchedulerILb1ELi128ELb0EEEEEEEEEvNT_6ParamsE,"aw",@nobits
	.sectionflags	@""
	.align	16
	.zero		1024


//--------------------- .nv.shared._ZN7cutlass13device_kernelIN5flash32FlashAttnBwdPostprocessConvertdQIN4cute5tupleIJNS3_1CILi128EEENS5_ILi64EEEEEENS_10bfloat16_tEfNS_4arch4Sm90ELi256ENS3_8TiledMMAINS3_8MMA_AtomIJNS3_4SM904GMMA27MMA_64x64x16_F32BF16BF16_RSILNSF_5MajorE0ELSH_1ELNSF_7ScaleInE1ELSI_1EEEEEENS3_6LayoutINS4_IJNS5_ILi2EEENS5_ILi1EEESN_EEENS4_IJSN_NS5_ILi0EEESP_EEEEENS4_IJNS3_10UnderscoreESS_SS_EEEEELb0EEEEEvNT_6ParamsE --------------------------
	.section	.nv.shared._ZN7cutlass13device_kernelIN5flash32FlashAttnBwdPostprocessConvertdQIN4cute5tupleIJNS3_1CILi128EEENS5_ILi64EEEEEENS_10bfloat16_tEfNS_4arch4Sm90ELi256ENS3_8TiledMMAINS3_8MMA_AtomIJNS3_4SM904GMMA27MMA_64x64x16_F32BF16BF16_RSILNSF_5MajorE0ELSH_1ELNSF_7ScaleInE1ELSI_1EEEEEENS3_6LayoutINS4_IJNS5_ILi2EEENS5_ILi1EEESN_EEENS4_IJSN_NS5_ILi0EEESP_EEEEENS4_IJNS3_10UnderscoreESS_SS_EEEEELb0EEEEEvNT_6ParamsE,"aw",@nobits
	.sectionflags	@""
	.align	16
	.zero		1024


//--------------------- .nv.shared._ZN7cutlass13device_kernelIN5flash32FlashAttnBwdPostprocessConvertdQIN4cute5tupleIJNS3_1CILi96EEENS5_ILi64EEEEEENS_10bfloat16_tEfNS_4arch4Sm90ELi256ENS3_8TiledMMAINS3_8MMA_AtomIJNS3_4SM904GMMA27MMA_64x16x16_F32BF16BF16_SSILNSF_5MajorE1ELSH_0ELNSF_7ScaleInE1ELSI_1EEEEEENS3_6LayoutINS4_IJNS5_ILi1EEENS5_ILi2EEESM_EEENS4_IJNS5_ILi0EEESM_SP_EEEEENS4_IJNS3_10UnderscoreESS_SS_EEEEELb1EEEEEvNT_6ParamsE --------------------------
	.section	.nv.shared._ZN7cutlass13device_kernelIN5flash32FlashAttnBwdPostprocessConvertdQIN4cute5tupleIJNS3_1CILi96EEENS5_ILi64EEEEEENS_10bfloat16_tEfNS_4arch4Sm90ELi256ENS3_8TiledMMAINS3_8MMA_AtomIJNS3_4SM904GMMA27MMA_64x16x16_F32BF16BF16_SSILNSF_5MajorE1ELSH_0ELNSF_7ScaleInE1ELSI_1EEEEEENS3_6LayoutINS4_IJNS5_ILi1EEENS5_ILi2EEESM_EEENS4_IJNS5_ILi0EEESM_SP_EEEEENS4_IJNS3_10UnderscoreESS_SS_EEEEELb1EEEEEvNT_6ParamsE,"aw",@nobits
	.sectionflags	@""
	.align	16
	.zero		1024


//--------------------- .nv.shared._ZN7cutlass13device_kernelIN5flash11enable_sm90INS1_16FlashAttnBwdSm90INS1_25CollectiveMainloopBwdSm90ILi2ELi2ELi2EN4cute5tupleIJNS5_1CILi1EEES8_S8_EEENS6_IJNS7_ILi96EEENS7_ILi128EEENS7_ILi64EEEEEENS_10bfloat16_tEfNS_4arch4Sm90ELb1ELb0ELb1ELb1ELb1ELb1ELb0ELb1ELi2ELi1ELi2ELi2ELb0EEENS1_24CollectiveEpilogueBwdGQAISD_fSG_Li256ELb1ELb1EEENS1_25SingleTileBwdLPTSchedulerILb1ELi128ELb1EEEEEEEEEvNT_6ParamsE --------------------------
	.section	.nv.shared._ZN7cutlass13device_kernelIN5flash11enable_sm90INS1_16FlashAttnBwdSm90INS1_25CollectiveMainloopBwdSm90ILi2ELi2ELi2EN4cute5tupleIJNS5_1CILi1EEES8_S8_EEENS6_IJNS7_ILi96EEENS7_ILi128EEENS7_ILi64EEEEEENS_10bfloat16_tEfNS_4arch4Sm90ELb1ELb0ELb1ELb1ELb1ELb1ELb0ELb1ELi2ELi1ELi2ELi2ELb0EEENS1_24CollectiveEpilogueBwdGQAISD_fSG_Li256ELb1ELb1EEENS1_25SingleTileBwdLPTSchedulerILb1ELi128ELb1EEEEEEEEEvNT_6ParamsE,"aw",@nobits
	.sectionflags	@""
	.align	16
	.zero		1024


//--------------------- .nv.shared._ZN7cutlass13device_kernelIN5flash22FlashAttnBwdPreprocessIN4cute5tupleIJNS3_1CILi96EEENS5_ILi64EEEEEENS_10bfloat16_tEfNS_4arch4Sm90ELb1ELb1EEEEEvNT_6ParamsE --------------------------
	.section	.nv.shared._ZN7cutlass13device_kernelIN5flash22FlashAttnBwdPreprocessIN4cute5tupleIJNS3_1CILi96EEENS5_ILi64EEEEEENS_10bfloat16_tEfNS_4arch4Sm90ELb1ELb1EEEEEvNT_6ParamsE,"aw",@nobits
	.sectionflags	@""
	.align	16
	.zero		1024


//--------------------- .nv.constant0._ZN7cutlass13device_kernelIN5flash11enable_sm90INS1_16FlashAttnBwdSm90INS1_25CollectiveMainloopBwdSm90ILi2ELi2ELi2EN4cute5tupleIJNS5_1CILi1EEES8_S8_EEENS6_IJNS7_ILi128EEESA_NS7_ILi64EEEEEENS_10bfloat16_tEfNS_4arch4Sm90ELb0ELb0ELb1ELb0ELb0ELb1ELb0ELb0ELi2ELi1ELi2ELi2ELb0EEENS1_21CollectiveEpilogueBwdISC_SD_SF_Li256ELb0ELb0ELi1EEENS1_19SingleTileSchedulerILb0ELb0ELb0ELi128EEEEEEEEEvNT_6ParamsE --------------------------
	.section	.nv.constant0._ZN7cutlass13device_kernelIN5flash11enable_sm90INS1_16FlashAttnBwdSm90INS1_25CollectiveMainloopBwdSm90ILi2ELi2ELi2EN4cute5tupleIJNS5_1CILi1EEES8_S8_EEENS6_IJNS7_ILi128EEESA_NS7_ILi64EEEEEENS_10bfloat16_tEfNS_4arch4Sm90ELb0ELb0ELb1ELb0ELb0ELb1ELb0ELb0ELi2ELi1ELi2ELi2ELb0EEENS1_21CollectiveEpilogueBwdISC_SD_SF_Li256ELb0ELb0ELi1EEENS1_19SingleTileSchedulerILb0ELb0ELb0ELi128EEEEEEEEEvNT_6ParamsE,"a",@progbits
	.sectionflags	@""
	.align	4
.nv.constant0._ZN7cutlass13device_kernelIN5flash11enable_sm90INS1_16FlashAttnBwdSm90INS1_25CollectiveMainloopBwdSm90ILi2ELi2ELi2EN4cute5tupleIJNS5_1CILi1EEES8_S8_EEENS6_IJNS7_ILi128EEESA_NS7_ILi64EEEEEENS_10bfloat16_tEfNS_4arch4Sm90ELb0ELb0ELb1ELb0ELb0ELb1ELb0ELb0ELi2ELi1ELi2ELi2ELb0EEENS1_21CollectiveEpilogueBwdISC_SD_SF_Li256ELb0ELb0ELi1EEENS1_19SingleTileSchedulerILb0ELb0ELb0ELi128EEEEEEEEEvNT_6ParamsE:
	.zero		3200


//--------------------- .nv.constant0._ZN7cutlass13device_kernelIN5flash11enable_sm90INS1_16FlashAttnBwdSm90INS1_25CollectiveMainloopBwdSm90ILi2ELi2ELi2EN4cute5tupleIJNS5_1CILi1EEES8_S8_EEENS6_IJNS7_ILi128EEESA_NS7_ILi64EEEEEENS_10bfloat16_tEfNS_4arch4Sm90ELb0ELb0ELb1ELb0ELb1ELb1ELb0ELb0ELi2ELi1ELi2ELi2ELb0EEENS1_21CollectiveEpilogueBwdISC_SD_SF_Li256ELb0ELb0ELi1EEENS1_19SingleTileSchedulerILb0ELb0ELb0ELi128EEEEEEEEEvNT_6ParamsE --------------------------
	.section	.nv.constant0._ZN7cutlass13device_kernelIN5flash11enable_sm90INS1_16FlashAttnBwdSm90INS1_25CollectiveMainloopBwdSm90ILi2ELi2ELi2EN4cute5tupleIJNS5_1CILi1EEES8_S8_EEENS6_IJNS7_ILi128EEESA_NS7_ILi64EEEEEENS_10bfloat16_tEfNS_4arch4Sm90ELb0ELb0ELb1ELb0ELb1ELb1ELb0ELb0ELi2ELi1ELi2ELi2ELb0EEENS1_21CollectiveEpilogueBwdISC_SD_SF_Li256ELb0ELb0ELi1EEENS1_19SingleTileSchedulerILb0ELb0ELb0ELi128EEEEEEEEEvNT_6ParamsE,"a",@progbits
	.sectionflags	@""
	.align	4
.nv.constant0._ZN7cutlass13device_kernelIN5flash11enable_sm90INS1_16FlashAttnBwdSm90INS1_25CollectiveMainloopBwdSm90ILi2ELi2ELi2EN4cute5tupleIJNS5_1CILi1EEES8_S8_EEENS6_IJNS7_ILi128EEESA_NS7_ILi64EEEEEENS_10bfloat16_tEfNS_4arch4Sm90ELb0ELb0ELb1ELb0ELb1ELb1ELb0ELb0ELi2ELi1ELi2ELi2ELb0EEENS1_21CollectiveEpilogueBwdISC_SD_SF_Li256ELb0ELb0ELi1EEENS1_19SingleTileSchedulerILb0ELb0ELb0ELi128EEEEEEEEEvNT_6ParamsE:
	.zero		3200


//--------------------- .nv.constant0._ZN7cutlass13device_kernelIN5flash11enable_sm90INS1_16FlashAttnBwdSm90INS1_25CollectiveMainloopBwdSm90ILi2ELi2ELi2EN4cute5tupleIJNS5_1CILi1EEES8_S8_EEENS6_IJNS7_ILi128EEESA_NS7_ILi64EEEEEENS_10bfloat16_tEfNS_4arch4Sm90ELb0ELb0ELb1ELb0ELb0ELb1ELb0ELb0ELi2ELi1ELi2ELi2ELb0EEENS1_24CollectiveEpilogueBwdGQAISC_fSF_Li256ELb0ELb0EEENS1_19SingleTileSchedulerILb0ELb0ELb0ELi128EEEEEEEEEvNT_6ParamsE --------------------------
	.section	.nv.constant0._ZN7cutlass13device_kernelIN5flash11enable_sm90INS1_16FlashAttnBwdSm90INS1_25CollectiveMainloopBwdSm90ILi2ELi2ELi2EN4cute5tupleIJNS5_1CILi1EEES8_S8_EEENS6_IJNS7_ILi128EEESA_NS7_ILi64EEEEEENS_10bfloat16_tEfNS_4arch4Sm90ELb0ELb0ELb1ELb0ELb0ELb1ELb0ELb0ELi2ELi1ELi2ELi2ELb0EEENS1_24CollectiveEpilogueBwdGQAISC_fSF_Li256ELb0ELb0EEENS1_19SingleTileSchedulerILb0ELb0ELb0ELi128EEEEEEEEEvNT_6ParamsE,"a",@progbits
	.sectionflags	@""
	.align	4
.nv.constant0._ZN7cutlass13device_kernelIN5flash11enable_sm90INS1_16FlashAttnBwdSm90INS1_25CollectiveMainloopBwdSm90ILi2ELi2ELi2EN4cute5tupleIJNS5_1CILi1EEES8_S8_EEENS6_IJNS7_ILi128EEESA_NS7_ILi64EEEEEENS_10bfloat16_tEfNS_4arch4Sm90ELb0ELb0ELb1ELb0ELb0ELb1ELb0ELb0ELi2ELi1ELi2ELi2ELb0EEENS1_24CollectiveEpilogueBwdGQAISC_fSF_Li256ELb0ELb0EEENS1_19SingleTileSchedulerILb0ELb0ELb0ELi128EEEEEEEEEvNT_6ParamsE:
	.zero		2560


//--------------------- .nv.constant0._ZN7cutlass13device_kernelIN5flash11enable_sm90INS1_16FlashAttnBwdSm90INS1_25CollectiveMainloopBwdSm90ILi2ELi2ELi2EN4cute5tupleIJNS5_1CILi1EEES8_S8_EEENS6_IJNS7_ILi128EEESA_NS7_ILi64EEEEEENS_10bfloat16_tEfNS_4arch4Sm90ELb0ELb0ELb1ELb0ELb1ELb1ELb0ELb0ELi2ELi1ELi2ELi2ELb0EEENS1_24CollectiveEpilogueBwdGQAISC_fSF_Li256ELb0ELb1EEENS1_19SingleTileSchedulerILb0ELb0ELb0ELi128EEEEEEEEEvNT_6ParamsE --------------------------
	.section	.nv.constant0._ZN7cutlass13device_kernelIN5flash11enable_sm90INS1_16FlashAttnBwdSm90INS1_25CollectiveMainloopBwdSm90ILi2ELi2ELi2EN4cute5tupleIJNS5_1CILi1EEES8_S8_EEENS6_IJNS7_ILi128EEESA_NS7_ILi64EEEEEENS_10bfloat16_tEfNS_4arch4Sm90ELb0ELb0ELb1ELb0ELb1ELb1ELb0ELb0ELi2ELi1ELi2ELi2ELb0EEENS1_24CollectiveEpilogueBwdGQAISC_fSF_Li256ELb0ELb1EEENS1_19SingleTileSchedulerILb0ELb0ELb0ELi128EEEEEEEEEvNT_6ParamsE,"a",@progbits
	.sectionflags	@""
	.align	4
.nv.constant0._ZN7cutlass13device_kernelIN5flash11enable_sm90INS1_16FlashAttnBwdSm90INS1_25CollectiveMainloopBwdSm90ILi2ELi2ELi2EN4cute5tupleIJNS5_1CILi1EEES8_S8_EEENS6_IJNS7_ILi128EEESA_NS7_ILi64EEEEEENS_10bfloat16_tEfNS_4arch4Sm90ELb0ELb0ELb1ELb0ELb1ELb1ELb0ELb0ELi2ELi1ELi2ELi2ELb0EEENS1_24CollectiveEpilogueBwdGQAISC_fSF_Li256ELb0ELb1EEENS1_19SingleTileSchedulerILb0ELb0ELb0ELi128EEEEEEEEEvNT_6ParamsE:
	.zero		2560


//--------------------- .nv.constant0._ZN7cutlass13device_kernelIN5flash11enable_sm90INS1_16FlashAttnBwdSm90INS1_25CollectiveMainloopBwdSm90ILi2ELi2ELi2EN4cute5tupleIJNS5_1CILi1EEES8_S8_EEENS6_IJNS7_ILi128EEESA_NS7_ILi64EEEEEENS_10bfloat16_tEfNS_4arch4Sm90ELb0ELb0ELb1ELb1ELb0ELb1ELb0ELb0ELi2ELi1ELi2ELi2ELb0EEENS1_21CollectiveEpilogueBwdISC_SD_SF_Li256ELb1ELb0ELi1EEENS1_19SingleTileSchedulerILb1ELb0ELb0ELi128EEEEEEEEEvNT_6ParamsE --------------------------
	.section	.nv.constant0._ZN7cutlass13device_kernelIN5flash11enable_sm90INS1_16FlashAttnBwdSm90INS1_25CollectiveMainloopBwdSm90ILi2ELi2ELi2EN4cute5tupleIJNS5_1CILi1EEES8_S8_EEENS6_IJNS7_ILi128EEESA_NS7_ILi64EEEEEENS_10bfloat16_tEfNS_4arch4Sm90ELb0ELb0ELb1ELb1ELb0ELb1ELb0ELb0ELi2ELi1ELi2ELi2ELb0EEENS1_21CollectiveEpilogueBwdISC_SD_SF_Li256ELb1ELb0ELi1EEENS1_19SingleTileSchedulerILb1ELb0ELb0ELi128EEEEEEEEEvNT_6ParamsE,"a",@progbits
	.sectionflags	@""
	.align	4
.nv.constant0._ZN7cutlass13device_kernelIN5flash11enable_sm90INS1_16FlashAttnBwdSm90INS1_25CollectiveMainloopBwdSm90ILi2ELi2ELi2EN4cute5tupleIJNS5_1CILi1EEES8_S8_EEENS6_IJNS7_ILi128EEESA_NS7_ILi64EEEEEENS_10bfloat16_tEfNS_4arch4Sm90ELb0ELb0ELb1ELb1ELb0ELb1ELb0ELb0ELi2ELi1ELi2ELi2ELb0EEENS1_21CollectiveEpilogueBwdISC_SD_SF_Li256ELb1ELb0ELi1EEENS1_19SingleTileSchedulerILb1ELb0ELb0ELi128EEEEEEEEEvNT_6ParamsE:
	.zero		2560


//--------------------- .nv.constant0._ZN7cutlass13device_kernelIN5flash11enable_sm90INS1_16FlashAttnBwdSm90INS1_25CollectiveMainloopBwdSm90ILi2ELi2ELi2EN4cute5tupleIJNS5_1CILi1EEES8_S8_EEENS6_IJNS7_ILi128EEESA_NS7_ILi64EEEEEENS_10bfloat16_tEfNS_4arch4Sm90ELb0ELb0ELb1ELb1ELb1ELb1ELb0ELb0ELi2ELi1ELi2ELi2ELb0EEENS1_21CollectiveEpilogueBwdISC_SD_SF_Li256ELb1ELb0ELi1EEENS1_19SingleTileSchedulerILb1ELb0ELb0ELi128EEEEEEEEEvNT_6ParamsE --------------------------
	.section	.nv.constant0._ZN7cutlass13device_kernelIN5flash11enable_sm90INS1_16FlashAttnBwdSm90INS1_25CollectiveMainloopBwdSm90ILi2ELi2ELi2EN4cute5tupleIJNS5_1CILi1EEES8_S8_EEENS6_IJNS7_ILi128EEESA_NS7_ILi64EEEEEENS_10bfloat16_tEfNS_4arch4Sm90ELb0ELb0ELb1ELb1ELb1ELb1ELb0ELb0ELi2ELi1ELi2ELi2ELb0EEENS1_21CollectiveEpilogueBwdISC_SD_SF_Li256ELb1ELb0ELi1EEENS1_19SingleTileSchedulerILb1ELb0ELb0ELi128EEEEEEEEEvNT_6ParamsE,"a",@progbits
	.sectionflags	@""
	.align	4
.nv.constant0._ZN7cutlass13device_kernelIN5flash11enable_sm90INS1_16FlashAttnBwdSm90INS1_25CollectiveMainloopBwdSm90ILi2ELi2ELi2EN4cute5tupleIJNS5_1CILi1EEES8_S8_EEENS6_IJNS7_ILi128EEESA_NS7_ILi64EEEEEENS_10bfloat16_tEfNS_4arch4Sm90ELb0ELb0ELb1ELb1ELb1ELb1ELb0ELb0ELi2ELi1ELi2ELi2ELb0EEENS1_21CollectiveEpilogueBwdISC_SD_SF_Li256ELb1ELb0ELi1EEENS1_19SingleTileSchedulerILb1ELb0ELb0ELi128EEEEEEEEEvNT_6ParamsE:
	.zero		2560


//--------------------- .nv.constant0._ZN7cutlass13device_kernelIN5flash11enable_sm90INS1_16FlashAttnBwdSm90INS1_25CollectiveMainloopBwdSm90ILi2ELi2ELi2EN4cute5tupleIJNS5_1CILi1EEES8_S8_EEENS6_IJNS7_ILi128EEESA_NS7_ILi64EEEEEENS_10bfloat16_tEfNS_4arch4Sm90ELb0ELb0ELb1ELb1ELb0ELb1ELb0ELb0ELi2ELi1ELi2ELi2ELb0EEENS1_24CollectiveEpilogueBwdGQAISC_fSF_Li256ELb1ELb0EEENS1_19SingleTileSchedulerILb1ELb0ELb0ELi128EEEEEEEEEvNT_6ParamsE --------------------------
	.section	.nv.constant0._ZN7cutlass13device_kernelIN5flash11enable_sm90INS1_16FlashAttnBwdSm90INS1_25CollectiveMainloopBwdSm90ILi2ELi2ELi2EN4cute5tupleIJNS5_1CILi1EEES8_S8_EEENS6_IJNS7_ILi128EEESA_NS7_ILi64EEEEEENS_10bfloat16_tEfNS_4arch4Sm90ELb0ELb0ELb1ELb1ELb0ELb1ELb0ELb0ELi2ELi1ELi2ELi2ELb0EEENS1_24CollectiveEpilogueBwdGQAISC_fSF_Li256ELb1ELb0EEENS1_19SingleTileSchedulerILb1ELb0ELb0ELi128EEEEEEEEEvNT_6ParamsE,"a",@progbits
	.sectionflags	@""
	.align	4
.nv.constant0._ZN7cutlass13device_kernelIN5flash11enable_sm90INS1_16FlashAttnBwdSm90INS1_25CollectiveMainloopBwdSm90ILi2ELi2ELi2EN4cute5tupleIJNS5_1CILi1EEES8_S8_EEENS6_IJNS7_ILi128EEESA_NS7_ILi64EEEEEENS_10bfloat16_tEfNS_4arch4Sm90ELb0ELb0ELb1ELb1ELb0ELb1ELb0ELb0ELi2ELi1ELi2ELi2ELb0EEENS1_24CollectiveEpilogueBwdGQAISC_fSF_Li256ELb1ELb0EEENS1_19SingleTileSchedulerILb1ELb0ELb0ELi128EEEEEEEEEvNT_6ParamsE:
	.zero		2560


//--------------------- .nv.constant0._ZN7cutlass13device_kernelIN5flash11enable_sm90INS1_16FlashAttnBwdSm90INS1_25CollectiveMainloopBwdSm90ILi2ELi2ELi2EN4cute5tupleIJNS5_1CILi1EEES8_S8_EEENS6_IJNS7_ILi128EEESA_NS7_ILi64EEEEEENS_10bfloat16_tEfNS_4arch4Sm90ELb0ELb0ELb1ELb1ELb1ELb1ELb0ELb0ELi2ELi1ELi2ELi2ELb0EEENS1_24CollectiveEpilogueBwdGQAISC_fSF_Li256ELb1ELb1EEENS1_19SingleTileSchedulerILb1ELb0ELb0ELi128EEEEEEEEEvNT_6ParamsE --------------------------
	.section	.nv.constant0._ZN7cutlass13device_kernelIN5flash11enable_sm90INS1_16FlashAttnBwdSm90INS1_25CollectiveMainloopBwdSm90ILi2ELi2ELi2EN4cute5tupleIJNS5_1CILi1EEES8_S8_EEENS6_IJNS7_ILi128EEESA_NS7_ILi64EEEEEENS_10bfloat16_tEfNS_4arch4Sm90ELb0ELb0ELb1ELb1ELb1ELb1ELb0ELb0ELi2ELi1ELi2ELi2ELb0EEENS1_24CollectiveEpilogueBwdGQAISC_fSF_Li256ELb1ELb1EEENS1_19SingleTileSchedulerILb1ELb0ELb0ELi128EEEEEEEEEvNT_6ParamsE,"a",@progbits
	.sectionflags	@""
	.align	4
.nv.constant0._ZN7cutlass13device_kernelIN5flash11enable_sm90INS1_16FlashAttnBwdSm90INS1_25CollectiveMainloopBwdSm90ILi2ELi2ELi2EN4cute5tupleIJNS5_1CILi1EEES8_S8_EEENS6_IJNS7_ILi128EEESA_NS7_ILi64EEEEEENS_10bfloat16_tEfNS_4arch4Sm90ELb0ELb0ELb1ELb1ELb1ELb1ELb0ELb0ELi2ELi1ELi2ELi2ELb0EEENS1_24CollectiveEpilogueBwdGQAISC_fSF_Li256ELb1ELb1EEENS1_19SingleTileSchedulerILb1ELb0ELb0ELi128EEEEEEEEEvNT_6ParamsE:
	.zero		2560


//--------------------- .nv.constant0._ZN7cutlass13device_kernelIN5flash11enable_sm90INS1_16FlashAttnBwdSm90INS1_25CollectiveMainloopBwdSm90ILi2ELi2ELi2EN4cute5tupleIJNS5_1CILi1EEES8_S8_EEENS6_IJNS7_ILi128EEESA_NS7_ILi64EEEEEENS_10bfloat16_tEfNS_4arch4Sm90ELb0ELb1ELb1ELb0ELb0ELb1ELb0ELb0ELi2ELi1ELi2ELi2ELb0EEENS1_21CollectiveEpilogueBwdISC_SD_SF_Li256ELb0ELb0ELi1EEENS1_19SingleTileSchedulerILb0ELb0ELb0ELi128EEEEEEEEEvNT_6ParamsE --------------------------
	.section	.nv.constant0._ZN7cutlass13device_kernelIN5flash11enable_sm90INS1_16FlashAttnBwdSm90INS1_25CollectiveMainloopBwdSm90ILi2ELi2ELi2EN4cute5tupleIJNS5_1CILi1EEES8_S8_EEENS6_IJNS7_ILi128EEESA_NS7_ILi64EEEEEENS_10bfloat16_tEfNS_4arch4Sm90ELb0ELb1ELb1ELb0ELb0ELb1ELb0ELb0ELi2ELi1ELi2ELi2ELb0EEENS1_21CollectiveEpilogueBwdISC_SD_SF_Li256ELb0ELb0ELi1EEENS1_19SingleTileSchedulerILb0ELb0ELb0ELi128EEEEEEEEEvNT_6ParamsE,"a",@progbits
	.sectionflags	@""
	.align	4
.nv.constant0._ZN7cutlass13device_kernelIN5flash11enable_sm90INS1_16FlashAttnBwdSm90INS1_25CollectiveMainloopBwdSm90ILi2ELi2ELi2EN4cute5tupleIJNS5_1CILi1EEES8_S8_EEENS6_IJNS7_ILi128EEESA_NS7_ILi64EEEEEENS_10bfloat16_tEfNS_4arch4Sm90ELb0ELb1ELb1ELb0ELb0ELb1ELb0ELb0ELi2ELi1ELi2ELi2ELb0EEENS1_21CollectiveEpilogueBwdISC_SD_SF_Li256ELb0ELb0ELi1EEENS1_19SingleTileSchedulerILb0ELb0ELb0ELi128EEEEEEEEEvNT_6ParamsE:
	.zero		3200


//--------------------- .nv.constant0._ZN7cutlass13device_kernelIN5flash11enable_sm90INS1_16FlashAttnBwdSm90INS1_25CollectiveMainloopBwdSm90ILi2ELi2ELi2EN4cute5tupleIJNS5_1CILi1EEES8_S8_EEENS6_IJNS7_ILi128EEESA_NS7_ILi64EEEEEENS_10bfloat16_tEfNS_4arch4Sm90ELb0ELb1ELb1ELb0ELb1ELb1ELb0ELb0ELi2ELi1ELi2ELi2ELb0EEENS1_21CollectiveEpilogueBwdISC_SD_SF_Li256ELb0ELb0ELi1EEENS1_19SingleTileSchedulerILb0ELb0ELb0ELi128EEEEEEEEEvNT_6ParamsE --------------------------
	.section	.nv.constant0._ZN7cutlass13device_kernelIN5flash11enable_sm90INS1_16FlashAttnBwdSm90INS1_25CollectiveMainloopBwdSm90ILi2ELi2ELi2EN4cute5tupleIJNS5_1CILi1EEES8_S8_EEENS6_IJNS7_ILi128EEESA_NS7_ILi64EEEEEENS_10bfloat16_tEfNS_4arch4Sm90ELb0ELb1ELb1ELb0ELb1ELb1ELb0ELb0ELi2ELi1ELi2ELi2ELb0EEENS1_21CollectiveEpilogueBwdISC_SD_SF_Li256ELb0ELb0ELi1EEENS1_19SingleTileSchedulerILb0ELb0ELb0ELi128EEEEEEEEEvNT_6ParamsE,"a",@progbits
	.sectionflags	@""
	.align	4
.nv.constant0._ZN7cutlass13device_kernelIN5flash11enable_sm90INS1_16FlashAttnBwdSm90INS1_25CollectiveMainloopBwdSm90ILi2ELi2ELi2EN4cute5tupleIJNS5_1CILi1EEES8_S8_EEENS6_IJNS7_ILi128EEESA_NS7_ILi64EEEEEENS_10bfloat16_tEfNS_4arch4Sm90ELb0ELb1ELb1ELb0ELb1ELb1ELb0ELb0ELi2ELi1ELi2ELi2ELb0EEENS1_21CollectiveEpilogueBwdISC_SD_SF_Li256ELb0ELb0ELi1EEENS1_19SingleTileSchedulerILb0ELb0ELb0ELi128EEEEEEEEEvNT_6ParamsE:
	.zero		3200


//--------------------- .nv.constant0._ZN7cutlass13device_kernelIN5flash11enable_sm90INS1_16FlashAttnBwdSm90INS1_25CollectiveMainloopBwdSm90ILi2ELi2ELi2EN4cute5tupleIJNS5_1CILi1EEES8_S8_EEENS6_IJNS7_ILi128EEESA_NS7_ILi64EEEEEENS_10bfloat16_tEfNS_4arch4Sm90ELb0ELb1ELb1ELb0ELb0ELb1ELb0ELb0ELi2ELi1ELi2ELi2ELb0EEENS1_24CollectiveEpilogueBwdGQAISC_fSF_Li256ELb0ELb0EEENS1_19SingleTileSchedulerILb0ELb0ELb0ELi128EEEEEEEEEvNT_6ParamsE --------------------------
	.section	.nv.constant0._ZN7cutlass13device_kernelIN5flash11enable_sm90INS1_16FlashAttnBwdSm90INS1_25CollectiveMainloopBwdSm90ILi2ELi2ELi2EN4cute5tupleIJNS5_1CILi1EEES8_S8_EEENS6_IJNS7_ILi128EEESA_NS7_ILi64EEEEEENS_10bfloat16_tEfNS_4arch4Sm90ELb0ELb1ELb1ELb0ELb0ELb1ELb0ELb0ELi2ELi1ELi2ELi2ELb0EEENS1_24CollectiveEpilogueBwdGQAISC_fSF_Li256ELb0ELb0EEENS1_19SingleTileSchedulerILb0ELb0ELb0ELi128EEEEEEEEEvNT_6ParamsE,"a",@progbits
	.sectionflags	@""
	.align	4
.nv.constant0._ZN7cutlass13device_kernelIN5flash11enable_sm90INS1_16FlashAttnBwdSm90INS1_25CollectiveMainloopBwdSm90ILi2ELi2ELi2EN4cute5tupleIJNS5_1CILi1EEES8_S8_EEENS6_IJNS7_ILi128EEESA_NS7_ILi64EEEEEENS_10bfloat16_tEfNS_4arch4Sm90ELb0ELb1ELb1ELb0ELb0ELb1ELb0ELb0ELi2ELi1ELi2ELi2ELb0EEENS1_24CollectiveEpilogueBwdGQAISC_fSF_Li256ELb0ELb0EEENS1_19SingleTileSchedulerILb0ELb0ELb0ELi128EEEEEEEEEvNT_6ParamsE:
	.zero		2560


//--------------------- .nv.constant0._ZN7cutlass13device_kernelIN5flash11enable_sm90INS1_16FlashAttnBwdSm90INS1_25CollectiveMainloopBwdSm90ILi2ELi2ELi2EN4cute5tupleIJNS5_1CILi1EEES8_S8_EEENS6_IJNS7_ILi128EEESA_NS7_ILi64EEEEEENS_10bfloat16_tEfNS_4arch4Sm90ELb0ELb1ELb1ELb0ELb1ELb1ELb0ELb0ELi2ELi1ELi2ELi2ELb0EEENS1_24CollectiveEpilogueBwdGQAISC_fSF_Li256ELb0ELb1EEENS1_19SingleTileSchedulerILb0ELb0ELb0ELi128EEEEEEEEEvNT_6ParamsE --------------------------
	.section	.nv.constant0._ZN7cutlass13device_kernelIN5flash11enable_sm90INS1_16FlashAttnBwdSm90INS1_25CollectiveMainloopBwdSm90ILi2ELi2ELi2EN4cute5tupleIJNS5_1CILi1EEES8_S8_EEENS6_IJNS7_ILi128EEESA_NS7_ILi64EEEEEENS_10bfloat16_tEfNS_4arch4Sm90ELb0ELb1ELb1ELb0ELb1ELb1ELb0ELb0ELi2ELi1ELi2ELi2ELb0EEENS1_24CollectiveEpilogueBwdGQAISC_fSF_Li256ELb0ELb1EEENS1_19SingleTileSchedulerILb0ELb0ELb0ELi128EEEEEEEEEvNT_6ParamsE,"a",@progbits
	.sectionflags	@""
	.align	4
.nv.constant0._ZN7cutlass13device_kernelIN5flash11enable_sm90INS1_16FlashAttnBwdSm90INS1_25CollectiveMainloopBwdSm90ILi2ELi2ELi2EN4cute5tupleIJNS5_1CILi1EEES8_S8_EEENS6_IJNS7_ILi128EEESA_NS7_ILi64EEEEEENS_10bfloat16_tEfNS_4arch4Sm90ELb0ELb1ELb1ELb0ELb1ELb1ELb0ELb0ELi2ELi1ELi2ELi2ELb0EEENS1_24CollectiveEpilogueBwdGQAISC_fSF_Li256ELb0ELb1EEENS1_19SingleTileSchedulerILb0ELb0ELb0ELi128EEEEEEEEEvNT_6ParamsE:
	.zero		2560


//--------------------- .nv.constant0._ZN7cutlass13device_kernelIN5flash22FlashAttnBwdPreprocessIN4cute5tupleIJNS3_1CILi128EEENS5_ILi64EEEEEENS_10bfloat16_tEfNS_4arch4Sm90ELb1ELb0EEEEEvNT_6ParamsE --------------------------
	.section	.nv.constant0._ZN7cutlass13device_kernelIN5flash22FlashAttnBwdPreprocessIN4cute5tupleIJNS3_1CILi128EEENS5_ILi64EEEEEENS_10bfloat16_tEfNS_4arch4Sm90ELb1ELb0EEEEEvNT_6ParamsE,"a",@progbits
	.sectionflags	@""
	.align	4
.nv.constant0._ZN7cutlass13device_kernelIN5flash22FlashAttnBwdPreprocessIN4cute5tupleIJNS3_1CILi128EEENS5_ILi64EEEEEENS_10bfloat16_tEfNS_4arch4Sm90ELb1ELb0EEEEEvNT_6ParamsE:
	.zero		1136


//--------------------- .nv.constant0._ZN7cutlass13device_kernelIN5flash11enable_sm90INS1_16FlashAttnBwdSm90INS1_25CollectiveMainloopBwdSm90ILi2ELi2ELi2EN4cute5tupleIJNS5_1CILi1EEES8_S8_EEENS6_IJNS7_ILi128EEESA_NS7_ILi64EEEEEENS_10bfloat16_tEfNS_4arch4Sm90ELb0ELb1ELb1ELb1ELb0ELb1ELb0ELb0ELi2ELi1ELi2ELi2ELb0EEENS1_21CollectiveEpilogueBwdISC_SD_SF_Li256ELb1ELb0ELi1EEENS1_19SingleTileSchedulerILb1ELb0ELb0ELi128EEEEEEEEEvNT_6ParamsE --------------------------
	.section	.nv.constant0._ZN7cutlass13device_kernelIN5flash11enable_sm90INS1_16FlashAttnBwdSm90INS1_25CollectiveMainloopBwdSm90ILi2ELi2ELi2EN4cute5tupleIJNS5_1CILi1EEES8_S8_EEENS6_IJNS7_ILi128EEESA_NS7_ILi64EEEEEENS_10bfloat16_tEfNS_4arch4Sm90ELb0ELb1ELb1ELb1ELb0ELb1ELb0ELb0ELi2ELi1ELi2ELi2ELb0EEENS1_21CollectiveEpilogueBwdISC_SD_SF_Li256ELb1ELb0ELi1EEENS1_19SingleTileSchedulerILb1ELb0ELb0ELi128EEEEEEEEEvNT_6ParamsE,"a",@progbits
	.sectionflags	@""
	.align	4
.nv.constant0._ZN7cutlass13device_kernelIN5flash11enable_sm90INS1_16FlashAttnBwdSm90INS1_25CollectiveMainloopBwdSm90ILi2ELi2ELi2EN4cute5tupleIJNS5_1CILi1EEES8_S8_EEENS6_IJNS7_ILi128EEESA_NS7_ILi64EEEEEENS_10bfloat16_tEfNS_4arch4Sm90ELb0ELb1ELb1ELb1ELb0ELb1ELb0ELb0ELi2ELi1ELi2ELi2ELb0EEENS1_21CollectiveEpilogueBwdISC_SD_SF_Li256ELb1ELb0ELi1EEENS1_19SingleTileSchedulerILb1ELb0ELb0ELi128EEEEEEEEEvNT_6ParamsE:
	.zero		2560


//--------------------- .nv.constant0._ZN7cutlass13device_kernelIN5flash11enable_sm90INS1_16FlashAttnBwdSm90INS1_25CollectiveMainloopBwdSm90ILi2ELi2ELi2EN4cute5tupleIJNS5_1CILi1EEES8_S8_EEENS6_IJNS7_ILi128EEESA_NS7_ILi64EEEEEENS_10bfloat16_tEfNS_4arch4Sm90ELb0ELb1ELb1ELb1ELb1ELb1ELb0ELb0ELi2ELi1ELi2ELi2ELb0EEENS1_21CollectiveEpilogueBwdISC_SD_SF_Li256ELb1ELb0ELi1EEENS1_19SingleTileSchedulerILb1ELb0ELb0ELi128EEEEEEEEEvNT_6ParamsE --------------------------
	.section	.nv.constant0._ZN7cutlass13device_kernelIN5flash11enable_sm90INS1_16FlashAttnBwdSm90INS1_25CollectiveMainloopBwdSm90ILi2ELi2ELi2EN4cute5tupleIJNS5_1CILi1EEES8_S8_EEENS6_IJNS7_ILi128EEESA_NS7_ILi64EEEEEENS_10bfloat16_tEfNS_4arch4Sm90ELb0ELb1ELb1ELb1ELb1ELb1ELb0ELb0ELi2ELi1ELi2ELi2ELb0EEENS1_21CollectiveEpilogueBwdISC_SD_SF_Li256ELb1ELb0ELi1EEENS1_19SingleTileSchedulerILb1ELb0ELb0ELi128EEEEEEEEEvNT_6ParamsE,"a",@progbits
	.sectionflags	@""
	.align	4
.nv.constant0._ZN7cutlass13device_kernelIN5flash11enable_sm90INS1_16FlashAttnBwdSm90INS1_25CollectiveMainloopBwdSm90ILi2ELi2ELi2EN4cute5tupleIJNS5_1CILi1EEES8_S8_EEENS6_IJNS7_ILi128EEESA_NS7_ILi64EEEEEENS_10bfloat16_tEfNS_4arch4Sm90ELb0ELb1ELb1ELb1ELb1ELb1ELb0ELb0ELi2ELi1ELi2ELi2ELb0EEENS1_21CollectiveEpilogueBwdISC_SD_SF_Li256ELb1ELb0ELi1EEENS1_19SingleTileSchedulerILb1ELb0ELb0ELi128EEEEEEEEEvNT_6ParamsE:
	.zero		2560


//--------------------- .nv.constant0._ZN7cutlass13device_kernelIN5flash11enable_sm90INS1_16FlashAttnBwdSm90INS1_25CollectiveMainloopBwdSm90ILi2ELi2ELi2EN4cute5tupleIJNS5_1CILi1EEES8_S8_EEENS6_IJNS7_ILi128EEESA_NS7_ILi64EEEEEENS_10bfloat16_tEfNS_4arch4Sm90ELb0ELb1ELb1ELb1ELb0ELb1ELb0ELb0ELi2ELi1ELi2ELi2ELb0EEENS1_24CollectiveEpilogueBwdGQAISC_fSF_Li256ELb1ELb0EEENS1_19SingleTileSchedulerILb1ELb0ELb0ELi128EEEEEEEEEvNT_6ParamsE --------------------------
	.section	.nv.constant0._ZN7cutlass13device_kernelIN5flash11enable_sm90INS1_16FlashAttnBwdSm90INS1_25CollectiveMainloopBwdSm90ILi2ELi2ELi2EN4cute5tupleIJNS5_1CILi1EEES8_S8_EEENS6_IJNS7_ILi128EEESA_NS7_ILi64EEEEEENS_10bfloat16_tEfNS_4arch4Sm90ELb0ELb1ELb1ELb1ELb0ELb1ELb0ELb0ELi2ELi1ELi2ELi2ELb0EEENS1_24CollectiveEpilogueBwdGQAISC_fSF_Li256ELb1ELb0EEENS1_19SingleTileSchedulerILb1ELb0ELb0ELi128EEEEEEEEEvNT_6ParamsE,"a",@progbits
	.sectionflags	@""
	.align	4
.nv.constant0._ZN7cutlass13device_kernelIN5flash11enable_sm90INS1_16FlashAttnBwdSm90INS1_25CollectiveMainloopBwdSm90ILi2ELi2ELi2EN4cute5tupleIJNS5_1CILi1EEES8_S8_EEENS6_IJNS7_ILi128EEESA_NS7_ILi64EEEEEENS_10bfloat16_tEfNS_4arch4Sm90ELb0ELb1ELb1ELb1ELb0ELb1ELb0ELb0ELi2ELi1ELi2ELi2ELb0EEENS1_24CollectiveEpilogueBwdGQAISC_fSF_Li256ELb1ELb0EEENS1_19SingleTileSchedulerILb1ELb0ELb0ELi128EEEEEEEEEvNT_6ParamsE:
	.zero		2560


//--------------------- .nv.constant0._ZN7cutlass13device_kernelIN5flash32FlashAttnBwdPostprocessConvertdQIN4cute5tupleIJNS3_1CILi128EEENS5_ILi64EEEEEENS_10bfloat16_tEfNS_4arch4Sm90ELi256ENS3_8TiledMMAINS3_8MMA_AtomIJNS3_4SM904GMMA27MMA_64x64x16_F32BF16BF16_SSILNSF_5MajorE0ELSH_1ELNSF_7ScaleInE1ELSI_1EEEEEENS3_6LayoutINS4_IJNS5_ILi2EEENS5_ILi1EEESN_EEENS4_IJSN_NS5_ILi0EEESP_EEEEENS4_IJNS3_10UnderscoreESS_SS_EEEEELb0EEEEEvNT_6ParamsE --------------------------
	.section	.nv.constant0._ZN7cutlass13device_kernelIN5flash32FlashAttnBwdPostprocessConvertdQIN4cute5tupleIJNS3_1CILi128EEENS5_ILi64EEEEEENS_10bfloat16_tEfNS_4arch4Sm90ELi256ENS3_8TiledMMAINS3_8MMA_AtomIJNS3_4SM904GMMA27MMA_64x64x16_F32BF16BF16_SSILNSF_5MajorE0ELSH_1ELNSF_7ScaleInE1ELSI_1EEEEEENS3_6LayoutINS4_IJNS5_ILi2EEENS5_ILi1EEESN_EEENS4_IJSN_NS5_ILi0EEESP_EEEEENS4_IJNS3_10UnderscoreESS_SS_EEEEELb0EEEEEvNT_6ParamsE,"a",@progbits
	.sectionflags	@""
	.align	4
.nv.constant0._ZN7cutlass13device_kernelIN5flash32FlashAttnBwdPostprocessConvertdQIN4cute5tupleIJNS3_1CILi128EEENS5_ILi64EEEEEENS_10bfloat16_tEfNS_4arch4Sm90ELi256ENS3_8TiledMMAINS3_8MMA_AtomIJNS3_4SM904GMMA27MMA_64x64x16_F32BF16BF16_SSILNSF_5MajorE0ELSH_1ELNSF_7ScaleInE1ELSI_1EEEEEENS3_6LayoutINS4_IJNS5_ILi2EEENS5_ILi1EEESN_EEENS4_IJSN_NS5_ILi0EEESP_EEEEENS4_IJNS3_10UnderscoreESS_SS_EEEEELb0EEEEEvNT_6ParamsE:
	.zero		1008


//--------------------- .nv.constant0._ZN7cutlass13device_kernelIN5flash11enable_sm90INS1_16FlashAttnBwdSm90INS1_25CollectiveMainloopBwdSm90ILi2ELi2ELi2EN4cute5tupleIJNS5_1CILi1EEES8_S8_EEENS6_IJNS7_ILi128EEESA_NS7_ILi64EEEEEENS_10bfloat16_tEfNS_4arch4Sm90ELb0ELb1ELb1ELb1ELb1ELb1ELb0ELb0ELi2ELi1ELi2ELi2ELb0EEENS1_24CollectiveEpilogueBwdGQAISC_fSF_Li256ELb1ELb1EEENS1_19SingleTileSchedulerILb1ELb0ELb0ELi128EEEEEEEEEvNT_6ParamsE --------------------------
	.section	.nv.constant0._ZN7cutlass13device_kernelIN5flash11enable_sm90INS1_16FlashAttnBwdSm90INS1_25CollectiveMainloopBwdSm90ILi2ELi2ELi2EN4cute5tupleIJNS5_1CILi1EEES8_S8_EEENS6_IJNS7_ILi128EEESA_NS7_ILi64EEEEEENS_10bfloat16_tEfNS_4arch4Sm90ELb0ELb1ELb1ELb1ELb1ELb1ELb0ELb0ELi2ELi1ELi2ELi2ELb0EEENS1_24CollectiveEpilogueBwdGQAISC_fSF_Li256ELb1ELb1EEENS1_19SingleTileSchedulerILb1ELb0ELb0ELi128EEEEEEEEEvNT_6ParamsE,"a",@progbits
	.sectionflags	@""
	.align	4
.nv.constant0._ZN7cutlass13device_kernelIN5flash11enable_sm90INS1_16FlashAttnBwdSm90INS1_25CollectiveMainloopBwdSm90ILi2ELi2ELi2EN4cute5tupleIJNS5_1CILi1EEES8_S8_EEENS6_IJNS7_ILi128EEESA_NS7_ILi64EEEEEENS_10bfloat16_tEfNS_4arch4Sm90ELb0ELb1ELb1ELb1ELb1ELb1ELb0ELb0ELi2ELi1ELi2ELi2ELb0EEENS1_24CollectiveEpilogueBwdGQAISC_fSF_Li256ELb1ELb1EEENS1_19SingleTileSchedulerILb1ELb0ELb0ELi128EEEEEEEEEvNT_6ParamsE:
	.zero		2560


//--------------------- .nv.constant0._ZN7cutlass13device_kernelIN5flash22FlashAttnBwdPreprocessIN4cute5tupleIJNS3_1CILi128EEENS5_ILi64EEEEEENS_10bfloat16_tEfNS_4arch4Sm90ELb1ELb1EEEEEvNT_6ParamsE --------------------------
	.section	.nv.constant0._ZN7cutlass13device_kernelIN5flash22FlashAttnBwdPreprocessIN4cute5tupleIJNS3_1CILi128EEENS5_ILi64EEEEEENS_10bfloat16_tEfNS_4arch4Sm90ELb1ELb1EEEEEvNT_6ParamsE,"a",@progbits
	.sectionflags	@""
	.align	4
.nv.constant0._ZN7cutlass13device_kernelIN5flash22FlashAttnBwdPreprocessIN4cute5tupleIJNS3_1CILi128EEENS5_ILi64EEEEEENS_10bfloat16_tEfNS_4arch4Sm90ELb1ELb1EEEEEvNT_6ParamsE:
	.zero		1136


//--------------------- .nv.constant0._ZN7cutlass13device_kernelIN5flash11enable_sm90INS1_16FlashAttnBwdSm90INS1_25CollectiveMainloopBwdSm90ILi2ELi2ELi2EN4cute5tupleIJNS5_1CILi1EEES8_S8_EEENS6_IJNS7_ILi96EEENS7_ILi128EEENS7_ILi64EEEEEENS_10bfloat16_tEfNS_4arch4Sm90ELb1ELb0ELb1ELb0ELb0ELb1ELb0ELb1ELi2ELi1ELi2ELi2ELb0EEENS1_21CollectiveEpilogueBwdISD_SE_SG_Li256ELb0ELb0ELi1EEENS1_25SingleTileBwdLPTSchedulerILb0ELi128ELb0EEEEEEEEEvNT_6ParamsE --------------------------
	.section	.nv.constant0._ZN7cutlass13device_kernelIN5flash11enable_sm90INS1_16FlashAttnBwdSm90INS1_25CollectiveMainloopBwdSm90ILi2ELi2ELi2EN4cute5tupleIJNS5_1CILi1EEES8_S8_EEENS6_IJNS7_ILi96EEENS7_ILi128EEENS7_ILi64EEEEEENS_10bfloat16_tEfNS_4arch4Sm90ELb1ELb0ELb1ELb0ELb0ELb1ELb0ELb1ELi2ELi1ELi2ELi2ELb0EEENS1_21CollectiveEpilogueBwdISD_SE_SG_Li256ELb0ELb0ELi1EEENS1_25SingleTileBwdLPTSchedulerILb0ELi128ELb0EEEEEEEEEvNT_6ParamsE,"a",@progbits
	.sectionflags	@""
	.align	4
.nv.constant0._ZN7cutlass13device_kernelIN5flash11enable_sm90INS1_16FlashAttnBwdSm90INS1_25CollectiveMainloopBwdSm90ILi2ELi2ELi2EN4cute5tupleIJNS5_1CILi1EEES8_S8_EEENS6_IJNS7_ILi96EEENS7_ILi128EEENS7_ILi64EEEEEENS_10bfloat16_tEfNS_4arch4Sm90ELb1ELb0ELb1ELb0ELb0ELb1ELb0ELb1ELi2ELi1ELi2ELi2ELb0EEENS1_21CollectiveEpilogueBwdISD_SE_SG_Li256ELb0ELb0ELi1EEENS1_25SingleTileBwdLPTSchedulerILb0ELi128ELb0EEEEEEEEEvNT_6ParamsE:
	.zero		3200


//--------------------- .nv.constant0._ZN7cutlass13device_kernelIN5flash11enable_sm90INS1_16FlashAttnBwdSm90INS1_25CollectiveMainloopBwdSm90ILi2ELi2ELi2EN4cute5tupleIJNS5_1CILi1EEES8_S8_EEENS6_IJNS7_ILi96EEENS7_ILi128EEENS7_ILi64EEEEEENS_10bfloat16_tEfNS_4arch4Sm90ELb1ELb0ELb1ELb0ELb1ELb1ELb0ELb1ELi2ELi1ELi2ELi2ELb0EEENS1_21CollectiveEpilogueBwdISD_SE_SG_Li256ELb0ELb0ELi1EEENS1_25SingleTileBwdLPTSchedulerILb0ELi128ELb1EEEEEEEEEvNT_6ParamsE --------------------------
	.section	.nv.constant0._ZN7cutlass13device_kernelIN5flash11enable_sm90INS1_16FlashAttnBwdSm90INS1_25CollectiveMainloopBwdSm90ILi2ELi2ELi2EN4cute5tupleIJNS5_1CILi1EEES8_S8_EEENS6_IJNS7_ILi96EEENS7_ILi128EEENS7_ILi64EEEEEENS_10bfloat16_tEfNS_4arch4Sm90ELb1ELb0ELb1ELb0ELb1ELb1ELb0ELb1ELi2ELi1ELi2ELi2ELb0EEENS1_21CollectiveEpilogueBwdISD_SE_SG_Li256ELb0ELb0ELi1EEENS1_25SingleTileBwdLPTSchedulerILb0ELi128ELb1EEEEEEEEEvNT_6ParamsE,"a",@progbits
	.sectionflags	@""
	.align	4
.nv.constant0._ZN7cutlass13device_kernelIN5flash11enable_sm90INS1_16FlashAttnBwdSm90INS1_25CollectiveMainloopBwdSm90ILi2ELi2ELi2EN4cute5tupleIJNS5_1CILi1EEES8_S8_EEENS6_IJNS7_ILi96EEENS7_ILi128EEENS7_ILi64EEEEEENS_10bfloat16_tEfNS_4arch4Sm90ELb1ELb0ELb1ELb0ELb1ELb1ELb0ELb1ELi2ELi1ELi2ELi2ELb0EEENS1_21CollectiveEpilogueBwdISD_SE_SG_Li256ELb0ELb0ELi1EEENS1_25SingleTileBwdLPTSchedulerILb0ELi128ELb1EEEEEEEEEvNT_6ParamsE:
	.zero		3200


//--------------------- .nv.constant0._ZN7cutlass13device_kernelIN5flash11enable_sm90INS1_16FlashAttnBwdSm90INS1_25CollectiveMainloopBwdSm90ILi2ELi2ELi2EN4cute5tupleIJNS5_1CILi1EEES8_S8_EEENS6_IJNS7_ILi96EEENS7_ILi128EEENS7_ILi64EEEEEENS_10bfloat16_tEfNS_4arch4Sm90ELb1ELb0ELb1ELb0ELb0ELb1ELb0ELb1ELi2ELi1ELi2ELi2ELb0EEENS1_24CollectiveEpilogueBwdGQAISD_fSG_Li256ELb0ELb0EEENS1_25SingleTileBwdLPTSchedulerILb0ELi128ELb0EEEEEEEEEvNT_6ParamsE --------------------------
	.section	.nv.constant0._ZN7cutlass13device_kernelIN5flash11enable_sm90INS1_16FlashAttnBwdSm90INS1_25CollectiveMainloopBwdSm90ILi2ELi2ELi2EN4cute5tupleIJNS5_1CILi1EEES8_S8_EEENS6_IJNS7_ILi96EEENS7_ILi128EEENS7_ILi64EEEEEENS_10bfloat16_tEfNS_4arch4Sm90ELb1ELb0ELb1ELb0ELb0ELb1ELb0ELb1ELi2ELi1ELi2ELi2ELb0EEENS1_24CollectiveEpilogueBwdGQAISD_fSG_Li256ELb0ELb0EEENS1_25SingleTileBwdLPTSchedulerILb0ELi128ELb0EEEEEEEEEvNT_6ParamsE,"a",@progbits
	.sectionflags	@""
	.align	4
.nv.constant0._ZN7cutlass13device_kernelIN5flash11enable_sm90INS1_16FlashAttnBwdSm90INS1_25CollectiveMainloopBwdSm90ILi2ELi2ELi2EN4cute5tupleIJNS5_1CILi1EEES8_S8_EEENS6_IJNS7_ILi96EEENS7_ILi128EEENS7_ILi64EEEEEENS_10bfloat16_tEfNS_4arch4Sm90ELb1ELb0ELb1ELb0ELb0ELb1ELb0ELb1ELi2ELi1ELi2ELi2ELb0EEENS1_24CollectiveEpilogueBwdGQAISD_fSG_Li256ELb0ELb0EEENS1_25SingleTileBwdLPTSchedulerILb0ELi128ELb0EEEEEEEEEvNT_6ParamsE:
	.zero		2688


//--------------------- .nv.constant0._ZN7cutlass13device_kernelIN5flash11enable_sm90INS1_16FlashAttnBwdSm90INS1_25CollectiveMainloopBwdSm90ILi2ELi2ELi2EN4cute5tupleIJNS5_1CILi1EEES8_S8_EEENS6_IJNS7_ILi96EEENS7_ILi128EEENS7_ILi64EEEEEENS_10bfloat16_tEfNS_4arch4Sm90ELb1ELb0ELb1ELb0ELb1ELb1ELb0ELb1ELi2ELi1ELi2ELi2ELb0EEENS1_24CollectiveEpilogueBwdGQAISD_fSG_Li256ELb0ELb1EEENS1_25SingleTileBwdLPTSchedulerILb0ELi128ELb1EEEEEEEEEvNT_6ParamsE --------------------------
	.section	.nv.constant0._ZN7cutlass13device_kernelIN5flash11enable_sm90INS1_16FlashAttnBwdSm90INS1_25CollectiveMainloopBwdSm90ILi2ELi2ELi2EN4cute5tupleIJNS5_1CILi1EEES8_S8_EEENS6_IJNS7_ILi96EEENS7_ILi128EEENS7_ILi64EEEEEENS_10bfloat16_tEfNS_4arch4Sm90ELb1ELb0ELb1ELb0ELb1ELb1ELb0ELb1ELi2ELi1ELi2ELi2ELb0EEENS1_24CollectiveEpilogueBwdGQAISD_fSG_Li256ELb0ELb1EEENS1_25SingleTileBwdLPTSchedulerILb0ELi128ELb1EEEEEEEEEvNT_6ParamsE,"a",@progbits
	.sectionflags	@""
	.align	4
.nv.constant0._ZN7cutlass13device_kernelIN5flash11enable_sm90INS1_16FlashAttnBwdSm90INS1_25CollectiveMainloopBwdSm90ILi2ELi2ELi2EN4cute5tupleIJNS5_1CILi1EEES8_S8_EEENS6_IJNS7_ILi96EEENS7_ILi128EEENS7_ILi64EEEEEENS_10bfloat16_tEfNS_4arch4Sm90ELb1ELb0ELb1ELb0ELb1ELb1ELb0ELb1ELi2ELi1ELi2ELi2ELb0EEENS1_24CollectiveEpilogueBwdGQAISD_fSG_Li256ELb0ELb1EEENS1_25SingleTileBwdLPTSchedulerILb0ELi128ELb1EEEEEEEEEvNT_6ParamsE:
	.zero		2688


//--------------------- .nv.constant0._ZN7cutlass13device_kernelIN5flash22FlashAttnBwdPreprocessIN4cute5tupleIJNS3_1CILi96EEENS5_ILi64EEEEEENS_10bfloat16_tEfNS_4arch4Sm90ELb1ELb0EEEEEvNT_6ParamsE --------------------------
	.section	.nv.constant0._ZN7cutlass13device_kernelIN5flash22FlashAttnBwdPreprocessIN4cute5tupleIJNS3_1CILi96EEENS5_ILi64EEEEEENS_10bfloat16_tEfNS_4arch4Sm90ELb1ELb0EEEEEvNT_6ParamsE,"a",@progbits
	.sectionflags	@""
	.align	4
.nv.constant0._ZN7cutlass13device_kernelIN5flash22FlashAttnBwdPreprocessIN4cute5tupleIJNS3_1CILi96EEENS5_ILi64EEEEEENS_10bfloat16_tEfNS_4arch4Sm90ELb1ELb0EEEEEvNT_6ParamsE:
	.zero		1136


//--------------------- .nv.constant0._ZN7cutlass13device_kernelIN5flash11enable_sm90INS1_16FlashAttnBwdSm90INS1_25CollectiveMainloopBwdSm90ILi2ELi2ELi2EN4cute5tupleIJNS5_1CILi1EEES8_S8_EEENS6_IJNS7_ILi96EEENS7_ILi128EEENS7_ILi64EEEEEENS_10bfloat16_tEfNS_4arch4Sm90ELb1ELb0ELb1ELb1ELb0ELb1ELb0ELb1ELi2ELi1ELi2ELi2ELb0EEENS1_21CollectiveEpilogueBwdISD_SE_SG_Li256ELb1ELb0ELi1EEENS1_25SingleTileBwdLPTSchedulerILb1ELi128ELb0EEEEEEEEEvNT_6ParamsE --------------------------
	.section	.nv.constant0._ZN7cutlass13device_kernelIN5flash11enable_sm90INS1_16FlashAttnBwdSm90INS1_25CollectiveMainloopBwdSm90ILi2ELi2ELi2EN4cute5tupleIJNS5_1CILi1EEES8_S8_EEENS6_IJNS7_ILi96EEENS7_ILi128EEENS7_ILi64EEEEEENS_10bfloat16_tEfNS_4arch4Sm90ELb1ELb0ELb1ELb1ELb0ELb1ELb0ELb1ELi2ELi1ELi2ELi2ELb0EEENS1_21CollectiveEpilogueBwdISD_SE_SG_Li256ELb1ELb0ELi1EEENS1_25SingleTileBwdLPTSchedulerILb1ELi128ELb0EEEEEEEEEvNT_6ParamsE,"a",@progbits
	.sectionflags	@""
	.align	4
.nv.constant0._ZN7cutlass13device_kernelIN5flash11enable_sm90INS1_16FlashAttnBwdSm90INS1_25CollectiveMainloopBwdSm90ILi2ELi2ELi2EN4cute5tupleIJNS5_1CILi1EEES8_S8_EEENS6_IJNS7_ILi96EEENS7_ILi128EEENS7_ILi64EEEEEENS_10bfloat16_tEfNS_4arch4Sm90ELb1ELb0ELb1ELb1ELb0ELb1ELb0ELb1ELi2ELi1ELi2ELi2ELb0EEENS1_21CollectiveEpilogueBwdISD_SE_SG_Li256ELb1ELb0ELi1EEENS1_25SingleTileBwdLPTSchedulerILb1ELi128ELb0EEEEEEEEEvNT_6ParamsE:
	.zero		2560


//--------------------- .nv.constant0._ZN7cutlass13device_kernelIN5flash11enable_sm90INS1_16FlashAttnBwdSm90INS1_25CollectiveMainloopBwdSm90ILi2ELi2ELi2EN4cute5tupleIJNS5_1CILi1EEES8_S8_EEENS6_IJNS7_ILi96EEENS7_ILi128EEENS7_ILi64EEEEEENS_10bfloat16_tEfNS_4arch4Sm90ELb1ELb0ELb1ELb1ELb1ELb1ELb0ELb1ELi2ELi1ELi2ELi2ELb0EEENS1_21CollectiveEpilogueBwdISD_SE_SG_Li256ELb1ELb0ELi1EEENS1_25SingleTileBwdLPTSchedulerILb1ELi128ELb1EEEEEEEEEvNT_6ParamsE --------------------------
	.section	.nv.constant0._ZN7cutlass13device_kernelIN5flash11enable_sm90INS1_16FlashAttnBwdSm90INS1_25CollectiveMainloopBwdSm90ILi2ELi2ELi2EN4cute5tupleIJNS5_1CILi1EEES8_S8_EEENS6_IJNS7_ILi96EEENS7_ILi128EEENS7_ILi64EEEEEENS_10bfloat16_tEfNS_4arch4Sm90ELb1ELb0ELb1ELb1ELb1ELb1ELb0ELb1ELi2ELi1ELi2ELi2ELb0EEENS1_21CollectiveEpilogueBwdISD_SE_SG_Li256ELb1ELb0ELi1EEENS1_25SingleTileBwdLPTSchedulerILb1ELi128ELb1EEEEEEEEEvNT_6ParamsE,"a",@progbits
	.sectionflags	@""
	.align	4
.nv.constant0._ZN7cutlass13device_kernelIN5flash11enable_sm90INS1_16FlashAttnBwdSm90INS1_25CollectiveMainloopBwdSm90ILi2ELi2ELi2EN4cute5tupleIJNS5_1CILi1EEES8_S8_EEENS6_IJNS7_ILi96EEENS7_ILi128EEENS7_ILi64EEEEEENS_10bfloat16_tEfNS_4arch4Sm90ELb1ELb0ELb1ELb1ELb1ELb1ELb0ELb1ELi2ELi1ELi2ELi2ELb0EEENS1_21CollectiveEpilogueBwdISD_SE_SG_Li256ELb1ELb0ELi1EEENS1_25SingleTileBwdLPTSchedulerILb1ELi128ELb1EEEEEEEEEvNT_6ParamsE:
	.zero		2560


//--------------------- .nv.constant0._ZN7cutlass13device_kernelIN5flash11enable_sm90INS1_16FlashAttnBwdSm90INS1_25CollectiveMainloopBwdSm90ILi2ELi2ELi2EN4cute5tupleIJNS5_1CILi1EEES8_S8_EEENS6_IJNS7_ILi96EEENS7_ILi128EEENS7_ILi64EEEEEENS_10bfloat16_tEfNS_4arch4Sm90ELb1ELb0ELb1ELb1ELb0ELb1ELb0ELb1ELi2ELi1ELi2ELi2ELb0EEENS1_24CollectiveEpilogueBwdGQAISD_fSG_Li256ELb1ELb0EEENS1_25SingleTileBwdLPTSchedulerILb1ELi128ELb0EEEEEEEEEvNT_6ParamsE --------------------------
	.section	.nv.constant0._ZN7cutlass13device_kernelIN5flash11enable_sm90INS1_16FlashAttnBwdSm90INS1_25CollectiveMainloopBwdSm90ILi2ELi2ELi2EN4cute5tupleIJNS5_1CILi1EEES8_S8_EEENS6_IJNS7_ILi96EEENS7_ILi128EEENS7_ILi64EEEEEENS_10bfloat16_tEfNS_4arch4Sm90ELb1ELb0ELb1ELb1ELb0ELb1ELb0ELb1ELi2ELi1ELi2ELi2ELb0EEENS1_24CollectiveEpilogueBwdGQAISD_fSG_Li256ELb1ELb0EEENS1_25SingleTileBwdLPTSchedulerILb1ELi128ELb0EEEEEEEEEvNT_6ParamsE,"a",@progbits
	.sectionflags	@""
	.align	4
.nv.constant0._ZN7cutlass13device_kernelIN5flash11enable_sm90INS1_16FlashAttnBwdSm90INS1_25CollectiveMainloopBwdSm90ILi2ELi2ELi2EN4cute5tupleIJNS5_1CILi1EEES8_S8_EEENS6_IJNS7_ILi96EEENS7_ILi128EEENS7_ILi64EEEEEENS_10bfloat16_tEfNS_4arch4Sm90ELb1ELb0ELb1ELb1ELb0ELb1ELb0ELb1ELi2ELi1ELi2ELi2ELb0EEENS1_24CollectiveEpilogueBwdGQAISD_fSG_Li256ELb1ELb0EEENS1_25SingleTileBwdLPTSchedulerILb1ELi128ELb0EEEEEEEEEvNT_6ParamsE:
	.zero		2688


//--------------------- .nv.constant0._ZN7cutlass13device_kernelIN5flash32FlashAttnBwdPostprocessConvertdQIN4cute5tupleIJNS3_1CILi128EEENS5_ILi64EEEEEENS_10bfloat16_tEfNS_4arch4Sm90ELi256ENS3_8TiledMMAINS3_8MMA_AtomIJNS3_4SM904GMMA27MMA_64x64x16_F32BF16BF16_RSILNSF_5MajorE0ELSH_1ELNSF_7ScaleInE1ELSI_1EEEEEENS3_6LayoutINS4_IJNS5_ILi2EEENS5_ILi1EEESN_EEENS4_IJSN_NS5_ILi0EEESP_EEEEENS4_IJNS3_10UnderscoreESS_SS_EEEEELb0EEEEEvNT_6ParamsE --------------------------
	.section	.nv.constant0._ZN7cutlass13device_kernelIN5flash32FlashAttnBwdPostprocessConvertdQIN4cute5tupleIJNS3_1CILi128EEENS5_ILi64EEEEEENS_10bfloat16_tEfNS_4arch4Sm90ELi256ENS3_8TiledMMAINS3_8MMA_AtomIJNS3_4SM904GMMA27MMA_64x64x16_F32BF16BF16_RSILNSF_5MajorE0ELSH_1ELNSF_7ScaleInE1ELSI_1EEEEEENS3_6LayoutINS4_IJNS5_ILi2EEENS5_ILi1EEESN_EEENS4_IJSN_NS5_ILi0EEESP_EEEEENS4_IJNS3_10UnderscoreESS_SS_EEEEELb0EEEEEvNT_6ParamsE,"a",@progbits
	.sectionflags	@""
	.align	4
.nv.constant0._ZN7cutlass13device_kernelIN5flash32FlashAttnBwdPostprocessConvertdQIN4cute5tupleIJNS3_1CILi128EEENS5_ILi64EEEEEENS_10bfloat16_tEfNS_4arch4Sm90ELi256ENS3_8TiledMMAINS3_8MMA_AtomIJNS3_4SM904GMMA27MMA_64x64x16_F32BF16BF16_RSILNSF_5MajorE0ELSH_1ELNSF_7ScaleInE1ELSI_1EEEEEENS3_6LayoutINS4_IJNS5_ILi2EEENS5_ILi1EEESN_EEENS4_IJSN_NS5_ILi0EEESP_EEEEENS4_IJNS3_10UnderscoreESS_SS_EEEEELb0EEEEEvNT_6ParamsE:
	.zero		1008


//--------------------- .nv.constant0._ZN7cutlass13device_kernelIN5flash32FlashAttnBwdPostprocessConvertdQIN4cute5tupleIJNS3_1CILi96EEENS5_ILi64EEEEEENS_10bfloat16_tEfNS_4arch4Sm90ELi256ENS3_8TiledMMAINS3_8MMA_AtomIJNS3_4SM904GMMA27MMA_64x16x16_F32BF16BF16_SSILNSF_5MajorE1ELSH_0ELNSF_7ScaleInE1ELSI_1EEEEEENS3_6LayoutINS4_IJNS5_ILi1EEENS5_ILi2EEESM_EEENS4_IJNS5_ILi0EEESM_SP_EEEEENS4_IJNS3_10UnderscoreESS_SS_EEEEELb1EEEEEvNT_6ParamsE --------------------------
	.section	.nv.constant0._ZN7cutlass13device_kernelIN5flash32FlashAttnBwdPostprocessConvertdQIN4cute5tupleIJNS3_1CILi96EEENS5_ILi64EEEEEENS_10bfloat16_tEfNS_4arch4Sm90ELi256ENS3_8TiledMMAINS3_8MMA_AtomIJNS3_4SM904GMMA27MMA_64x16x16_F32BF16BF16_SSILNSF_5MajorE1ELSH_0ELNSF_7ScaleInE1ELSI_1EEEEEENS3_6LayoutINS4_IJNS5_ILi1EEENS5_ILi2EEESM_EEENS4_IJNS5_ILi0EEESM_SP_EEEEENS4_IJNS3_10UnderscoreESS_SS_EEEEELb1EEEEEvNT_6ParamsE,"a",@progbits
	.sectionflags	@""
	.align	4
.nv.constant0._ZN7cutlass13device_kernelIN5flash32FlashAttnBwdPostprocessConvertdQIN4cute5tupleIJNS3_1CILi96EEENS5_ILi64EEEEEENS_10bfloat16_tEfNS_4arch4Sm90ELi256ENS3_8TiledMMAINS3_8MMA_AtomIJNS3_4SM904GMMA27MMA_64x16x16_F32BF16BF16_SSILNSF_5MajorE1ELSH_0ELNSF_7ScaleInE1ELSI_1EEEEEENS3_6LayoutINS4_IJNS5_ILi1EEENS5_ILi2EEESM_EEENS4_IJNS5_ILi0EEESM_SP_EEEEENS4_IJNS3_10UnderscoreESS_SS_EEEEELb1EEEEEvNT_6ParamsE:
	.zero		1008


//--------------------- .nv.constant0._ZN7cutlass13device_kernelIN5flash11enable_sm90INS1_16FlashAttnBwdSm90INS1_25CollectiveMainloopBwdSm90ILi2ELi2ELi2EN4cute5tupleIJNS5_1CILi1EEES8_S8_EEENS6_IJNS7_ILi96EEENS7_ILi128EEENS7_ILi64EEEEEENS_10bfloat16_tEfNS_4arch4Sm90ELb1ELb0ELb1ELb1ELb1ELb1ELb0ELb1ELi2ELi1ELi2ELi2ELb0EEENS1_24CollectiveEpilogueBwdGQAISD_fSG_Li256ELb1ELb1EEENS1_25SingleTileBwdLPTSchedulerILb1ELi128ELb1EEEEEEEEEvNT_6ParamsE --------------------------
	.section	.nv.constant0._ZN7cutlass13device_kernelIN5flash11enable_sm90INS1_16FlashAttnBwdSm90INS1_25CollectiveMainloopBwdSm90ILi2ELi2ELi2EN4cute5tupleIJNS5_1CILi1EEES8_S8_EEENS6_IJNS7_ILi96EEENS7_ILi128EEENS7_ILi64EEEEEENS_10bfloat16_tEfNS_4arch4Sm90ELb1ELb0ELb1ELb1ELb1ELb1ELb0ELb1ELi2ELi1ELi2ELi2ELb0EEENS1_24CollectiveEpilogueBwdGQAISD_fSG_Li256ELb1ELb1EEENS1_25SingleTileBwdLPTSchedulerILb1ELi128ELb1EEEEEEEEEvNT_6ParamsE,"a",@progbits
	.sectionflags	@""
	.align	4
.nv.constant0._ZN7cutlass13device_kernelIN5flash11enable_sm90INS1_16FlashAttnBwdSm90INS1_25CollectiveMainloopBwdSm90ILi2ELi2ELi2EN4cute5tupleIJNS5_1CILi1EEES8_S8_EEENS6_IJNS7_ILi96EEENS7_ILi128EEENS7_ILi64EEEEEENS_10bfloat16_tEfNS_4arch4Sm90ELb1ELb0ELb1ELb1ELb1ELb1ELb0ELb1ELi2ELi1ELi2ELi2ELb0EEENS1_24CollectiveEpilogueBwdGQAISD_fSG_Li256ELb1ELb1EEENS1_25SingleTileBwdLPTSchedulerILb1ELi128ELb1EEEEEEEEEvNT_6ParamsE:
	.zero		2688


//--------------------- .nv.constant0._ZN7cutlass13device_kernelIN5flash22FlashAttnBwdPreprocessIN4cute5tupleIJNS3_1CILi96EEENS5_ILi64EEEEEENS_10bfloat16_tEfNS_4arch4Sm90ELb1ELb1EEEEEvNT_6ParamsE --------------------------
	.section	.nv.constant0._ZN7cutlass13device_kernelIN5flash22FlashAttnBwdPreprocessIN4cute5tupleIJNS3_1CILi96EEENS5_ILi64EEEEEENS_10bfloat16_tEfNS_4arch4Sm90ELb1ELb1EEEEEvNT_6ParamsE,"a",@progbits
	.sectionflags	@""
	.align	4
.nv.constant0._ZN7cutlass13device_kernelIN5flash22FlashAttnBwdPreprocessIN4cute5tupleIJNS3_1CILi96EEENS5_ILi64EEEEEENS_10bfloat16_tEfNS_4arch4Sm90ELb1ELb1EEEEEvNT_6ParamsE:
	.zero		1136


//--------------------- SYMBOLS --------------------------

	.type		.nv.reservedSmem.offset0,@object
	.size		.nv.reservedSmem.offset0,0x4
	.type		.nv.reservedSmem.cap,@object
	.size		.nv.reservedSmem.cap,0x4
